def matmul_kernel(
    a_ptr,
    b_ptr,
    c_ptr,
    M,
    N,
    K,
    stride_am,
    stride_ak,
    stride_bk,
    stride_bn,
    stride_cm,
    stride_cn,
    BLOCK_M: tl.constexpr,
    BLOCK_N: tl.constexpr,
    BLOCK_K: tl.constexpr,
    GROUP_M: tl.constexpr,
):
    pid = tl.program_id(axis=0)
    num_pid_m = tl.cdiv(M, BLOCK_M)
    num_pid_n = tl.cdiv(N, BLOCK_N)
    num_pid_in_group = GROUP_M * num_pid_n
    group_id = pid // num_pid_in_group
    first_pid_m = group_id * GROUP_M
    group_size_m = min(num_pid_m - first_pid_m, GROUP_M)
    pid_m = first_pid_m + ((pid % num_pid_in_group) % group_size_m)
    pid_n = (pid % num_pid_in_group) // group_size_m

    offs_am = (pid_m * BLOCK_M + tl.arange(0, BLOCK_M)) % M
    offs_bn = (pid_n * BLOCK_N + tl.arange(0, BLOCK_N)) % N
    offs_k = tl.arange(0, BLOCK_K)
    a_ptrs = a_ptr + offs_am[:, None] * stride_am + offs_k[None, :] * stride_ak
    b_ptrs = b_ptr + offs_k[:, None] * stride_bk + offs_bn[None, :] * stride_bn

    acc = tl.zeros((BLOCK_M, BLOCK_N), dtype=tl.float32)
    for kk in range(0, tl.cdiv(K, BLOCK_K)):
        a = tl.load(a_ptrs, mask=offs_k[None, :] < K - kk * BLOCK_K, other=0.0)
        b = tl.load(b_ptrs, mask=offs_k[:, None] < K - kk * BLOCK_K, other=0.0)
        acc = tl.dot(a, b, acc)
        a_ptrs += BLOCK_K * stride_ak
        b_ptrs += BLOCK_K * stride_bk

    c = acc.to(c_ptr.dtype.element_ty)
    offs_cm = pid_m * BLOCK_M + tl.arange(0, BLOCK_M)
    offs_cn = pid_n * BLOCK_N + tl.arange(0, BLOCK_N)
    c_ptrs = c_ptr + offs_cm[:, None] * stride_cm + offs_cn[None, :] * stride_cn
    mask = (offs_cm[:, None] < M) & (offs_cn[None, :] < N)
    tl.store(c_ptrs, c, mask=mask)

# config = {"BLOCK_K": 32, "BLOCK_M": 64, "BLOCK_N": 512, "GROUP_M": 8, "arch": "sm_90", "dtype": "fp32", "num_ctas": 1, "num_stages": 3, "num_warps": 4}
# arch = sm_90


// ===== COMPILED SASS (sm_90a) =====

	.target	sm_90a

	.elftype	@"ET_EXEC"


//--------------------- .note.nv.tkinfo           --------------------------
	.section	.note.nv.tkinfo,"",@"SHT_NOTE"
	.sectionflags	@"SHF_NOTE_NV_TKINFO"
	.tkinfo
        /*0018*/ 	.word	0x00000002
        /*0030*/ 	.string	""
        /*0030*/ 	.string	"ptxas"
        /*0030*/ 	.string	"Cuda compilation tools, release 13.0, V13.0.88"
        /*0030*/ 	.string	"Build cuda_13.0.r13.0/compiler.36424714_0"
        /*0030*/ 	.string	"-v  -suppress-debug-info  -lineinfo  -arch sm_90a "



//--------------------- .note.nv.cuinfo           --------------------------
	.section	.note.nv.cuinfo,"",@"SHT_NOTE"
	.sectionflags	@"SHF_NOTE_NV_CUINFO"
        /*0018*/ 	.short	0x0002
        /*001a*/ 	.short	0x005a
        /*001c*/ 	.short	0x0082
	.zero		2


//--------------------- .nv.info                  --------------------------
	.section	.nv.info,"",@"SHT_CUDA_INFO"
	.align	4


	//----- nvinfo : EIATTR_REGCOUNT
	.align		4
        /*0000*/ 	.byte	0x04, 0x2f
        /*0002*/ 	.short	(.L_1 - .L_0)
	.align		4
.L_0:
        /*0004*/ 	.word	index@(matmul_kernel)
        /*0008*/ 	.word	0x000000ff


	//----- nvinfo : EIATTR_FRAME_SIZE
	.align		4
.L_1:
        /*000c*/ 	.byte	0x04, 0x11
        /*000e*/ 	.short	(.L_3 - .L_2)
	.align		4
.L_2:
        /*0010*/ 	.word	index@(matmul_kernel)
        /*0014*/ 	.word	0x00000a58


	//----- nvinfo : EIATTR_MIN_STACK_SIZE
	.align		4
.L_3:
        /*0018*/ 	.byte	0x04, 0x12
        /*001a*/ 	.short	(.L_5 - .L_4)
	.align		4
.L_4:
        /*001c*/ 	.word	index@(matmul_kernel)
        /*0020*/ 	.word	0x00000a58
.L_5:


//--------------------- .nv.compat                --------------------------
	.section	.nv.compat,"",@"SHT_CUDA_COMPAT_INFO"
	.align	4
        /*0000*/ 	.byte	0x02, 0x09, 0x01, 0x00, 0x02, 0x02, 0x04, 0x00, 0x02, 0x05, 0x05, 0x00, 0x03, 0x07, 0x01, 0x01
        /*0010*/ 	.byte	0x02, 0x03, 0x00, 0x00, 0x02, 0x06, 0x01, 0x00, 0x04, 0x0b, 0x08, 0x00, 0x00, 0x00, 0x00, 0x00
        /*0020*/ 	.byte	0x00, 0x00, 0x00, 0x00


//--------------------- .nv.info.matmul_kernel    --------------------------
	.section	.nv.info.matmul_kernel,"",@"SHT_CUDA_INFO"
	.sectionflags	@""
	.align	4


	//----- nvinfo : EIATTR_CUDA_API_VERSION
	.align		4
        /*0000*/ 	.byte	0x04, 0x37
        /*0002*/ 	.short	(.L_7 - .L_6)
.L_6:
        /*0004*/ 	.word	0x00000082


	//----- nvinfo : EIATTR_KPARAM_INFO
	.align		4
.L_7:
        /*0008*/ 	.byte	0x04, 0x17
        /*000a*/ 	.short	(.L_9 - .L_8)
.L_8:
        /*000c*/ 	.word	0x00000000
        /*0010*/ 	.short	0x000d
        /*0012*/ 	.short	0x0048
        /*0014*/ 	.byte	0x00, 0xf4, 0x21, 0x00


	//----- nvinfo : EIATTR_KPARAM_INFO
	.align		4
.L_9:
        /*0018*/ 	.byte	0x04, 0x17
        /*001a*/ 	.short	(.L_11 - .L_10)
.L_10:
        /*001c*/ 	.word	0x00000000
        /*0020*/ 	.short	0x000c
        /*0022*/ 	.short	0x0040
        /*0024*/ 	.byte	0x00, 0xf4, 0x21, 0x00


	//----- nvinfo : EIATTR_KPARAM_INFO
	.align		4
.L_11:
        /*0028*/ 	.byte	0x04, 0x17
        /*002a*/ 	.short	(.L_13 - .L_12)
.L_12:
        /*002c*/ 	.word	0x00000000
        /*0030*/ 	.short	0x000b
        /*0032*/ 	.short	0x0038
        /*0034*/ 	.byte	0x00, 0xf0, 0x11, 0x00


	//----- nvinfo : EIATTR_KPARAM_INFO
	.align		4
.L_13:
        /*0038*/ 	.byte	0x04, 0x17
        /*003a*/ 	.short	(.L_15 - .L_14)
.L_14:
        /*003c*/ 	.word	0x00000000
        /*0040*/ 	.short	0x000a
        /*0042*/ 	.short	0x0034
        /*0044*/ 	.byte	0x00, 0xf0, 0x11, 0x00


	//----- nvinfo : EIATTR_KPARAM_INFO
	.align		4
.L_15:
        /*0048*/ 	.byte	0x04, 0x17
        /*004a*/ 	.short	(.L_17 - .L_16)
.L_16:
        /*004c*/ 	.word	0x00000000
        /*0050*/ 	.short	0x0009
        /*0052*/ 	.short	0x0030
        /*0054*/ 	.byte	0x00, 0xf0, 0x11, 0x00


	//----- nvinfo : EIATTR_KPARAM_INFO
	.align		4
.L_17:
        /*0058*/ 	.byte	0x04, 0x17
        /*005a*/ 	.short	(.L_19 - .L_18)
.L_18:
        /*005c*/ 	.word	0x00000000
        /*0060*/ 	.short	0x0008
        /*0062*/ 	.short	0x002c
        /*0064*/ 	.byte	0x00, 0xf0, 0x11, 0x00


	//----- nvinfo : EIATTR_KPARAM_INFO
	.align		4
.L_19:
        /*0068*/ 	.byte	0x04, 0x17
        /*006a*/ 	.short	(.L_21 - .L_20)
.L_20:
        /*006c*/ 	.word	0x00000000
        /*0070*/ 	.short	0x0007
        /*0072*/ 	.short	0x0028
        /*0074*/ 	.byte	0x00, 0xf0, 0x11, 0x00


	//----- nvinfo : EIATTR_KPARAM_INFO
	.align		4
.L_21:
        /*0078*/ 	.byte	0x04, 0x17
        /*007a*/ 	.short	(.L_23 - .L_22)
.L_22:
        /*007c*/ 	.word	0x00000000
        /*0080*/ 	.short	0x0006
        /*0082*/ 	.short	0x0024
        /*0084*/ 	.byte	0x00, 0xf0, 0x11, 0x00


	//----- nvinfo : EIATTR_KPARAM_INFO
	.align		4
.L_23:
        /*0088*/ 	.byte	0x04, 0x17
        /*008a*/ 	.short	(.L_25 - .L_24)
.L_24:
        /*008c*/ 	.word	0x00000000
        /*0090*/ 	.short	0x0005
        /*0092*/ 	.short	0x0020
        /*0094*/ 	.byte	0x00, 0xf0, 0x11, 0x00


	//----- nvinfo : EIATTR_KPARAM_INFO
	.align		4
.L_25:
        /*0098*/ 	.byte	0x04, 0x17
        /*009a*/ 	.short	(.L_27 - .L_26)
.L_26:
        /*009c*/ 	.word	0x00000000
        /*00a0*/ 	.short	0x0004
        /*00a2*/ 	.short	0x001c
        /*00a4*/ 	.byte	0x00, 0xf0, 0x11, 0x00


	//----- nvinfo : EIATTR_KPARAM_INFO
	.align		4
.L_27:
        /*00a8*/ 	.byte	0x04, 0x17
        /*00aa*/ 	.short	(.L_29 - .L_28)
.L_28:
        /*00ac*/ 	.word	0x00000000
        /*00b0*/ 	.short	0x0003
        /*00b2*/ 	.short	0x0018
        /*00b4*/ 	.byte	0x00, 0xf0, 0x11, 0x00


	//----- nvinfo : EIATTR_KPARAM_INFO
	.align		4
.L_29:
        /*00b8*/ 	.byte	0x04, 0x17
        /*00ba*/ 	.short	(.L_31 - .L_30)
.L_30:
        /*00bc*/ 	.word	0x00000000
        /*00c0*/ 	.short	0x0002
        /*00c2*/ 	.short	0x0010
        /*00c4*/ 	.byte	0x00, 0xf4, 0x21, 0x00


	//----- nvinfo : EIATTR_KPARAM_INFO
	.align		4
.L_31:
        /*00c8*/ 	.byte	0x04, 0x17
        /*00ca*/ 	.short	(.L_33 - .L_32)
.L_32:
        /*00cc*/ 	.word	0x00000000
        /*00d0*/ 	.short	0x0001
        /*00d2*/ 	.short	0x0008
        /*00d4*/ 	.byte	0x00, 0xf4, 0x21, 0x00


	//----- nvinfo : EIATTR_KPARAM_INFO
	.align		4
.L_33:
        /*00d8*/ 	.byte	0x04, 0x17
        /*00da*/ 	.short	(.L_35 - .L_34)
.L_34:
        /*00dc*/ 	.word	0x00000000
        /*00e0*/ 	.short	0x0000
        /*00e2*/ 	.short	0x0000
        /*00e4*/ 	.byte	0x00, 0xf4, 0x21, 0x00


	//----- nvinfo : EIATTR_SPARSE_MMA_MASK
	.align		4
.L_35:
        /*00e8*/ 	.byte	0x03, 0x50
        /*00ea*/ 	.short	0x0000


	//----- nvinfo : EIATTR_MAXREG_COUNT
	.align		4
        /*00ec*/ 	.byte	0x03, 0x1b
        /*00ee*/ 	.short	0x00ff


	//----- nvinfo : EIATTR_NUM_BARRIERS
	.align		4
        /*00f0*/ 	.byte	0x02, 0x4c
        /*00f2*/ 	.byte	0x01
	.zero		1


	//----- nvinfo : EIATTR_ANNOTATIONS
	.align		4
        /*00f4*/ 	.byte	0x04, 0x55
        /*00f6*/ 	.short	(.L_37 - .L_36)


	//   ....[0]....
.L_36:
        /*00f8*/ 	.word	0x00000001
        /*00fc*/ 	.byte	0x00, 0x01, 0x00, 0x00, 0x01, 0x00, 0x00, 0x00, 0x00, 0x07, 0x00, 0x00, 0x01, 0x00, 0x00, 0x00
        /* <DEDUP_REMOVED lines=1220> */
        /*4d4c*/ 	.byte	0xb0, 0x42, 0x02, 0x00, 0x01, 0x00, 0x00, 0x00, 0x20, 0x43, 0x02, 0x00


	//----- nvinfo : EIATTR_MERCURY_ISA_VERSION
	.align		4
.L_37:
        /*4d58*/ 	.byte	0x03, 0x5f
        /*4d5a*/ 	.short	0x0101


	//----- nvinfo : EIATTR_EXIT_INSTR_OFFSETS
	.align		4
        /*4d5c*/ 	.byte	0x04, 0x1c
        /*4d5e*/ 	.short	(.L_39 - .L_38)


	//   ....[0]....
.L_38:
        /*4d60*/ 	.word	0x000244a0


	//   ....[1]....
        /*4d64*/ 	.word	0x000244c0


	//----- nvinfo : EIATTR_REQNTID
	.align		4
.L_39:
        /*4d68*/ 	.byte	0x04, 0x10
        /*4d6a*/ 	.short	(.L_41 - .L_40)
.L_40:
        /*4d6c*/ 	.word	0x00000080
        /*4d70*/ 	.word	0x00000001
        /*4d74*/ 	.word	0x00000001


	//----- nvinfo : EIATTR_CBANK_PARAM_SIZE
	.align		4
.L_41:
        /*4d78*/ 	.byte	0x03, 0x19
        /*4d7a*/ 	.short	0x0050


	//----- nvinfo : EIATTR_PARAM_CBANK
	.align		4
        /*4d7c*/ 	.byte	0x04, 0x0a
        /*4d7e*/ 	.short	(.L_43 - .L_42)
	.align		4
.L_42:
        /*4d80*/ 	.word	index@(.nv.constant0.matmul_kernel)
        /*4d84*/ 	.short	0x0210
        /*4d86*/ 	.short	0x0050


	//----- nvinfo : EIATTR_SW_WAR
	.align		4
.L_43:
        /*4d88*/ 	.byte	0x04, 0x36
        /*4d8a*/ 	.short	(.L_45 - .L_44)
.L_44:
        /*4d8c*/ 	.word	0x00000008
.L_45:


//--------------------- .nv.callgraph             --------------------------
	.section	.nv.callgraph,"",@"SHT_CUDA_CALLGRAPH"
	.align	4
	.sectionentsize	8
	.align		4
        /*0000*/ 	.word	0x00000000
	.align		4
        /*0004*/ 	.word	0xffffffff
	.align		4
        /*0008*/ 	.word	0x00000000
	.align		4
        /*000c*/ 	.word	0xfffffffe
	.align		4
        /*0010*/ 	.word	0x00000000
	.align		4
        /*0014*/ 	.word	0xfffffffd
	.align		4
        /*0018*/ 	.word	0x00000000
	.align		4
        /*001c*/ 	.word	0xfffffffc


//--------------------- .text.matmul_kernel       --------------------------
	.section	.text.matmul_kernel,"ax",@progbits
	.align	128
        .global         matmul_kernel
        .type           matmul_kernel,@function
        .size           matmul_kernel,(.L_x_3 - matmul_kernel)
        .other          matmul_kernel,@"STO_CUDA_ENTRY STV_DEFAULT"
matmul_kernel:
.text.matmul_kernel:
[----:B------:R-:W1:Y:S08]  /*0000*/  LDC R1, c[0x0][0x28] ;  /* 0x00000a00ff017b82 */ /* 0x000e700000000800 */
[----:B------:R-:W2:Y:S01]  /*0010*/  LDC.64 R2, c[0x0][0x228] ;  /* 0x00008a00ff027b82 */ /* 0x000ea20000000a00 */
[----:B-1----:R-:W-:Y:S01]  /*0020*/  VIADD R1, R1, 0xfffff5a8 ;  /* 0xfffff5a801017836 */ /* 0x002fe20000000000 */
[----:B------:R-:W1:Y:S01]  /*0030*/  S2R R5, SR_CTAID.X ;  /* 0x0000000000057919 */ /* 0x000e620000002500 */
[----:B------:R-:W-:Y:S01]  /*0040*/  ULDC UR4, c[0x0][0x230] ;  /* 0x00008c0000047ab9 */ /* 0x000fe20000000800 */
[----:B------:R-:W-:Y:S01]  /*0050*/  ULDC UR6, c[0x0][0x230] ;  /* 0x00008c0000067ab9 */ /* 0x000fe20000000800 */
[----:B------:R-:W-:Y:S01]  /*0060*/  ULDC UR5, c[0x0][0x230] ;  /* 0x00008c0000057ab9 */ /* 0x000fe20000000800 */
[----:B------:R-:W-:Y:S01]  /*0070*/  ULDC UR7, c[0x0][0x230] ;  /* 0x00008c0000077ab9 */ /* 0x000fe20000000800 */
[----:B------:R-:W-:Y:S01]  /*0080*/  ULDC.64 UR8, c[0x0][0x210] ;  /* 0x0000840000087ab9 */ /* 0x000fe20000000a00 */
[----:B------:R-:W-:Y:S01]  /*0090*/  ULDC.64 UR10, c[0x0][0x218] ;  /* 0x00008600000a7ab9 */ /* 0x000fe20000000a00 */
[----:B------:R-:W-:Y:S01]  /*00a0*/  ULDC UR12, c[0x0][0x230] ;  /* 0x00008c00000c7ab9 */ /* 0x000fe20000000800 */
[----:B------:R-:W-:Y:S01]  /*00b0*/  ULDC UR13, c[0x0][0x230] ;  /* 0x00008c00000d7ab9 */ /* 0x000fe20000000800 */
[----:B------:R-:W-:Y:S01]  /*00c0*/  ULDC.64 UR28, c[0x0][0x208] ;  /* 0x00008200001c7ab9 */ /* 0x000fe20000000a00 */
[----:B------:R-:W-:Y:S01]  /*00d0*/  ULDC UR14, c[0x0][0x230] ;  /* 0x00008c00000e7ab9 */ /* 0x000fe20000000800 */
[----:B------:R-:W-:Y:S01]  /*00e0*/  ULDC UR20, c[0x0][0x230] ;  /* 0x00008c0000147ab9 */ /* 0x000fe20000000800 */
[----:B--2---:R-:W-:Y:S01]  /*00f0*/  IMAD.MOV.U32 R41, RZ, RZ, R3 ;  /* 0x000000ffff297224 */ /* 0x004fe200078e0003 */
[----:B------:R2:W-:Y:S01]  /*0100*/  STL.64 [R1+0x4b8], R2 ;  /* 0x0004b80201007387 */ /* 0x0005e20000100a00 */
[----:B------:R-:W-:-:S02]  /*0110*/  IMAD.MOV.U32 R167, RZ, RZ, R2 ;  /* 0x000000ffffa77224 */ /* 0x000fc400078e0002 */
[----:B------:R-:W-:Y:S01]  /*0120*/  VIADD R0, R41, 0x1ff ;  /* 0x000001ff29007836 */ /* 0x000fe20000000000 */
[----:B------:R-:W-:Y:S02]  /*0130*/  LOP3.LUT R189, RZ, R41, RZ, 0x33, !PT ;  /* 0x00000029ffbd7212 */ /* 0x000fe400078e33ff */
[----:B------:R-:W-:Y:S02]  /*0140*/  IABS R15, R167 ;  /* 0x000000a7000f7213 */ /* 0x000fe40000000000 */
[----:B-1----:R-:W-:Y:S02]  /*0150*/  IABS R8, R5 ;  /* 0x0000000500087213 */ /* 0x002fe40000000000 */
[----:B--2---:R-:W-:-:S04]  /*0160*/  SHF.R.S32.HI R3, RZ, 0x1f, R0 ;  /* 0x0000001fff037819 */ /* 0x004fc80000011400 */
[----:B------:R-:W-:-:S04]  /*0170*/  LEA.HI R3, R3, R0, RZ, 0x9 ;  /* 0x0000000003037211 */ /* 0x000fc800078f48ff */
[----:B------:R-:W-:-:S05]  /*0180*/  SHF.R.S32.HI R3, RZ, 0x9, R3 ;  /* 0x00000009ff037819 */ /* 0x000fca0000011403 */
[----:B------:R-:W-:-:S05]  /*0190*/  IMAD.SHL.U32 R4, R3, 0x8, RZ ;  /* 0x0000000803047824 */ /* 0x000fca00078e00ff */
[-C--:B------:R-:W-:Y:S02]  /*01a0*/  IABS R7, R4.reuse ;  /* 0x0000000400077213 */ /* 0x080fe40000000000 */
[----:B------:R-:W-:Y:S02]  /*01b0*/  IABS R10, R4 ;  /* 0x00000004000a7213 */ /* 0x000fe40000000000 */
[----:B------:R-:W1:Y:S08]  /*01c0*/  I2F.RP R0, R7 ;  /* 0x0000000700007306 */ /* 0x000e700000209400 */
[----:B-1----:R-:W1:Y:S02]  /*01d0*/  MUFU.RCP R0, R0 ;  /* 0x0000000000007308 */ /* 0x002e640000001000 */
[----:B-1----:R-:W-:-:S02]  /*01e0*/  VIADD R2, R0, 0xffffffe ;  /* 0x0ffffffe00027836 */ /* 0x002fc40000000000 */
[----:B------:R-:W-:Y:S01]  /*01f0*/  IMAD.MOV R0, RZ, RZ, -R10 ;  /* 0x000000ffff007224 */ /* 0x000fe200078e0a0a */
[----:B------:R-:W-:-:S03]  /*0200*/  IABS R10, R41 ;  /* 0x00000029000a7213 */ /* 0x000fc60000000000 */
[----:B------:R1:W2:Y:S02]  /*0210*/  F2I.FTZ.U32.TRUNC.NTZ R3, R2 ;  /* 0x0000000200037305 */ /* 0x0002a4000021f000 */
[----:B-1----:R-:W-:Y:S02]  /*0220*/  IMAD.MOV.U32 R2, RZ, RZ, RZ ;  /* 0x000000ffff027224 */ /* 0x002fe400078e00ff */
[----:B--2---:R-:W-:-:S04]  /*0230*/  IMAD.MOV R6, RZ, RZ, -R3 ;  /* 0x000000ffff067224 */ /* 0x004fc800078e0a03 */
[----:B------:R-:W-:Y:S02]  /*0240*/  IMAD R9, R6, R7, RZ ;  /* 0x0000000706097224 */ /* 0x000fe400078e02ff */
[----:B------:R-:W-:Y:S02]  /*0250*/  IMAD.MOV.U32 R6, RZ, RZ, R8 ;  /* 0x000000ffff067224 */ /* 0x000fe400078e0008 */
[----:B------:R-:W-:-:S06]  /*0260*/  IMAD.HI.U32 R3, R3, R9, R2 ;  /* 0x0000000903037227 */ /* 0x000fcc00078e0002 */
[----:B------:R-:W-:-:S04]  /*0270*/  IMAD.HI.U32 R3, R3, R6, RZ ;  /* 0x0000000603037227 */ /* 0x000fc800078e00ff */
[----:B------:R-:W-:-:S05]  /*0280*/  IMAD R0, R3, R0, R6 ;  /* 0x0000000003007224 */ /* 0x000fca00078e0206 */
[----:B------:R-:W-:-:S13]  /*0290*/  ISETP.GT.U32.AND P1, PT, R7, R0, PT ;  /* 0x000000000700720c */ /* 0x000fda0003f24070 */
[----:B------:R-:W-:Y:S02]  /*02a0*/  @!P1 IMAD.IADD R0, R0, 0x1, -R7 ;  /* 0x0000000100009824 */ /* 0x000fe400078e0a07 */
[----:B------:R-:W-:Y:S01]  /*02b0*/  @!P1 VIADD R3, R3, 0x1 ;  /* 0x0000000103039836 */ /* 0x000fe20000000000 */
[----:B------:R-:W-:Y:S02]  /*02c0*/  ISETP.NE.AND P1, PT, R4, RZ, PT ;  /* 0x000000ff0400720c */ /* 0x000fe40003f25270 */
[----:B------:R-:W-:Y:S02]  /*02d0*/  ISETP.GE.U32.AND P0, PT, R0, R7, PT ;  /* 0x000000070000720c */ /* 0x000fe40003f06070 */
[----:B------:R-:W-:-:S04]  /*02e0*/  LOP3.LUT R0, R5, R4, RZ, 0x3c, !PT ;  /* 0x0000000405007212 */ /* 0x000fc800078e3cff */
[----:B------:R-:W-:Y:S01]  /*02f0*/  ISETP.GE.AND P2, PT, R0, RZ, PT ;  /* 0x000000ff0000720c */ /* 0x000fe20003f46270 */
[----:B------:R-:W-:-:S06]  /*0300*/  VIADD R0, R167, 0x3f ;  /* 0x0000003fa7007836 */ /* 0x000fcc0000000000 */
[----:B------:R-:W-:-:S04]  /*0310*/  @P0 VIADD R3, R3, 0x1 ;  /* 0x0000000103030836 */ /* 0x000fc80000000000 */
[----:B------:R-:W-:Y:S01]  /*0320*/  IMAD.MOV.U32 R2, RZ, RZ, R3 ;  /* 0x000000ffff027224 */ /* 0x000fe200078e0003 */
[----:B------:R-:W-:-:S03]  /*0330*/  SHF.R.S32.HI R3, RZ, 0x1f, R0 ;  /* 0x0000001fff037819 */ /* 0x000fc60000011400 */
[----:B------:R-:W-:Y:S01]  /*0340*/  @!P2 IMAD.MOV R2, RZ, RZ, -R2 ;  /* 0x000000ffff02a224 */ /* 0x000fe200078e0a02 */
[----:B------:R-:W-:Y:S02]  /*0350*/  @!P1 LOP3.LUT R2, RZ, R4, RZ, 0x33, !PT ;  /* 0x00000004ff029212 */ /* 0x000fe400078e33ff */
[----:B------:R-:W-:-:S03]  /*0360*/  LEA.HI R3, R3, R0, RZ, 0x6 ;  /* 0x0000000003037211 */ /* 0x000fc600078f30ff */
[----:B------:R-:W-:Y:S02]  /*0370*/  IMAD.SHL.U32 R12, R2, 0x8, RZ ;  /* 0x00000008020c7824 */ /* 0x000fe400078e00ff */
[----:B------:R-:W-:-:S03]  /*0380*/  IMAD.MOV R2, RZ, RZ, -R2 ;  /* 0x000000ffff027224 */ /* 0x000fc600078e0a02 */
[----:B------:R-:W-:Y:S01]  /*0390*/  LEA.HI.SX32 R3, R3, -R12, 0x1a ;  /* 0x8000000c03037211 */ /* 0x000fe200078fd2ff */
[----:B------:R-:W-:Y:S02]  /*03a0*/  IMAD R6, R4, R2, R5 ;  /* 0x0000000204067224 */ /* 0x000fe400078e0205 */
[----:B------:R-:W-:Y:S01]  /*03b0*/  IMAD.MOV.U32 R2, RZ, RZ, RZ ;  /* 0x000000ffff027224 */ /* 0x000fe200078e00ff */
[----:B------:R-:W-:Y:S02]  /*03c0*/  VIMNMX R13, R3, 0x8, PT ;  /* 0x00000008030d7848 */ /* 0x000fe40003fe0100 */
[----:B------:R-:W-:Y:S02]  /*03d0*/  IABS R4, R6 ;  /* 0x0000000600047213 */ /* 0x000fe40000000000 */
[-C--:B------:R-:W-:Y:S02]  /*03e0*/  IABS R9, R13.reuse ;  /* 0x0000000d00097213 */ /* 0x080fe40000000000 */
[----:B------:R-:W-:-:S02]  /*03f0*/  IABS R7, R13 ;  /* 0x0000000d00077213 */ /* 0x000fc40000000000 */
[----:B------:R-:W1:Y:S08]  /*0400*/  I2F.RP R0, R9 ;  /* 0x0000000900007306 */ /* 0x000e700000209400 */
[----:B-1----:R-:W1:Y:S02]  /*0410*/  MUFU.RCP R0, R0 ;  /* 0x0000000000007308 */ /* 0x002e640000001000 */
[----:B-1----:R-:W-:-:S02]  /*0420*/  VIADD R3, R0, 0xffffffe ;  /* 0x0ffffffe00037836 */ /* 0x002fc40000000000 */
[----:B------:R-:W-:Y:S02]  /*0430*/  IMAD.MOV R0, RZ, RZ, -R7 ;  /* 0x000000ffff007224 */ /* 0x000fe400078e0a07 */
[----:B------:R-:W1:Y:S02]  /*0440*/  S2R R7, SR_TID.X ;  /* 0x0000000000077919 */ /* 0x000e640000002100 */
[----:B------:R-:W2:Y:S02]  /*0450*/  F2I.FTZ.U32.TRUNC.NTZ R3, R3 ;  /* 0x0000000300037305 */ /* 0x000ea4000021f000 */
[----:B--2---:R-:W-:-:S04]  /*0460*/  IMAD.MOV R8, RZ, RZ, -R3 ;  /* 0x000000ffff087224 */ /* 0x004fc800078e0a03 */
[----:B------:R-:W-:Y:S02]  /*0470*/  IMAD R5, R8, R9, RZ ;  /* 0x0000000908057224 */ /* 0x000fe400078e02ff */
[----:B------:R-:W-:Y:S02]  /*0480*/  IMAD.MOV.U32 R8, RZ, RZ, R10 ;  /* 0x000000ffff087224 */ /* 0x000fe400078e000a */
[----:B------:R-:W-:-:S04]  /*0490*/  IMAD.HI.U32 R2, R3, R5, R2 ;  /* 0x0000000503027227 */ /* 0x000fc800078e0002 */
[----:B------:R-:W-:Y:S02]  /*04a0*/  IMAD.MOV.U32 R3, RZ, RZ, R4 ;  /* 0x000000ffff037224 */ /* 0x000fe400078e0004 */
[----:B------:R-:W2:Y:S01]  /*04b0*/  I2F.RP R4, R8 ;  /* 0x0000000800047306 */ /* 0x000ea20000209400 */
[----:B-1----:R-:W-:Y:S01]  /*04c0*/  LOP3.LUT R163, R7, 0x1f, RZ, 0xc0, !PT ;  /* 0x0000001f07a37812 */ /* 0x002fe200078ec0ff */
[----:B------:R-:W-:-:S04]  /*04d0*/  IMAD.HI.U32 R2, R2, R3, RZ ;  /* 0x0000000302027227 */ /* 0x000fc800078e00ff */
[----:B------:R-:W-:Y:S02]  /*04e0*/  IMAD R0, R2, R0, R3 ;  /* 0x0000000002007224 */ /* 0x000fe400078e0203 */
[----:B------:R-:W1:Y:S03]  /*04f0*/  I2F.RP R3, R15 ;  /* 0x0000000f00037306 */ /* 0x000e660000209400 */
[----:B------:R-:W-:-:S05]  /*0500*/  ISETP.GT.U32.AND P1, PT, R9, R0, PT ;  /* 0x000000000900720c */ /* 0x000fca0003f24070 */
[----:B--2---:R-:W2:Y:S08]  /*0510*/  MUFU.RCP R4, R4 ;  /* 0x0000000400047308 */ /* 0x004eb00000001000 */
[----:B------:R-:W-:Y:S01]  /*0520*/  @!P1 IMAD.IADD R0, R0, 0x1, -R9 ;  /* 0x0000000100009824 */ /* 0x000fe200078e0a09 */
[----:B-1----:R-:W1:Y:S01]  /*0530*/  MUFU.RCP R3, R3 ;  /* 0x0000000300037308 */ /* 0x002e620000001000 */
[----:B------:R-:W-:Y:S01]  /*0540*/  @!P1 VIADD R2, R2, 0x1 ;  /* 0x0000000102029836 */ /* 0x000fe20000000000 */
[----:B------:R-:W-:-:S02]  /*0550*/  ISETP.NE.AND P1, PT, R13, RZ, PT ;  /* 0x000000ff0d00720c */ /* 0x000fc40003f25270 */
[----:B------:R-:W-:Y:S02]  /*0560*/  ISETP.GE.U32.AND P0, PT, R0, R9, PT ;  /* 0x000000090000720c */ /* 0x000fe40003f06070 */
[----:B------:R-:W-:Y:S01]  /*0570*/  LOP3.LUT R0, R6, R13, RZ, 0x3c, !PT ;  /* 0x0000000d06007212 */ /* 0x000fe200078e3cff */
[----:B--2---:R-:W-:Y:S01]  /*0580*/  VIADD R10, R4, 0xffffffe ;  /* 0x0ffffffe040a7836 */ /* 0x004fe20000000000 */
[----:B------:R-:W-:Y:S02]  /*0590*/  SHF.R.U32.HI R9, RZ, 0x5, R7 ;  /* 0x00000005ff097819 */ /* 0x000fe40000011607 */
[----:B------:R-:W-:Y:S01]  /*05a0*/  ISETP.GE.AND P2, PT, R0, RZ, PT ;  /* 0x000000ff0000720c */ /* 0x000fe20003f46270 */
[----:B------:R2:W3:Y:S01]  /*05b0*/  F2I.FTZ.U32.TRUNC.NTZ R11, R10 ;  /* 0x0000000a000b7305 */ /* 0x0004e2000021f000 */
[----:B------:R-:W-:Y:S02]  /*05c0*/  SGXT.U32 R9, R9, 0x2 ;  /* 0x000000020909781a */ /* 0x000fe40000000000 */
[----:B------:R-:W-:-:S03]  /*05d0*/  LOP3.LUT R4, R7, 0x7f, RZ, 0xc0, !PT ;  /* 0x0000007f07047812 */ /* 0x000fc600078ec0ff */
[----:B------:R-:W-:Y:S02]  /*05e0*/  @P0 VIADD R2, R2, 0x1 ;  /* 0x0000000102020836 */ /* 0x000fe40000000000 */
[----:B-1----:R-:W-:Y:S02]  /*05f0*/  VIADD R5, R3, 0xffffffe ;  /* 0x0ffffffe03057836 */ /* 0x002fe40000000000 */
[----:B--2---:R-:W-:Y:S02]  /*0600*/  IMAD.MOV.U32 R10, RZ, RZ, RZ ;  /* 0x000000ffff0a7224 */ /* 0x004fe400078e00ff */
[----:B------:R-:W-:Y:S01]  /*0610*/  @!P2 IMAD.MOV R2, RZ, RZ, -R2 ;  /* 0x000000ffff02a224 */ /* 0x000fe200078e0a02 */
[----:B------:R-:W-:Y:S01]  /*0620*/  @!P1 LOP3.LUT R2, RZ, R13, RZ, 0x33, !PT ;  /* 0x0000000dff029212 */ /* 0x000fe200078e33ff */
[----:B------:R-:W1:Y:S01]  /*0630*/  F2I.FTZ.U32.TRUNC.NTZ R5, R5 ;  /* 0x0000000500057305 */ /* 0x000e62000021f000 */
[----:B---3--:R-:W-:-:S03]  /*0640*/  IMAD.MOV R17, RZ, RZ, -R11 ;  /* 0x000000ffff117224 */ /* 0x008fc600078e0a0b */
[----:B------:R-:W-:Y:S02]  /*0650*/  IMAD.MOV R0, RZ, RZ, -R2 ;  /* 0x000000ffff007224 */ /* 0x000fe400078e0a02 */
[----:B------:R-:W-:Y:S02]  /*0660*/  IMAD R3, R17, R8, RZ ;  /* 0x0000000811037224 */ /* 0x000fe400078e02ff */
[----:B------:R-:W-:Y:S02]  /*0670*/  IMAD R0, R13, R0, R6 ;  /* 0x000000000d007224 */ /* 0x000fe400078e0206 */
[----:B------:R-:W-:Y:S02]  /*0680*/  IMAD.SHL.U32 R6, R2, 0x200, RZ ;  /* 0x0000020002067824 */ /* 0x000fe400078e00ff */
[----:B------:R-:W-:Y:S01]  /*0690*/  IMAD.HI.U32 R3, R11, R3, R10 ;  /* 0x000000030b037227 */ /* 0x000fe200078e000a */
[C---:B------:R-:W-:Y:S02]  /*06a0*/  LOP3.LUT R10, R7.reuse, 0x60, RZ, 0xc0, !PT ;  /* 0x00000060070a7812 */ /* 0x040fe400078ec0ff */
[----:B------:R-:W-:Y:S01]  /*06b0*/  LOP3.LUT R2, R6, R9, RZ, 0xfc, !PT ;  /* 0x0000000906027212 */ /* 0x000fe200078efcff */
[----:B------:R-:W-:Y:S01]  /*06c0*/  IMAD.IADD R0, R12, 0x1, R0 ;  /* 0x000000010c007824 */ /* 0x000fe200078e0200 */
[C---:B------:R-:W-:Y:S01]  /*06d0*/  LOP3.LUT R11, R7.reuse, 0x40, RZ, 0xc0, !PT ;  /* 0x00000040070b7812 */ /* 0x040fe200078ec0ff */
[----:B------:R-:W-:Y:S01]  /*06e0*/  IMAD.SHL.U32 R12, R4, 0x4, RZ ;  /* 0x00000004040c7824 */ /* 0x000fe200078e00ff */
[----:B------:R-:W-:Y:S01]  /*06f0*/  LOP3.LUT R16, R2, 0x1fc, RZ, 0xfc, !PT ;  /* 0x000001fc02107812 */ /* 0x000fe200078efcff */
[----:B------:R2:W-:Y:S01]  /*0700*/  STL [R1+0x538], R6 ;  /* 0x0005380601007387 */ /* 0x0005e20000100800 */
[----:B------:R-:W-:Y:S01]  /*0710*/  SHF.R.U32.HI R13, RZ, 0x1, R10 ;  /* 0x00000001ff0d7819 */ /* 0x000fe2000001160a */
[----:B-1----:R-:W-:Y:S01]  /*0720*/  IMAD.MOV R14, RZ, RZ, -R5 ;  /* 0x000000ffff0e7224 */ /* 0x002fe200078e0a05 */
[----:B------:R-:W-:-:S02]  /*0730*/  LOP3.LUT R9, R7, 0x3f, RZ, 0xc0, !PT ;  /* 0x0000003f07097812 */ /* 0x000fc400078ec0ff */
[----:B------:R-:W-:Y:S02]  /*0740*/  IABS R17, R16 ;  /* 0x0000001000117213 */ /* 0x000fe40000000000 */
[----:B------:R-:W-:Y:S02]  /*0750*/  SHF.R.U32.HI R4, RZ, 0x4, R11 ;  /* 0x00000004ff047819 */ /* 0x000fe4000001160b */
[----:B------:R-:W-:Y:S01]  /*0760*/  LOP3.LUT R11, R12, R13, RZ, 0x3c, !PT ;  /* 0x0000000d0c0b7212 */ /* 0x000fe200078e3cff */
[----:B--2---:R-:W-:Y:S01]  /*0770*/  IMAD R6, R0, 0x40, R9 ;  /* 0x0000004000067824 */ /* 0x004fe200078e0209 */
[----:B------:R-:W-:Y:S01]  /*0780*/  IABS R118, R2 ;  /* 0x0000000200767213 */ /* 0x000fe20000000000 */
[----:B------:R-:W-:Y:S01]  /*0790*/  IMAD.MOV.U32 R10, RZ, RZ, R17 ;  /* 0x000000ffff0a7224 */ /* 0x000fe200078e0011 */
[C---:B------:R-:W-:Y:S01]  /*07a0*/  LOP3.LUT R17, R2.reuse, 0x4, RZ, 0xfc, !PT ;  /* 0x0000000402117812 */ /* 0x040fe200078efcff */
[----:B------:R1:W-:Y:S01]  /*07b0*/  STL [R1+0x444], R11 ;  /* 0x0004440b01007387 */ /* 0x0003e20000100800 */
[----:B------:R-:W-:Y:S01]  /*07c0*/  IMAD R9, R9, 0x80, R4 ;  /* 0x0000008009097824 */ /* 0x000fe200078e0204 */
[----:B------:R-:W-:Y:S01]  /*07d0*/  IABS R12, R6 ;  /* 0x00000006000c7213 */ /* 0x000fe20000000000 */
[----:B------:R-:W-:Y:S01]  /*07e0*/  IMAD.MOV.U32 R4, RZ, RZ, RZ ;  /* 0x000000ffff047224 */ /* 0x000fe200078e00ff */
[----:B------:R-:W-:Y:S01]  /*07f0*/  IABS R116, R17 ;  /* 0x0000001100747213 */ /* 0x000fe20000000000 */
[----:B------:R-:W-:Y:S01]  /*0800*/  IMAD.HI.U32 R0, R3, R10, RZ ;  /* 0x0000000a03007227 */ /* 0x000fe200078e00ff */
[----:B------:R-:W-:Y:S01]  /*0810*/  LOP3.LUT R18, R2, 0x8, RZ, 0xfc, !PT ;  /* 0x0000000802127812 */ /* 0x000fe200078efcff */
[----:B------:R2:W-:Y:S01]  /*0820*/  STL [R1+0x4cc], R6 ;  /* 0x0004cc0601007387 */ /* 0x0005e20000100800 */
[----:B------:R-:W-:Y:S01]  /*0830*/  ISETP.GE.AND P3, PT, R16, RZ, PT ;  /* 0x000000ff1000720c */ /* 0x000fe20003f66270 */
[----:B------:R-:W-:Y:S01]  /*0840*/  IMAD.MOV R13, RZ, RZ, -R0 ;  /* 0x000000ffff0d7224 */ /* 0x000fe200078e0a00 */
[----:B------:R-:W-:Y:S01]  /*0850*/  ISETP.GE.AND P1, PT, R17, RZ, PT ;  /* 0x000000ff1100720c */ /* 0x000fe20003f26270 */
[----:B-1----:R-:W-:Y:S01]  /*0860*/  IMAD R11, R14, R15, RZ ;  /* 0x0000000f0e0b7224 */ /* 0x002fe200078e02ff */
[----:B------:R-:W-:Y:S01]  /*0870*/  ISETP.GE.AND P6, PT, R18, RZ, PT ;  /* 0x000000ff1200720c */ /* 0x000fe20003fc6270 */
[----:B------:R-:W-:Y:S01]  /*0880*/  IMAD.SHL.U32 R0, R7, 0x10, RZ ;  /* 0x0000001007007824 */ /* 0x000fe200078e00ff */
[C---:B------:R-:W-:Y:S01]  /*0890*/  LOP3.LUT R17, R2.reuse, 0x2c, RZ, 0xfc, !PT ;  /* 0x0000002c02117812 */ /* 0x040fe200078efcff */
[----:B------:R-:W-:Y:S01]  /*08a0*/  IMAD.HI.U32 R4, R5, R11, R4 ;  /* 0x0000000b05047227 */ /* 0x000fe200078e0004 */
[----:B------:R-:W-:-:S02]  /*08b0*/  LOP3.LUT R21, R2, 0x34, RZ, 0xfc, !PT ;  /* 0x0000003402157812 */ /* 0x000fc400078efcff */
[----:B------:R-:W-:Y:S01]  /*08c0*/  IABS R20, R17 ;  /* 0x0000001100147213 */ /* 0x000fe20000000000 */
[----:B------:R-:W-:Y:S01]  /*08d0*/  IMAD.MOV.U32 R5, RZ, RZ, R12 ;  /* 0x000000ffff057224 */ /* 0x000fe200078e000c */
[----:B------:R-:W-:Y:S01]  /*08e0*/  LOP3.LUT R12, R0, 0x70, RZ, 0xc0, !PT ;  /* 0x00000070000c7812 */ /* 0x000fe200078ec0ff */
[----:B------:R-:W-:Y:S01]  /*08f0*/  IMAD R10, R8, R13, R10 ;  /* 0x0000000d080a7224 */ /* 0x000fe200078e020a */
[----:B------:R-:W-:Y:S01]  /*0900*/  IABS R13, R18 ;  /* 0x00000012000d7213 */ /* 0x000fe20000000000 */
[----:B------:R-:W-:Y:S01]  /*0910*/  IMAD.HI.U32 R4, R4, R5, RZ ;  /* 0x0000000504047227 */ /* 0x000fe200078e00ff */
[----:B------:R-:W-:Y:S02]  /*0920*/  IABS R100, R21 ;  /* 0x0000001500647213 */ /* 0x000fe40000000000 */
[----:B------:R-:W-:Y:S01]  /*0930*/  ISETP.GT.U32.AND P0, PT, R8, R10, PT ;  /* 0x0000000a0800720c */ /* 0x000fe20003f04070 */
[----:B------:R-:W-:Y:S01]  /*0940*/  IMAD.HI.U32 R0, R3, R118, RZ ;  /* 0x0000007603007227 */ /* 0x000fe200078e00ff */
[----:B------:R-:W-:-:S02]  /*0950*/  LOP3.LUT R19, R2, 0x30, RZ, 0xfc, !PT ;  /* 0x0000003002137812 */ /* 0x000fc400078efcff */
[C---:B------:R-:W-:Y:S01]  /*0960*/  LOP3.LUT R23, R2.reuse, 0x3c, RZ, 0xfc, !PT ;  /* 0x0000003c02177812 */ /* 0x040fe200078efcff */
[----:B------:R-:W-:Y:S01]  /*0970*/  IMAD.MOV R14, RZ, RZ, -R4 ;  /* 0x000000ffff0e7224 */ /* 0x000fe200078e0a04 */
[----:B------:R-:W-:Y:S01]  /*0980*/  IABS R102, R19 ;  /* 0x0000001300667213 */ /* 0x000fe20000000000 */
[----:B------:R-:W-:Y:S01]  /*0990*/  IMAD.HI.U32 R4, R3, R116, RZ ;  /* 0x0000007403047227 */ /* 0x000fe200078e00ff */
[----:B------:R-:W-:Y:S02]  /*09a0*/  IABS R98, R23 ;  /* 0x0000001700627213 */ /* 0x000fe40000000000 */
[C---:B------:R-:W-:Y:S01]  /*09b0*/  LOP3.LUT R27, R2.reuse, 0x1d8, RZ, 0xfc, !PT ;  /* 0x000001d8021b7812 */ /* 0x040fe200078efcff */
[----:B------:R-:W-:Y:S01]  /*09c0*/  IMAD.MOV R11, RZ, RZ, -R0 ;  /* 0x000000ffff0b7224 */ /* 0x000fe200078e0a00 */
[C---:B------:R-:W-:Y:S01]  /*09d0*/  LOP3.LUT R29, R2.reuse, 0x1dc, RZ, 0xfc, !PT ;  /* 0x000001dc021d7812 */ /* 0x040fe200078efcff */
[C---:B------:R-:W-:Y:S01]  /*09e0*/  IMAD R0, R15.reuse, R14, R5 ;  /* 0x0000000e0f007224 */ /* 0x040fe200078e0205 */
[----:B------:R-:W-:Y:S01]  /*09f0*/  IABS R132, R27 ;  /* 0x0000001b00847213 */ /* 0x000fe20000000000 */
[----:B------:R-:W-:Y:S01]  /*0a00*/  IMAD.MOV R5, RZ, RZ, -R4 ;  /* 0x000000ffff057224 */ /* 0x000fe200078e0a04 */
[----:B------:R-:W-:Y:S01]  /*0a10*/  LOP3.LUT R25, R2, 0x1d0, RZ, 0xfc, !PT ;  /* 0x000001d002197812 */ /* 0x000fe200078efcff */
[----:B------:R-:W-:Y:S01]  /*0a20*/  @!P0 IMAD.IADD R10, R10, 0x1, -R8 ;  /* 0x000000010a0a8824 */ /* 0x000fe200078e0a08 */
[----:B------:R-:W-:Y:S01]  /*0a30*/  ISETP.GT.U32.AND P2, PT, R15, R0, PT ;  /* 0x000000000f00720c */ /* 0x000fe20003f44070 */
[C---:B------:R-:W-:Y:S01]  /*0a40*/  IMAD R116, R8.reuse, R5, R116 ;  /* 0x0000000508747224 */ /* 0x040fe200078e0274 */
[----:B------:R-:W-:Y:S01]  /*0a50*/  IABS R126, R29 ;  /* 0x0000001d007e7213 */ /* 0x000fe20000000000 */
[C---:B------:R-:W-:Y:S01]  /*0a60*/  IMAD R118, R8.reuse, R11, R118 ;  /* 0x0000000b08767224 */ /* 0x040fe200078e0276 */
[C---:B------:R-:W-:Y:S01]  /*0a70*/  ISETP.GT.U32.AND P0, PT, R8.reuse, R10, PT ;  /* 0x0000000a0800720c */ /* 0x040fe20003f04070 */
[----:B------:R-:W-:Y:S01]  /*0a80*/  IMAD.MOV.U32 R14, RZ, RZ, R13 ;  /* 0x000000ffff0e7224 */ /* 0x000fe200078e000d */
[----:B------:R-:W-:Y:S01]  /*0a90*/  ISETP.GT.U32.AND P4, PT, R8, R116, PT ;  /* 0x000000740800720c */ /* 0x000fe20003f84070 */
[----:B------:R-:W-:Y:S01]  /*0aa0*/  IMAD.IADD R12, R12, 0x1, R9 ;  /* 0x000000010c0c7824 */ /* 0x000fe200078e0209 */
[----:B------:R-:W-:Y:S01]  /*0ab0*/  ISETP.GT.U32.AND P5, PT, R8, R118, PT ;  /* 0x000000760800720c */ /* 0x000fe20003fa4070 */
[----:B------:R-:W-:Y:S01]  /*0ac0*/  IMAD.HI.U32 R4, R3, R14, RZ ;  /* 0x0000000e03047227 */ /* 0x000fe200078e00ff */
[----:B------:R-:W-:-:S02]  /*0ad0*/  LOP3.LUT R9, R2, 0xc, RZ, 0xfc, !PT ;  /* 0x0000000c02097812 */ /* 0x000fc400078efcff */
[----:B------:R-:W-:Y:S01]  /*0ae0*/  LOP3.LUT R11, R2, 0x10, RZ, 0xfc, !PT ;  /* 0x00000010020b7812 */ /* 0x000fe200078efcff */
[----:B------:R-:W-:Y:S01]  /*0af0*/  IMAD.MOV R5, RZ, RZ, -R4 ;  /* 0x000000ffff057224 */ /* 0x000fe200078e0a04 */
[----:B------:R-:W-:Y:S01]  /*0b00*/  IABS R114, R9 ;  /* 0x0000000900727213 */ /* 0x000fe20000000000 */
[----:B------:R-:W-:Y:S01]  /*0b10*/  @!P2 IMAD.IADD R0, R0, 0x1, -R15 ;  /* 0x000000010000a824 */ /* 0x000fe200078e0a0f */
[----:B------:R-:W-:Y:S01]  /*0b20*/  IABS R112, R11 ;  /* 0x0000000b00707213 */ /* 0x000fe20000000000 */
[--C-:B------:R-:W-:Y:S01]  /*0b30*/  @!P0 IMAD.IADD R10, R10, 0x1, -R8.reuse ;  /* 0x000000010a0a8824 */ /* 0x100fe200078e0a08 */
[----:B------:R-:W-:Y:S01]  /*0b40*/  LOP3.LUT R13, R2, 0x20, RZ, 0xfc, !PT ;  /* 0x00000020020d7812 */ /* 0x000fe200078efcff */
[----:B------:R-:W-:Y:S01]  /*0b50*/  @!P4 IMAD.IADD R116, R116, 0x1, -R8 ;  /* 0x000000017474c824 */ /* 0x000fe200078e0a08 */
[----:B------:R-:W-:Y:S01]  /*0b60*/  IABS R138, R25 ;  /* 0x00000019008a7213 */ /* 0x000fe20000000000 */
[C---:B------:R-:W-:Y:S01]  /*0b70*/  IMAD R14, R8.reuse, R5, R14 ;  /* 0x00000005080e7224 */ /* 0x040fe200078e020e */
[----:B------:R-:W-:Y:S01]  /*0b80*/  IABS R18, R13 ;  /* 0x0000000d00127213 */ /* 0x000fe20000000000 */
[----:B------:R-:W-:Y:S01]  /*0b90*/  IMAD.HI.U32 R4, R3, R114, RZ ;  /* 0x0000007203047227 */ /* 0x000fe200078e00ff */
[----:B------:R-:W-:-:S02]  /*0ba0*/  ISETP.GT.U32.AND P4, PT, R8, R116, PT ;  /* 0x000000740800720c */ /* 0x000fc40003f84070 */
[----:B------:R-:W-:Y:S01]  /*0bb0*/  ISETP.GT.U32.AND P2, PT, R8, R14, PT ;  /* 0x0000000e0800720c */ /* 0x000fe20003f44070 */
[----:B------:R-:W-:Y:S01]  /*0bc0*/  @!P5 IMAD.IADD R118, R118, 0x1, -R8 ;  /* 0x000000017676d824 */ /* 0x000fe200078e0a08 */
[----:B------:R-:W-:Y:S01]  /*0bd0*/  ISETP.GT.U32.AND P5, PT, R15, R0, PT ;  /* 0x000000000f00720c */ /* 0x000fe20003fa4070 */
[----:B------:R-:W-:Y:S01]  /*0be0*/  @!P3 IMAD.MOV R10, RZ, RZ, -R10 ;  /* 0x000000ffff0ab224 */ /* 0x000fe200078e0a0a */
[----:B------:R-:W-:Y:S01]  /*0bf0*/  ISETP.GE.AND P3, PT, R9, RZ, PT ;  /* 0x000000ff0900720c */ /* 0x000fe20003f66270 */
[----:B------:R-:W-:Y:S01]  /*0c00*/  IMAD.MOV R9, RZ, RZ, -R4 ;  /* 0x000000ffff097224 */ /* 0x000fe200078e0a04 */
[----:B------:R-:W-:Y:S01]  /*0c10*/  ISETP.GT.U32.AND P0, PT, R8, R118, PT ;  /* 0x000000760800720c */ /* 0x000fe20003f04070 */
[----:B------:R-:W-:Y:S01]  /*0c20*/  IMAD.HI.U32 R5, R3, R112, RZ ;  /* 0x0000007003057227 */ /* 0x000fe200078e00ff */
[C---:B------:R-:W-:Y:S02]  /*0c30*/  LOP3.LUT R4, R2.reuse, 0x14, RZ, 0xfc, !PT ;  /* 0x0000001402047812 */ /* 0x040fe400078efcff */
[----:B------:R-:W-:Y:S01]  /*0c40*/  LOP3.LUT R33, R2, 0x1e4, RZ, 0xfc, !PT ;  /* 0x000001e402217812 */ /* 0x000fe200078efcff */
[----:B------:R-:W-:Y:S01]  /*0c50*/  IMAD R114, R8, R9, R114 ;  /* 0x0000000908727224 */ /* 0x000fe200078e0272 */
[----:B------:R-:W-:Y:S01]  /*0c60*/  IABS R16, R4 ;  /* 0x0000000400107213 */ /* 0x000fe20000000000 */
[--C-:B------:R-:W-:Y:S01]  /*0c70*/  @!P4 IMAD.IADD R116, R116, 0x1, -R8.reuse ;  /* 0x000000017474c824 */ /* 0x100fe200078e0a08 */
[----:B------:R-:W-:Y:S01]  /*0c80*/  IABS R134, R33 ;  /* 0x0000002100867213 */ /* 0x000fe20000000000 */
[----:B------:R-:W-:Y:S01]  /*0c90*/  @!P5 IMAD.IADD R0, R0, 0x1, -R15 ;  /* 0x000000010000d824 */ /* 0x000fe200078e0a0f */
[----:B------:R-:W-:Y:S01]  /*0ca0*/  ISETP.GT.U32.AND P4, PT, R8, R114, PT ;  /* 0x000000720800720c */ /* 0x000fe20003f84070 */
[--C-:B------:R-:W-:Y:S01]  /*0cb0*/  @!P2 IMAD.IADD R14, R14, 0x1, -R8.reuse ;  /* 0x000000010e0ea824 */ /* 0x100fe200078e0a08 */
[C---:B------:R-:W-:Y:S01]  /*0cc0*/  ISETP.GE.AND P5, PT, R2.reuse, RZ, PT ;  /* 0x000000ff0200720c */ /* 0x040fe20003fa6270 */
[----:B------:R-:W-:Y:S01]  /*0cd0*/  IMAD.MOV R5, RZ, RZ, -R5 ;  /* 0x000000ffff057224 */ /* 0x000fe200078e0a05 */
[----:B------:R-:W-:Y:S01]  /*0ce0*/  LOP3.LUT R15, R2, 0x28, RZ, 0xfc, !PT ;  /* 0x00000028020f7812 */ /* 0x000fe200078efcff */
[----:B------:R-:W-:Y:S01]  /*0cf0*/  @!P0 IMAD.IADD R118, R118, 0x1, -R8 ;  /* 0x0000000176768824 */ /* 0x000fe200078e0a08 */
[C---:B------:R-:W-:Y:S01]  /*0d00*/  ISETP.GT.U32.AND P2, PT, R8.reuse, R14, PT ;  /* 0x0000000e0800720c */ /* 0x040fe20003f44070 */
[----:B------:R-:W-:Y:S01]  /*0d10*/  IMAD R112, R8, R5, R112 ;  /* 0x0000000508707224 */ /* 0x000fe200078e0270 */
[----:B------:R-:W-:Y:S01]  /*0d20*/  LOP3.LUT R5, R2, 0x18, RZ, 0xfc, !PT ;  /* 0x0000001802057812 */ /* 0x000fe200078efcff */
[----:B------:R-:W-:Y:S01]  /*0d30*/  @!P1 IMAD.MOV R116, RZ, RZ, -R116 ;  /* 0x000000ffff749224 */ /* 0x000fe200078e0a74 */
[----:B------:R-:W-:-:S02]  /*0d40*/  ISETP.GE.AND P0, PT, R11, RZ, PT ;  /* 0x000000ff0b00720c */ /* 0x000fc40003f06270 */
[----:B------:R-:W-:Y:S01]  /*0d50*/  IABS R110, R5 ;  /* 0x00000005006e7213 */ /* 0x000fe20000000000 */
[----:B------:R-:W-:Y:S01]  /*0d60*/  @!P4 IMAD.IADD R114, R114, 0x1, -R8 ;  /* 0x000000017272c824 */ /* 0x000fe200078e0a08 */
[----:B------:R-:W-:Y:S01]  /*0d70*/  ISETP.GE.AND P1, PT, R5, RZ, PT ;  /* 0x000000ff0500720c */ /* 0x000fe20003f26270 */
[----:B------:R-:W-:Y:S01]  /*0d80*/  @!P5 IMAD.MOV R118, RZ, RZ, -R118 ;  /* 0x000000ffff76d224 */ /* 0x000fe200078e0a76 */
[----:B------:R-:W-:Y:S01]  /*0d90*/  ISETP.GE.AND P5, PT, R4, RZ, PT ;  /* 0x000000ff0400720c */ /* 0x000fe20003fa6270 */
[C---:B------:R-:W-:Y:S01]  /*0da0*/  IMAD.HI.U32 R4, R3.reuse, R16, RZ ;  /* 0x0000001003047227 */ /* 0x040fe200078e00ff */
[----:B------:R-:W-:Y:S02]  /*0db0*/  ISETP.GT.U32.AND P4, PT, R8, R114, PT ;  /* 0x000000720800720c */ /* 0x000fe40003f84070 */
[----:B------:R-:W-:Y:S01]  /*0dc0*/  LOP3.LUT R11, R2, 0x1c, RZ, 0xfc, !PT ;  /* 0x0000001c020b7812 */ /* 0x000fe200078efcff */
[----:B------:R-:W-:Y:S01]  /*0dd0*/  @!P2 IMAD.IADD R14, R14, 0x1, -R8 ;  /* 0x000000010e0ea824 */ /* 0x000fe200078e0a08 */
[----:B------:R-:W-:Y:S01]  /*0de0*/  ISETP.GT.U32.AND P2, PT, R8, R112, PT ;  /* 0x000000700800720c */ /* 0x000fe20003f44070 */
[----:B------:R-:W-:Y:S01]  /*0df0*/  IMAD.MOV R9, RZ, RZ, -R4 ;  /* 0x000000ffff097224 */ /* 0x000fe200078e0a04 */
[----:B------:R-:W-:Y:S01]  /*0e00*/  IABS R108, R11 ;  /* 0x0000000b006c7213 */ /* 0x000fe20000000000 */
[----:B------:R-:W-:Y:S01]  /*0e10*/  IMAD.HI.U32 R5, R3, R110, RZ ;  /* 0x0000006e03057227 */ /* 0x000fe200078e00ff */
[----:B------:R-:W-:-:S02]  /*0e20*/  IABS R104, R15 ;  /* 0x0000000f00687213 */ /* 0x000fc40000000000 */
[----:B------:R-:W-:Y:S01]  /*0e30*/  LOP3.LUT R31, R2, 0x1e0, RZ, 0xfc, !PT ;  /* 0x000001e0021f7812 */ /* 0x000fe200078efcff */
[----:B------:R-:W-:Y:S01]  /*0e40*/  IMAD R16, R8, R9, R16 ;  /* 0x0000000908107224 */ /* 0x000fe200078e0210 */
[----:B------:R-:W-:Y:S01]  /*0e50*/  LOP3.LUT R35, R2, 0x1ec, RZ, 0xfc, !PT ;  /* 0x000001ec02237812 */ /* 0x000fe200078efcff */
[----:B------:R-:W-:Y:S01]  /*0e60*/  IMAD.MOV R5, RZ, RZ, -R5 ;  /* 0x000000ffff057224 */ /* 0x000fe200078e0a05 */
[----:B------:R-:W-:Y:S01]  /*0e70*/  IABS R128, R31 ;  /* 0x0000001f00807213 */ /* 0x000fe20000000000 */
[----:B------:R-:W-:Y:S01]  /*0e80*/  @!P4 IMAD.IADD R114, R114, 0x1, -R8 ;  /* 0x000000017272c824 */ /* 0x000fe200078e0a08 */
[C---:B------:R-:W-:Y:S01]  /*0e90*/  ISETP.GT.U32.AND P4, PT, R8.reuse, R16, PT ;  /* 0x000000100800720c */ /* 0x040fe20003f84070 */
[----:B------:R-:W-:Y:S01]  /*0ea0*/  IMAD R110, R8, R5, R110 ;  /* 0x00000005086e7224 */ /* 0x000fe200078e026e */
[----:B------:R-:W-:Y:S01]  /*0eb0*/  LOP3.LUT R37, R2, 0x1f0, RZ, 0xfc, !PT ;  /* 0x000001f002257812 */ /* 0x000fe200078efcff */
[----:B------:R-:W-:Y:S01]  /*0ec0*/  @!P2 IMAD.IADD R112, R112, 0x1, -R8 ;  /* 0x000000017070a824 */ /* 0x000fe200078e0a08 */
[----:B------:R-:W-:Y:S01]  /*0ed0*/  LOP3.LUT R39, R2, 0x1f4, RZ, 0xfc, !PT ;  /* 0x000001f402277812 */ /* 0x000fe200078efcff */
[----:B------:R-:W-:Y:S01]  /*0ee0*/  @!P6 IMAD.MOV R14, RZ, RZ, -R14 ;  /* 0x000000ffff0ee224 */ /* 0x000fe200078e0a0e */
[C---:B------:R-:W-:Y:S01]  /*0ef0*/  ISETP.GT.U32.AND P6, PT, R8.reuse, R110, PT ;  /* 0x0000006e0800720c */ /* 0x040fe20003fc4070 */
[----:B------:R-:W-:Y:S01]  /*0f00*/  IMAD.HI.U32 R4, R3, R108, RZ ;  /* 0x0000006c03047227 */ /* 0x000fe200078e00ff */
[----:B------:R-:W-:-:S02]  /*0f10*/  ISETP.GT.U32.AND P2, PT, R8, R112, PT ;  /* 0x000000700800720c */ /* 0x000fc40003f44070 */
[----:B------:R-:W-:Y:S01]  /*0f20*/  IABS R124, R35 ;  /* 0x00000023007c7213 */ /* 0x000fe20000000000 */
[----:B------:R-:W-:Y:S01]  /*0f30*/  IMAD.MOV R9, RZ, RZ, -R4 ;  /* 0x000000ffff097224 */ /* 0x000fe200078e0a04 */
[----:B------:R-:W-:Y:S01]  /*0f40*/  IABS R122, R37 ;  /* 0x00000025007a7213 */ /* 0x000fe20000000000 */
[----:B------:R-:W-:Y:S01]  /*0f50*/  @!P4 IMAD.IADD R16, R16, 0x1, -R8 ;  /* 0x000000011010c824 */ /* 0x000fe200078e0a08 */
[----:B------:R-:W-:Y:S01]  /*0f60*/  IABS R120, R39 ;  /* 0x0000002700787213 */ /* 0x000fe20000000000 */
[----:B------:R-:W-:-:S03]  /*0f70*/  IMAD.HI.U32 R5, R3, R18, RZ ;  /* 0x0000001203057227 */ /* 0x000fc600078e00ff */
[----:B------:R-:W-:Y:S01]  /*0f80*/  ISETP.GT.U32.AND P4, PT, R8, R16, PT ;  /* 0x000000100800720c */ /* 0x000fe20003f84070 */
[--C-:B------:R-:W-:Y:S02]  /*0f90*/  @!P6 IMAD.IADD R110, R110, 0x1, -R8.reuse ;  /* 0x000000016e6ee824 */ /* 0x100fe400078e0a08 */
[----:B------:R-:W-:Y:S01]  /*0fa0*/  @!P2 IMAD.IADD R112, R112, 0x1, -R8 ;  /* 0x000000017070a824 */ /* 0x000fe200078e0a08 */
[----:B------:R-:W-:Y:S01]  /*0fb0*/  ISETP.GE.AND P2, PT, R13, RZ, PT ;  /* 0x000000ff0d00720c */ /* 0x000fe20003f46270 */
[----:B------:R-:W-:Y:S01]  /*0fc0*/  IMAD R108, R8, R9, R108 ;  /* 0x00000009086c7224 */ /* 0x000fe200078e026c */
[----:B------:R-:W-:Y:S01]  /*0fd0*/  LOP3.LUT R13, R2, 0x24, RZ, 0xfc, !PT ;  /* 0x00000024020d7812 */ /* 0x000fe200078efcff */
[----:B------:R-:W-:Y:S01]  /*0fe0*/  IMAD.MOV R5, RZ, RZ, -R5 ;  /* 0x000000ffff057224 */ /* 0x000fe200078e0a05 */
[C---:B------:R-:W-:Y:S01]  /*0ff0*/  ISETP.GT.U32.AND P6, PT, R8.reuse, R110, PT ;  /* 0x0000006e0800720c */ /* 0x040fe20003fc4070 */
[----:B------:R-:W-:Y:S01]  /*1000*/  @!P3 IMAD.MOV R114, RZ, RZ, -R114 ;  /* 0x000000ffff72b224 */ /* 0x000fe200078e0a72 */
[----:B------:R-:W-:Y:S01]  /*1010*/  IABS R106, R13 ;  /* 0x0000000d006a7213 */ /* 0x000fe20000000000 */
[----:B------:R-:W-:Y:S01]  /*1020*/  IMAD R18, R8, R5, R18 ;  /* 0x0000000508127224 */ /* 0x000fe200078e0212 */
[----:B------:R-:W-:Y:S01]  /*1030*/  ISETP.GE.AND P3, PT, R11, RZ, PT ;  /* 0x000000ff0b00720c */ /* 0x000fe20003f66270 */
[----:B------:R-:W-:Y:S01]  /*1040*/  @!P4 IMAD.IADD R16, R16, 0x1, -R8 ;  /* 0x000000011010c824 */ /* 0x000fe200078e0a08 */
[----:B------:R-:W-:Y:S01]  /*1050*/  ISETP.GT.U32.AND P4, PT, R8, R108, PT ;  /* 0x0000006c0800720c */ /* 0x000fe20003f84070 */
[----:B------:R-:W-:-:S04]  /*1060*/  IMAD.HI.U32 R4, R3, R106, RZ ;  /* 0x0000006a03047227 */ /* 0x000fc800078e00ff */
[----:B------:R-:W-:Y:S02]  /*1070*/  IMAD.MOV R9, RZ, RZ, -R4 ;  /* 0x000000ffff097224 */ /* 0x000fe400078e0a04 */
[----:B------:R-:W-:Y:S01]  /*1080*/  @!P6 IMAD.IADD R110, R110, 0x1, -R8 ;  /* 0x000000016e6ee824 */ /* 0x000fe200078e0a08 */
[----:B------:R-:W-:Y:S01]  /*1090*/  ISETP.GT.U32.AND P6, PT, R8, R18, PT ;  /* 0x000000120800720c */ /* 0x000fe20003fc4070 */
[----:B------:R-:W-:-:S04]  /*10a0*/  IMAD.HI.U32 R4, R3, R104, RZ ;  /* 0x0000006803047227 */ /* 0x000fc800078e00ff */
[----:B------:R-:W-:Y:S02]  /*10b0*/  IMAD R106, R8, R9, R106 ;  /* 0x00000009086a7224 */ /* 0x000fe400078e026a */
[----:B------:R-:W-:Y:S02]  /*10c0*/  IMAD.MOV R11, RZ, RZ, -R4 ;  /* 0x000000ffff0b7224 */ /* 0x000fe400078e0a04 */
[----:B------:R-:W-:Y:S01]  /*10d0*/  @!P4 IMAD.IADD R108, R108, 0x1, -R8 ;  /* 0x000000016c6cc824 */ /* 0x000fe200078e0a08 */
[C---:B------:R-:W-:Y:S01]  /*10e0*/  ISETP.GT.U32.AND P4, PT, R8.reuse, R106, PT ;  /* 0x0000006a0800720c */ /* 0x040fe20003f84070 */
[----:B------:R-:W-:Y:S01]  /*10f0*/  IMAD R104, R8, R11, R104 ;  /* 0x0000000b08687224 */ /* 0x000fe200078e0268 */
[----:B------:R-:W-:Y:S01]  /*1100*/  LOP3.LUT R11, R2, 0x38, RZ, 0xfc, !PT ;  /* 0x00000038020b7812 */ /* 0x000fe200078efcff */
[----:B------:R-:W-:Y:S02]  /*1110*/  @!P6 IMAD.IADD R18, R18, 0x1, -R8 ;  /* 0x000000011212e824 */ /* 0x000fe400078e0a08 */
[----:B------:R-:W-:Y:S01]  /*1120*/  IMAD.HI.U32 R5, R3, R20, RZ ;  /* 0x0000001403057227 */ /* 0x000fe200078e00ff */
[----:B------:R-:W-:-:S02]  /*1130*/  ISETP.GT.U32.AND P6, PT, R8, R104, PT ;  /* 0x000000680800720c */ /* 0x000fc40003fc4070 */
[----:B------:R-:W-:Y:S01]  /*1140*/  IABS R22, R11 ;  /* 0x0000000b00167213 */ /* 0x000fe20000000000 */
[----:B------:R-:W-:Y:S02]  /*1150*/  @!P5 IMAD.MOV R16, RZ, RZ, -R16 ;  /* 0x000000ffff10d224 */ /* 0x000fe400078e0a10 */
[----:B------:R-:W-:Y:S02]  /*1160*/  IMAD.MOV R5, RZ, RZ, -R5 ;  /* 0x000000ffff057224 */ /* 0x000fe400078e0a05 */
[----:B------:R-:W-:Y:S01]  /*1170*/  @!P4 IMAD.IADD R106, R106, 0x1, -R8 ;  /* 0x000000016a6ac824 */ /* 0x000fe200078e0a08 */
[----:B------:R-:W-:Y:S01]  /*1180*/  ISETP.GT.U32.AND P4, PT, R8, R18, PT ;  /* 0x000000120800720c */ /* 0x000fe20003f84070 */
[----:B------:R-:W-:-:S03]  /*1190*/  IMAD.HI.U32 R4, R3, R100, RZ ;  /* 0x0000006403047227 */ /* 0x000fc600078e00ff */
[----:B------:R-:W-:Y:S01]  /*11a0*/  ISETP.GT.U32.AND P5, PT, R8, R106, PT ;  /* 0x0000006a0800720c */ /* 0x000fe20003fa4070 */
[----:B------:R-:W-:Y:S02]  /*11b0*/  @!P6 IMAD.IADD R104, R104, 0x1, -R8 ;  /* 0x000000016868e824 */ /* 0x000fe400078e0a08 */
[C---:B------:R-:W-:Y:S02]  /*11c0*/  IMAD R20, R8.reuse, R5, R20 ;  /* 0x0000000508147224 */ /* 0x040fe400078e0214 */
[----:B------:R-:W-:Y:S01]  /*11d0*/  IMAD.MOV R5, RZ, RZ, -R4 ;  /* 0x000000ffff057224 */ /* 0x000fe200078e0a04 */
[C---:B------:R-:W-:Y:S01]  /*11e0*/  ISETP.GT.U32.AND P6, PT, R8.reuse, R104, PT ;  /* 0x000000680800720c */ /* 0x040fe20003fc4070 */
[----:B------:R-:W-:Y:S01]  /*11f0*/  @!P0 IMAD.MOV R112, RZ, RZ, -R112 ;  /* 0x000000ffff708224 */ /* 0x000fe200078e0a70 */
[C---:B------:R-:W-:Y:S01]  /*1200*/  ISETP.GT.U32.AND P0, PT, R8.reuse, R108, PT ;  /* 0x0000006c0800720c */ /* 0x040fe20003f04070 */
[C---:B------:R-:W-:Y:S02]  /*1210*/  IMAD R100, R8.reuse, R5, R100 ;  /* 0x0000000508647224 */ /* 0x040fe400078e0264 */
[----:B------:R-:W-:Y:S01]  /*1220*/  @!P1 IMAD.MOV R110, RZ, RZ, -R110 ;  /* 0x000000ffff6e9224 */ /* 0x000fe200078e0a6e */
[----:B------:R-:W-:Y:S01]  /*1230*/  ISETP.GT.U32.AND P1, PT, R8, R20, PT ;  /* 0x000000140800720c */ /* 0x000fe20003f24070 */
[----:B------:R-:W-:Y:S01]  /*1240*/  @!P5 IMAD.IADD R106, R106, 0x1, -R8 ;  /* 0x000000016a6ad824 */ /* 0x000fe200078e0a08 */
[----:B------:R-:W-:Y:S01]  /*1250*/  ISETP.GT.U32.AND P5, PT, R8, R100, PT ;  /* 0x000000640800720c */ /* 0x000fe20003fa4070 */
[----:B------:R-:W-:-:S04]  /*1260*/  IMAD.HI.U32 R9, R3, R102, RZ ;  /* 0x0000006603097227 */ /* 0x000fc800078e00ff */
[----:B------:R-:W-:-:S04]  /*1270*/  IMAD.HI.U32 R5, R3, R98, RZ ;  /* 0x0000006203057227 */ /* 0x000fc800078e00ff */
[--C-:B------:R-:W-:Y:S01]  /*1280*/  @!P4 IMAD.IADD R18, R18, 0x1, -R8.reuse ;  /* 0x000000011212c824 */ /* 0x100fe200078e0a08 */
[----:B------:R-:W-:Y:S01]  /*1290*/  ISETP.GE.AND P4, PT, R13, RZ, PT ;  /* 0x000000ff0d00720c */ /* 0x000fe20003f86270 */
[----:B------:R-:W-:Y:S01]  /*12a0*/  @!P6 IMAD.IADD R104, R104, 0x1, -R8 ;  /* 0x000000016868e824 */ /* 0x000fe200078e0a08 */
[----:B------:R-:W-:Y:S01]  /*12b0*/  ISETP.GE.AND P6, PT, R15, RZ, PT ;  /* 0x000000ff0f00720c */ /* 0x000fe20003fc6270 */
[----:B------:R-:W-:Y:S01]  /*12c0*/  IMAD.MOV R9, RZ, RZ, -R9 ;  /* 0x000000ffff097224 */ /* 0x000fe200078e0a09 */
[C---:B------:R-:W-:Y:S01]  /*12d0*/  LOP3.LUT R13, R2.reuse, 0x44, RZ, 0xfc, !PT ;  /* 0x00000044020d7812 */ /* 0x040fe200078efcff */
[----:B------:R-:W-:Y:S01]  /*12e0*/  IMAD.HI.U32 R4, R3, R22, RZ ;  /* 0x0000001603047227 */ /* 0x000fe200078e00ff */
[----:B------:R-:W-:Y:S02]  /*12f0*/  LOP3.LUT R15, R2, 0x5c, RZ, 0xfc, !PT ;  /* 0x0000005c020f7812 */ /* 0x000fe400078efcff */
[----:B------:R-:W-:Y:S01]  /*1300*/  IABS R24, R13 ;  /* 0x0000000d00187213 */ /* 0x000fe20000000000 */
[----:B------:R-:W-:Y:S01]  /*1310*/  IMAD.MOV R5, RZ, RZ, -R5 ;  /* 0x000000ffff057224 */ /* 0x000fe200078e0a05 */
[----:B------:R-:W-:Y:S01]  /*1320*/  IABS R28, R15 ;  /* 0x0000000f001c7213 */ /* 0x000fe20000000000 */
[----:B------:R-:W-:-:S02]  /*1330*/  IMAD R102, R8, R9, R102 ;  /* 0x0000000908667224 */ /* 0x000fc400078e0266 */
[----:B------:R-:W-:Y:S02]  /*1340*/  IMAD.MOV R9, RZ, RZ, -R4 ;  /* 0x000000ffff097224 */ /* 0x000fe400078e0a04 */
[----:B------:R-:W-:Y:S01]  /*1350*/  IMAD R98, R8, R5, R98 ;  /* 0x0000000508627224 */ /* 0x000fe200078e0262 */
[----:B------:R-:W-:Y:S01]  /*1360*/  LOP3.LUT R5, R2, 0x40, RZ, 0xfc, !PT ;  /* 0x0000004002057812 */ /* 0x000fe200078efcff */
[--C-:B------:R-:W-:Y:S02]  /*1370*/  @!P5 IMAD.IADD R100, R100, 0x1, -R8.reuse ;  /* 0x000000016464d824 */ /* 0x100fe400078e0a08 */
[--C-:B------:R-:W-:Y:S01]  /*1380*/  @!P0 IMAD.IADD R108, R108, 0x1, -R8.reuse ;  /* 0x000000016c6c8824 */ /* 0x100fe200078e0a08 */
[----:B------:R-:W-:Y:S01]  /*1390*/  IABS R96, R5 ;  /* 0x0000000500607213 */ /* 0x000fe20000000000 */
[----:B------:R-:W-:Y:S01]  /*13a0*/  @!P1 IMAD.IADD R20, R20, 0x1, -R8 ;  /* 0x0000000114149824 */ /* 0x000fe200078e0a08 */
[C---:B------:R-:W-:Y:S01]  /*13b0*/  ISETP.GT.U32.AND P5, PT, R8.reuse, R100, PT ;  /* 0x000000640800720c */ /* 0x040fe20003fa4070 */
[C---:B------:R-:W-:Y:S01]  /*13c0*/  IMAD R22, R8.reuse, R9, R22 ;  /* 0x0000000908167224 */ /* 0x040fe200078e0216 */
[C---:B------:R-:W-:Y:S01]  /*13d0*/  ISETP.GT.U32.AND P0, PT, R8.reuse, R102, PT ;  /* 0x000000660800720c */ /* 0x040fe20003f04070 */
[----:B------:R-:W-:Y:S01]  /*13e0*/  @!P3 IMAD.MOV R108, RZ, RZ, -R108 ;  /* 0x000000ffff6cb224 */ /* 0x000fe200078e0a6c */
[C---:B------:R-:W-:Y:S01]  /*13f0*/  ISETP.GT.U32.AND P3, PT, R8.reuse, R20, PT ;  /* 0x000000140800720c */ /* 0x040fe20003f64070 */
[----:B------:R-:W-:Y:S01]  /*1400*/  @!P4 IMAD.MOV R106, RZ, RZ, -R106 ;  /* 0x000000ffff6ac224 */ /* 0x000fe200078e0a6a */
[----:B------:R-:W-:Y:S01]  /*1410*/  ISETP.GT.U32.AND P4, PT, R8, R22, PT ;  /* 0x000000160800720c */ /* 0x000fe20003f84070 */
[----:B------:R-:W-:Y:S01]  /*1420*/  @!P6 IMAD.MOV R104, RZ, RZ, -R104 ;  /* 0x000000ffff68e224 */ /* 0x000fe200078e0a68 */
[----:B------:R-:W-:Y:S01]  /*1430*/  ISETP.GE.AND P6, PT, R21, RZ, PT ;  /* 0x000000ff1500720c */ /* 0x000fe20003fc6270 */
[----:B------:R-:W-:Y:S01]  /*1440*/  IMAD.HI.U32 R4, R3, R96, RZ ;  /* 0x0000006003047227 */ /* 0x000fe200078e00ff */
[----:B------:R-:W-:-:S02]  /*1450*/  ISETP.GE.AND P1, PT, R17, RZ, PT ;  /* 0x000000ff1100720c */ /* 0x000fc40003f26270 */
[C---:B------:R-:W-:Y:S01]  /*1460*/  LOP3.LUT R17, R2.reuse, 0x60, RZ, 0xfc, !PT ;  /* 0x0000006002117812 */ /* 0x040fe200078efcff */
[----:B------:R-:W-:Y:S01]  /*1470*/  IMAD.MOV R9, RZ, RZ, -R4 ;  /* 0x000000ffff097224 */ /* 0x000fe200078e0a04 */
[----:B------:R-:W-:Y:S01]  /*1480*/  LOP3.LUT R4, R2, 0x48, RZ, 0xfc, !PT ;  /* 0x0000004802047812 */ /* 0x000fe200078efcff */
[----:B------:R-:W-:Y:S01]  /*1490*/  @!P5 IMAD.IADD R100, R100, 0x1, -R8 ;  /* 0x000000016464d824 */ /* 0x000fe200078e0a08 */
[----:B------:R-:W-:Y:S01]  /*14a0*/  ISETP.GE.AND P5, PT, R23, RZ, PT ;  /* 0x000000ff1700720c */ /* 0x000fe20003fa6270 */
[----:B------:R-:W-:Y:S01]  /*14b0*/  IMAD R96, R8, R9, R96 ;  /* 0x0000000908607224 */ /* 0x000fe200078e0260 */
[----:B------:R-:W-:Y:S01]  /*14c0*/  IABS R94, R4 ;  /* 0x00000004005e7213 */ /* 0x000fe20000000000 */
[--C-:B------:R-:W-:Y:S01]  /*14d0*/  @!P3 IMAD.IADD R20, R20, 0x1, -R8.reuse ;  /* 0x000000011414b824 */ /* 0x100fe200078e0a08 */
[----:B------:R-:W-:Y:S01]  /*14e0*/  ISETP.GT.U32.AND P3, PT, R8, R98, PT ;  /* 0x000000620800720c */ /* 0x000fe20003f64070 */
[----:B------:R-:W-:Y:S01]  /*14f0*/  @!P4 IMAD.IADD R22, R22, 0x1, -R8 ;  /* 0x000000011616c824 */ /* 0x000fe200078e0a08 */
[----:B------:R-:W-:Y:S01]  /*1500*/  ISETP.GE.AND P4, PT, R5, RZ, PT ;  /* 0x000000ff0500720c */ /* 0x000fe20003f86270 */
[----:B------:R-:W-:Y:S01]  /*1510*/  @!P6 IMAD.MOV R100, RZ, RZ, -R100 ;  /* 0x000000ffff64e224 */ /* 0x000fe200078e0a64 */
[----:B------:R-:W-:Y:S01]  /*1520*/  ISETP.GT.U32.AND P6, PT, R8, R96, PT ;  /* 0x000000600800720c */ /* 0x000fe20003fc4070 */
[----:B------:R-:W-:Y:S01]  /*1530*/  @!P0 IMAD.IADD R102, R102, 0x1, -R8 ;  /* 0x0000000166668824 */ /* 0x000fe200078e0a08 */
[----:B------:R-:W-:Y:S01]  /*1540*/  ISETP.GE.AND P0, PT, R19, RZ, PT ;  /* 0x000000ff1300720c */ /* 0x000fe20003f06270 */
[----:B------:R-:W-:Y:S01]  /*1550*/  @!P1 IMAD.MOV R20, RZ, RZ, -R20 ;  /* 0x000000ffff149224 */ /* 0x000fe200078e0a14 */
[C---:B------:R-:W-:Y:S01]  /*1560*/  ISETP.GT.U32.AND P1, PT, R8.reuse, R22, PT ;  /* 0x000000160800720c */ /* 0x040fe20003f24070 */
[----:B------:R-:W-:Y:S01]  /*1570*/  @!P2 IMAD.MOV R18, RZ, RZ, -R18 ;  /* 0x000000ffff12a224 */ /* 0x000fe200078e0a12 */
[----:B------:R-:W-:Y:S01]  /*1580*/  ISETP.GT.U32.AND P2, PT, R8, R102, PT ;  /* 0x000000660800720c */ /* 0x000fe20003f44070 */
[----:B------:R-:W-:Y:S01]  /*1590*/  IMAD.HI.U32 R5, R3, R24, RZ ;  /* 0x0000001803057227 */ /* 0x000fe200078e00ff */
[----:B------:R-:W-:-:S02]  /*15a0*/  IABS R86, R17 ;  /* 0x0000001100567213 */ /* 0x000fc40000000000 */
[----:B------:R-:W-:Y:S01]  /*15b0*/  LOP3.LUT R19, R2, 0xdc, RZ, 0xfc, !PT ;  /* 0x000000dc02137812 */ /* 0x000fe200078efcff */
[--C-:B------:R-:W-:Y:S01]  /*15c0*/  @!P3 IMAD.IADD R98, R98, 0x1, -R8.reuse ;  /* 0x000000016262b824 */ /* 0x100fe200078e0a08 */
[----:B------:R-:W-:Y:S01]  /*15d0*/  LOP3.LUT R21, R2, 0xe0, RZ, 0xfc, !PT ;  /* 0x000000e002157812 */ /* 0x000fe200078efcff */
[--C-:B------:R-:W-:Y:S01]  /*15e0*/  @!P6 IMAD.IADD R96, R96, 0x1, -R8.reuse ;  /* 0x000000016060e824 */ /* 0x100fe200078e0a08 */
[----:B------:R-:W-:Y:S01]  /*15f0*/  IABS R178, R19 ;  /* 0x0000001300b27213 */ /* 0x000fe20000000000 */
[----:B------:R-:W-:Y:S01]  /*1600*/  IMAD.MOV R5, RZ, RZ, -R5 ;  /* 0x000000ffff057224 */ /* 0x000fe200078e0a05 */
[----:B------:R-:W-:Y:S01]  /*1610*/  ISETP.GT.U32.AND P3, PT, R8, R98, PT ;  /* 0x000000620800720c */ /* 0x000fe20003f64070 */
[--C-:B------:R-:W-:Y:S01]  /*1620*/  @!P1 IMAD.IADD R22, R22, 0x1, -R8.reuse ;  /* 0x0000000116169824 */ /* 0x100fe200078e0a08 */
[----:B------:R-:W-:Y:S01]  /*1630*/  ISETP.GE.AND P1, PT, R4, RZ, PT ;  /* 0x000000ff0400720c */ /* 0x000fe20003f26270 */
[----:B------:R-:W-:Y:S01]  /*1640*/  @!P2 IMAD.IADD R102, R102, 0x1, -R8 ;  /* 0x000000016666a824 */ /* 0x000fe200078e0a08 */
[----:B------:R-:W-:Y:S01]  /*1650*/  ISETP.GT.U32.AND P6, PT, R8, R96, PT ;  /* 0x000000600800720c */ /* 0x000fe20003fc4070 */
[----:B------:R-:W-:Y:S01]  /*1660*/  IMAD.HI.U32 R4, R3, R94, RZ ;  /* 0x0000005e03047227 */ /* 0x000fe200078e00ff */
[----:B------:R-:W-:-:S02]  /*1670*/  ISETP.GE.AND P2, PT, R11, RZ, PT ;  /* 0x000000ff0b00720c */ /* 0x000fc40003f46270 */
[----:B------:R-:W-:Y:S01]  /*1680*/  IABS R180, R21 ;  /* 0x0000001500b47213 */ /* 0x000fe20000000000 */
[----:B------:R-:W-:Y:S01]  /*1690*/  @!P0 IMAD.MOV R102, RZ, RZ, -R102 ;  /* 0x000000ffff668224 */ /* 0x000fe200078e0a66 */
[----:B------:R-:W-:Y:S01]  /*16a0*/  ISETP.GE.AND P0, PT, R13, RZ, PT ;  /* 0x000000ff0d00720c */ /* 0x000fe20003f06270 */
[----:B------:R-:W-:Y:S01]  /*16b0*/  IMAD.MOV R11, RZ, RZ, -R4 ;  /* 0x000000ffff0b7224 */ /* 0x000fe200078e0a04 */
[----:B------:R-:W-:Y:S01]  /*16c0*/  LOP3.LUT R13, R2, 0x50, RZ, 0xfc, !PT ;  /* 0x00000050020d7812 */ /* 0x000fe200078efcff */
[----:B------:R-:W-:Y:S01]  /*16d0*/  IMAD R24, R8, R5, R24 ;  /* 0x0000000508187224 */ /* 0x000fe200078e0218 */
[----:B------:R-:W-:Y:S01]  /*16e0*/  LOP3.LUT R5, R2, 0x4c, RZ, 0xfc, !PT ;  /* 0x0000004c02057812 */ /* 0x000fe200078efcff */
[----:B------:R-:W-:Y:S01]  /*16f0*/  IMAD R94, R8, R11, R94 ;  /* 0x0000000b085e7224 */ /* 0x000fe200078e025e */
[----:B------:R-:W-:Y:S01]  /*1700*/  IABS R26, R13 ;  /* 0x0000000d001a7213 */ /* 0x000fe20000000000 */
[--C-:B------:R-:W-:Y:S01]  /*1710*/  @!P6 IMAD.IADD R96, R96, 0x1, -R8.reuse ;  /* 0x000000016060e824 */ /* 0x100fe200078e0a08 */
[----:B------:R-:W-:Y:S01]  /*1720*/  IABS R92, R5 ;  /* 0x00000005005c7213 */ /* 0x000fe20000000000 */
[----:B------:R-:W-:Y:S01]  /*1730*/  @!P3 IMAD.IADD R98, R98, 0x1, -R8 ;  /* 0x000000016262b824 */ /* 0x000fe200078e0a08 */
[C---:B------:R-:W-:Y:S01]  /*1740*/  ISETP.GT.U32.AND P6, PT, R8.reuse, R94, PT ;  /* 0x0000005e0800720c */ /* 0x040fe20003fc4070 */
[----:B------:R-:W-:Y:S01]  /*1750*/  IMAD.HI.U32 R9, R3, R26, RZ ;  /* 0x0000001a03097227 */ /* 0x000fe200078e00ff */
[----:B------:R-:W-:-:S02]  /*1760*/  ISETP.GT.U32.AND P3, PT, R8, R24, PT ;  /* 0x000000180800720c */ /* 0x000fc40003f64070 */
[C---:B------:R-:W-:Y:S01]  /*1770*/  LOP3.LUT R11, R2.reuse, 0x54, RZ, 0xfc, !PT ;  /* 0x00000054020b7812 */ /* 0x040fe200078efcff */
[----:B------:R-:W-:Y:S01]  /*1780*/  IMAD.MOV R9, RZ, RZ, -R9 ;  /* 0x000000ffff097224 */ /* 0x000fe200078e0a09 */
[----:B------:R-:W-:Y:S01]  /*1790*/  LOP3.LUT R23, R2, 0x1cc, RZ, 0xfc, !PT ;  /* 0x000001cc02177812 */ /* 0x000fe200078efcff */
[----:B------:R-:W-:Y:S01]  /*17a0*/  @!P2 IMAD.MOV R22, RZ, RZ, -R22 ;  /* 0x000000ffff16a224 */ /* 0x000fe200078e0a16 */
[----:B------:R-:W-:Y:S01]  /*17b0*/  ISETP.GE.AND P2, PT, R5, RZ, PT ;  /* 0x000000ff0500720c */ /* 0x000fe20003f46270 */
[----:B------:R-:W-:Y:S01]  /*17c0*/  IMAD R26, R8, R9, R26 ;  /* 0x00000009081a7224 */ /* 0x000fe200078e021a */
[----:B------:R-:W-:Y:S01]  /*17d0*/  IABS R90, R11 ;  /* 0x0000000b005a7213 */ /* 0x000fe20000000000 */
[----:B------:R-:W-:Y:S01]  /*17e0*/  IMAD.HI.U32 R5, R3, R92, RZ ;  /* 0x0000005c03057227 */ /* 0x000fe200078e00ff */
[----:B------:R-:W-:-:S03]  /*17f0*/  IABS R140, R23 ;  /* 0x00000017008c7213 */ /* 0x000fc60000000000 */
[--C-:B------:R-:W-:Y:S01]  /*1800*/  @!P6 IMAD.IADD R94, R94, 0x1, -R8.reuse ;  /* 0x000000015e5ee824 */ /* 0x100fe200078e0a08 */
[----:B------:R-:W-:Y:S01]  /*1810*/  ISETP.GT.U32.AND P6, PT, R8, R26, PT ;  /* 0x0000001a0800720c */ /* 0x000fe20003fc4070 */
[----:B------:R-:W-:Y:S02]  /*1820*/  @!P3 IMAD.IADD R24, R24, 0x1, -R8 ;  /* 0x000000011818b824 */ /* 0x000fe400078e0a08 */
[----:B------:R-:W-:Y:S01]  /*1830*/  @!P4 IMAD.MOV R96, RZ, RZ, -R96 ;  /* 0x000000ffff60c224 */ /* 0x000fe200078e0a60 */
[C---:B------:R-:W-:Y:S01]  /*1840*/  ISETP.GT.U32.AND P4, PT, R8.reuse, R94, PT ;  /* 0x0000005e0800720c */ /* 0x040fe20003f84070 */
[----:B------:R-:W-:Y:S01]  /*1850*/  IMAD.MOV R5, RZ, RZ, -R5 ;  /* 0x000000ffff057224 */ /* 0x000fe200078e0a05 */
[----:B------:R-:W-:Y:S01]  /*1860*/  ISETP.GT.U32.AND P3, PT, R8, R24, PT ;  /* 0x000000180800720c */ /* 0x000fe20003f64070 */
[----:B------:R-:W-:-:S04]  /*1870*/  IMAD.HI.U32 R4, R3, R90, RZ ;  /* 0x0000005a03047227 */ /* 0x000fc800078e00ff */
[----:B------:R-:W-:Y:S01]  /*1880*/  @!P5 IMAD.MOV R98, RZ, RZ, -R98 ;  /* 0x000000ffff62d224 */ /* 0x000fe200078e0a62 */
[----:B------:R-:W-:Y:S01]  /*1890*/  ISETP.GE.AND P5, PT, R13, RZ, PT ;  /* 0x000000ff0d00720c */ /* 0x000fe20003fa6270 */
[----:B------:R-:W-:Y:S01]  /*18a0*/  IMAD R92, R8, R5, R92 ;  /* 0x00000005085c7224 */ /* 0x000fe200078e025c */
[----:B------:R-:W-:Y:S01]  /*18b0*/  LOP3.LUT R13, R2, 0x58, RZ, 0xfc, !PT ;  /* 0x00000058020d7812 */ /* 0x000fe200078efcff */
[----:B------:R-:W-:Y:S02]  /*18c0*/  IMAD.MOV R5, RZ, RZ, -R4 ;  /* 0x000000ffff057224 */ /* 0x000fe400078e0a04 */
[----:B------:R-:W-:Y:S01]  /*18d0*/  @!P6 IMAD.IADD R26, R26, 0x1, -R8 ;  /* 0x000000011a1ae824 */ /* 0x000fe200078e0a08 */
[----:B------:R-:W-:Y:S01]  /*18e0*/  IABS R88, R13 ;  /* 0x0000000d00587213 */ /* 0x000fe20000000000 */
[C---:B------:R-:W-:Y:S02]  /*18f0*/  IMAD R90, R8.reuse, R5, R90 ;  /* 0x00000005085a7224 */ /* 0x040fe400078e025a */
[----:B------:R-:W-:Y:S01]  /*1900*/  IMAD.HI.U32 R5, R3, R28, RZ ;  /* 0x0000001c03057227 */ /* 0x000fe200078e00ff */
[----:B------:R-:W-:-:S03]  /*1910*/  ISETP.GT.U32.AND P6, PT, R8, R26, PT ;  /* 0x0000001a0800720c */ /* 0x000fc60003fc4070 */
[--C-:B------:R-:W-:Y:S01]  /*1920*/  @!P3 IMAD.IADD R24, R24, 0x1, -R8.reuse ;  /* 0x000000011818b824 */ /* 0x100fe200078e0a08 */
[----:B------:R-:W-:Y:S01]  /*1930*/  ISETP.GT.U32.AND P3, PT, R8, R92, PT ;  /* 0x0000005c0800720c */ /* 0x000fe20003f64070 */
[----:B------:R-:W-:Y:S01]  /*1940*/  @!P4 IMAD.IADD R94, R94, 0x1, -R8 ;  /* 0x000000015e5ec824 */ /* 0x000fe200078e0a08 */
[----:B------:R-:W-:Y:S01]  /*1950*/  ISETP.GT.U32.AND P4, PT, R8, R90, PT ;  /* 0x0000005a0800720c */ /* 0x000fe20003f84070 */
[----:B------:R-:W-:-:S04]  /*1960*/  IMAD.HI.U32 R4, R3, R88, RZ ;  /* 0x0000005803047227 */ /* 0x000fc800078e00ff */
[----:B------:R-:W-:-:S04]  /*1970*/  IMAD.HI.U32 R9, R3, R86, RZ ;  /* 0x0000005603097227 */ /* 0x000fc800078e00ff */
[----:B------:R-:W-:Y:S02]  /*1980*/  IMAD.MOV R5, RZ, RZ, -R5 ;  /* 0x000000ffff057224 */ /* 0x000fe400078e0a05 */
[----:B------:R-:W-:Y:S01]  /*1990*/  @!P0 IMAD.MOV R24, RZ, RZ, -R24 ;  /* 0x000000ffff188224 */ /* 0x000fe200078e0a18 */
[----:B------:R-:W-:Y:S01]  /*19a0*/  ISETP.GE.AND P0, PT, R11, RZ, PT ;  /* 0x000000ff0b00720c */ /* 0x000fe20003f06270 */
[----:B------:R-:W-:Y:S02]  /*19b0*/  IMAD.MOV R11, RZ, RZ, -R4 ;  /* 0x000000ffff0b7224 */ /* 0x000fe400078e0a04 */
[----:B------:R-:W-:Y:S02]  /*19c0*/  IMAD.MOV R9, RZ, RZ, -R9 ;  /* 0x000000ffff097224 */ /* 0x000fe400078e0a09 */
[----:B------:R-:W-:Y:S01]  /*19d0*/  IMAD R28, R8, R5, R28 ;  /* 0x00000005081c7224 */ /* 0x000fe200078e021c */
[----:B------:R-:W-:Y:S01]  /*19e0*/  LOP3.LUT R5, R2, 0x64, RZ, 0xfc, !PT ;  /* 0x0000006402057812 */ /* 0x000fe200078efcff */
[----:B------:R-:W-:Y:S01]  /*19f0*/  IMAD R88, R8, R11, R88 ;  /* 0x0000000b08587224 */ /* 0x000fe200078e0258 */
[----:B------:R-:W-:Y:S01]  /*1a00*/  LOP3.LUT R11, R2, 0x6c, RZ, 0xfc, !PT ;  /* 0x0000006c020b7812 */ /* 0x000fe200078efcff */
[----:B------:R-:W-:Y:S01]  /*1a10*/  IMAD R86, R8, R9, R86 ;  /* 0x0000000908567224 */ /* 0x000fe200078e0256 */
[----:B------:R-:W-:Y:S01]  /*1a20*/  IABS R84, R5 ;  /* 0x0000000500547213 */ /* 0x000fe20000000000 */
[--C-:B------:R-:W-:Y:S01]  /*1a30*/  @!P6 IMAD.IADD R26, R26, 0x1, -R8.reuse ;  /* 0x000000011a1ae824 */ /* 0x100fe200078e0a08 */
[----:B------:R-:W-:Y:S01]  /*1a40*/  ISETP.GT.U32.AND P6, PT, R8, R28, PT ;  /* 0x0000001c0800720c */ /* 0x000fe20003fc4070 */
[----:B------:R-:W-:Y:S01]  /*1a50*/  @!P4 IMAD.IADD R90, R90, 0x1, -R8 ;  /* 0x000000015a5ac824 */ /* 0x000fe200078e0a08 */
[C---:B------:R-:W-:Y:S01]  /*1a60*/  ISETP.GT.U32.AND P4, PT, R8.reuse, R88, PT ;  /* 0x000000580800720c */ /* 0x040fe20003f84070 */
[----:B------:R-:W-:Y:S01]  /*1a70*/  @!P5 IMAD.MOV R26, RZ, RZ, -R26 ;  /* 0x000000ffff1ad224 */ /* 0x000fe200078e0a1a */
[----:B------:R-:W-:Y:S01]  /*1a80*/  ISETP.GT.U32.AND P5, PT, R8, R86, PT ;  /* 0x000000560800720c */ /* 0x000fe20003fa4070 */
[----:B------:R-:W-:Y:S01]  /*1a90*/  IMAD.HI.U32 R4, R3, R84, RZ ;  /* 0x0000005403047227 */ /* 0x000fe200078e00ff */
[----:B------:R-:W-:-:S02]  /*1aa0*/  LOP3.LUT R9, R2, 0x68, RZ, 0xfc, !PT ;  /* 0x0000006802097812 */ /* 0x000fc400078efcff */
[----:B------:R-:W-:Y:S01]  /*1ab0*/  IABS R82, R11 ;  /* 0x0000000b00527213 */ /* 0x000fe20000000000 */
[----:B------:R-:W-:Y:S01]  /*1ac0*/  @!P1 IMAD.MOV R94, RZ, RZ, -R94 ;  /* 0x000000ffff5e9224 */ /* 0x000fe200078e0a5e */
[----:B------:R-:W-:Y:S01]  /*1ad0*/  IABS R30, R9 ;  /* 0x00000009001e7213 */ /* 0x000fe20000000000 */
[--C-:B------:R-:W-:Y:S01]  /*1ae0*/  @!P3 IMAD.IADD R92, R92, 0x1, -R8.reuse ;  /* 0x000000015c5cb824 */ /* 0x100fe200078e0a08 */
[----:B------:R-:W-:Y:S01]  /*1af0*/  ISETP.GT.U32.AND P1, PT, R8, R90, PT ;  /* 0x0000005a0800720c */ /* 0x000fe20003f24070 */
[--C-:B------:R-:W-:Y:S02]  /*1b00*/  @!P6 IMAD.IADD R28, R28, 0x1, -R8.reuse ;  /* 0x000000011c1ce824 */ /* 0x100fe400078e0a08 */
[--C-:B------:R-:W-:Y:S01]  /*1b10*/  @!P4 IMAD.IADD R88, R88, 0x1, -R8.reuse ;  /* 0x000000015858c824 */ /* 0x100fe200078e0a08 */
[----:B------:R-:W-:Y:S01]  /*1b20*/  ISETP.GE.AND P4, PT, R5, RZ, PT ;  /* 0x000000ff0500720c */ /* 0x000fe20003f86270 */
[----:B------:R-:W-:Y:S01]  /*1b30*/  @!P5 IMAD.IADD R86, R86, 0x1, -R8 ;  /* 0x000000015656d824 */ /* 0x000fe200078e0a08 */
[C---:B------:R-:W-:Y:S01]  /*1b40*/  ISETP.GT.U32.AND P5, PT, R8.reuse, R28, PT ;  /* 0x0000001c0800720c */ /* 0x040fe20003fa4070 */
[----:B------:R-:W-:Y:S01]  /*1b50*/  IMAD.MOV R5, RZ, RZ, -R4 ;  /* 0x000000ffff057224 */ /* 0x000fe200078e0a04 */
[C---:B------:R-:W-:Y:S01]  /*1b60*/  ISETP.GT.U32.AND P3, PT, R8.reuse, R92, PT ;  /* 0x0000005c0800720c */ /* 0x040fe20003f64070 */
[----:B------:R-:W-:Y:S01]  /*1b70*/  IMAD.HI.U32 R4, R3, R30, RZ ;  /* 0x0000001e03047227 */ /* 0x000fe200078e00ff */
[----:B------:R-:W-:-:S03]  /*1b80*/  ISETP.GT.U32.AND P6, PT, R8, R88, PT ;  /* 0x000000580800720c */ /* 0x000fc60003fc4070 */
[----:B------:R-:W-:Y:S02]  /*1b90*/  IMAD R84, R8, R5, R84 ;  /* 0x0000000508547224 */ /* 0x000fe400078e0254 */
[----:B------:R-:W-:Y:S02]  /*1ba0*/  IMAD.MOV R5, RZ, RZ, -R4 ;  /* 0x000000ffff057224 */ /* 0x000fe400078e0a04 */
[----:B------:R-:W-:Y:S01]  /*1bb0*/  @!P1 IMAD.IADD R90, R90, 0x1, -R8 ;  /* 0x000000015a5a9824 */ /* 0x000fe200078e0a08 */
[----:B------:R-:W-:Y:S01]  /*1bc0*/  ISETP.GE.AND P1, PT, R17, RZ, PT ;  /* 0x000000ff1100720c */ /* 0x000fe20003f26270 */
[----:B------:R-:W-:Y:S01]  /*1bd0*/  IMAD R30, R8, R5, R30 ;  /* 0x00000005081e7224 */ /* 0x000fe200078e021e */
[----:B------:R-:W-:Y:S01]  /*1be0*/  LOP3.LUT R17, R2, 0x88, RZ, 0xfc, !PT ;  /* 0x0000008802117812 */ /* 0x000fe200078efcff */
[----:B------:R-:W-:Y:S02]  /*1bf0*/  @!P5 IMAD.IADD R28, R28, 0x1, -R8 ;  /* 0x000000011c1cd824 */ /* 0x000fe400078e0a08 */
[----:B------:R-:W-:Y:S01]  /*1c00*/  @!P0 IMAD.MOV R90, RZ, RZ, -R90 ;  /* 0x000000ffff5a8224 */ /* 0x000fe200078e0a5a */
[----:B------:R-:W-:Y:S01]  /*1c10*/  ISETP.GT.U32.AND P5, PT, R8, R30, PT ;  /* 0x0000001e0800720c */ /* 0x000fe20003fa4070 */
[--C-:B------:R-:W-:Y:S01]  /*1c20*/  @!P3 IMAD.IADD R92, R92, 0x1, -R8.reuse ;  /* 0x000000015c5cb824 */ /* 0x100fe200078e0a08 */
[----:B------:R-:W-:Y:S01]  /*1c30*/  ISETP.GT.U32.AND P0, PT, R8, R86, PT ;  /* 0x000000560800720c */ /* 0x000fe20003f04070 */
[----:B------:R-:W-:Y:S01]  /*1c40*/  @!P6 IMAD.IADD R88, R88, 0x1, -R8 ;  /* 0x000000015858e824 */ /* 0x000fe200078e0a08 */
[----:B------:R-:W-:Y:S01]  /*1c50*/  ISETP.GE.AND P3, PT, R13, RZ, PT ;  /* 0x000000ff0d00720c */ /* 0x000fe20003f66270 */
[----:B------:R-:W-:Y:S01]  /*1c60*/  @!P2 IMAD.MOV R92, RZ, RZ, -R92 ;  /* 0x000000ffff5ca224 */ /* 0x000fe200078e0a5c */
[----:B------:R-:W-:Y:S01]  /*1c70*/  LOP3.LUT R13, R2, 0x70, RZ, 0xfc, !PT ;  /* 0x00000070020d7812 */ /* 0x000fe200078efcff */
[----:B------:R-:W-:Y:S01]  /*1c80*/  IMAD.HI.U32 R4, R3, R82, RZ ;  /* 0x0000005203047227 */ /* 0x000fe200078e00ff */
[----:B------:R-:W-:-:S02]  /*1c90*/  ISETP.GE.AND P2, PT, R15, RZ, PT ;  /* 0x000000ff0f00720c */ /* 0x000fc40003f46270 */
[----:B------:R-:W-:Y:S02]  /*1ca0*/  LOP3.LUT R15, R2, 0x74, RZ, 0xfc, !PT ;  /* 0x00000074020f7812 */ /* 0x000fe400078efcff */
[----:B------:R-:W-:Y:S01]  /*1cb0*/  IABS R80, R13 ;  /* 0x0000000d00507213 */ /* 0x000fe20000000000 */
[--C-:B------:R-:W-:Y:S01]  /*1cc0*/  @!P5 IMAD.IADD R30, R30, 0x1, -R8.reuse ;  /* 0x000000011e1ed824 */ /* 0x100fe200078e0a08 */
[----:B------:R-:W-:Y:S01]  /*1cd0*/  IABS R32, R15 ;  /* 0x0000000f00207213 */ /* 0x000fe20000000000 */
[----:B------:R-:W-:Y:S01]  /*1ce0*/  @!P0 IMAD.IADD R86, R86, 0x1, -R8 ;  /* 0x0000000156568824 */ /* 0x000fe200078e0a08 */
[C---:B------:R-:W-:Y:S01]  /*1cf0*/  ISETP.GT.U32.AND P6, PT, R8.reuse, R84, PT ;  /* 0x000000540800720c */ /* 0x040fe20003fc4070 */
[----:B------:R-:W-:Y:S01]  /*1d00*/  IMAD.HI.U32 R5, R3, R80, RZ ;  /* 0x0000005003057227 */ /* 0x000fe200078e00ff */
[----:B------:R-:W-:Y:S02]  /*1d10*/  ISETP.GE.AND P0, PT, R9, RZ, PT ;  /* 0x000000ff0900720c */ /* 0x000fe40003f06270 */
[----:B------:R-:W-:Y:S01]  /*1d20*/  ISETP.GT.U32.AND P5, PT, R8, R30, PT ;  /* 0x0000001e0800720c */ /* 0x000fe20003fa4070 */
[----:B------:R-:W-:Y:S01]  /*1d30*/  IMAD.HI.U32 R9, R3, R32, RZ ;  /* 0x0000002003097227 */ /* 0x000fe200078e00ff */
[----:B------:R-:W-:-:S03]  /*1d40*/  IABS R72, R17 ;  /* 0x0000001100487213 */ /* 0x000fc60000000000 */
[----:B------:R-:W-:Y:S02]  /*1d50*/  IMAD.MOV R5, RZ, RZ, -R5 ;  /* 0x000000ffff057224 */ /* 0x000fe400078e0a05 */
[----:B------:R-:W-:Y:S02]  /*1d60*/  IMAD.MOV R9, RZ, RZ, -R9 ;  /* 0x000000ffff097224 */ /* 0x000fe400078e0a09 */
[C---:B------:R-:W-:Y:S02]  /*1d70*/  IMAD R80, R8.reuse, R5, R80 ;  /* 0x0000000508507224 */ /* 0x040fe400078e0250 */
[----:B------:R-:W-:Y:S01]  /*1d80*/  IMAD R32, R8, R9, R32 ;  /* 0x0000000908207224 */ /* 0x000fe200078e0220 */
[----:B------:R-:W-:Y:S01]  /*1d90*/  LOP3.LUT R9, R2, 0x78, RZ, 0xfc, !PT ;  /* 0x0000007802097812 */ /* 0x000fe200078efcff */
[----:B------:R-:W-:Y:S01]  /*1da0*/  @!P1 IMAD.MOV R86, RZ, RZ, -R86 ;  /* 0x000000ffff569224 */ /* 0x000fe200078e0a56 */
[----:B------:R-:W-:Y:S01]  /*1db0*/  ISETP.GT.U32.AND P1, PT, R8, R80, PT ;  /* 0x000000500800720c */ /* 0x000fe20003f24070 */
[--C-:B------:R-:W-:Y:S01]  /*1dc0*/  @!P6 IMAD.IADD R84, R84, 0x1, -R8.reuse ;  /* 0x000000015454e824 */ /* 0x100fe200078e0a08 */
[----:B------:R-:W-:Y:S01]  /*1dd0*/  ISETP.GE.AND P6, PT, R11, RZ, PT ;  /* 0x000000ff0b00720c */ /* 0x000fe20003fc6270 */
[----:B------:R-:W-:Y:S01]  /*1de0*/  @!P5 IMAD.IADD R30, R30, 0x1, -R8 ;  /* 0x000000011e1ed824 */ /* 0x000fe200078e0a08 */
[C---:B------:R-:W-:Y:S01]  /*1df0*/  ISETP.GT.U32.AND P5, PT, R8.reuse, R32, PT ;  /* 0x000000200800720c */ /* 0x040fe20003fa4070 */
[----:B------:R-:W-:Y:S01]  /*1e00*/  IMAD.MOV R11, RZ, RZ, -R4 ;  /* 0x000000ffff0b7224 */ /* 0x000fe200078e0a04 */
[----:B------:R-:W-:Y:S01]  /*1e10*/  IABS R78, R9 ;  /* 0x00000009004e7213 */ /* 0x000fe20000000000 */
[----:B------:R-:W-:Y:S01]  /*1e20*/  @!P3 IMAD.MOV R88, RZ, RZ, -R88 ;  /* 0x000000ffff58b224 */ /* 0x000fe200078e0a58 */
[C---:B------:R-:W-:Y:S01]  /*1e30*/  ISETP.GT.U32.AND P3, PT, R8.reuse, R84, PT ;  /* 0x000000540800720c */ /* 0x040fe20003f64070 */
[----:B------:R-:W-:Y:S01]  /*1e40*/  IMAD R82, R8, R11, R82 ;  /* 0x0000000b08527224 */ /* 0x000fe200078e0252 */
[----:B------:R-:W-:Y:S01]  /*1e50*/  LOP3.LUT R11, R2, 0x7c, RZ, 0xfc, !PT ;  /* 0x0000007c020b7812 */ /* 0x000fe200078efcff */
[----:B------:R-:W-:-:S03]  /*1e60*/  IMAD.HI.U32 R4, R3, R78, RZ ;  /* 0x0000004e03047227 */ /* 0x000fc600078e00ff */
[----:B------:R-:W-:Y:S01]  /*1e70*/  IABS R76, R11 ;  /* 0x0000000b004c7213 */ /* 0x000fe20000000000 */
[--C-:B------:R-:W-:Y:S02]  /*1e80*/  @!P1 IMAD.IADD R80, R80, 0x1, -R8.reuse ;  /* 0x0000000150509824 */ /* 0x100fe400078e0a08 */
[----:B------:R-:W-:Y:S02]  /*1e90*/  @!P5 IMAD.IADD R32, R32, 0x1, -R8 ;  /* 0x000000012020d824 */ /* 0x000fe400078e0a08 */
[----:B------:R-:W-:Y:S01]  /*1ea0*/  IMAD.MOV R5, RZ, RZ, -R4 ;  /* 0x000000ffff057224 */ /* 0x000fe200078e0a04 */
[----:B------:R-:W-:Y:S01]  /*1eb0*/  ISETP.GT.U32.AND P5, PT, R8, R80, PT ;  /* 0x000000500800720c */ /* 0x000fe20003fa4070 */
[----:B------:R-:W-:-:S04]  /*1ec0*/  IMAD.HI.U32 R4, R3, R76, RZ ;  /* 0x0000004c03047227 */ /* 0x000fc800078e00ff */
[C---:B------:R-:W-:Y:S02]  /*1ed0*/  IMAD R78, R8.reuse, R5, R78 ;  /* 0x00000005084e7224 */ /* 0x040fe400078e024e */
[----:B------:R-:W-:Y:S02]  /*1ee0*/  IMAD.MOV R5, RZ, RZ, -R4 ;  /* 0x000000ffff057224 */ /* 0x000fe400078e0a04 */
[----:B------:R-:W-:Y:S01]  /*1ef0*/  @!P2 IMAD.MOV R28, RZ, RZ, -R28 ;  /* 0x000000ffff1ca224 */ /* 0x000fe200078e0a1c */
[C---:B------:R-:W-:Y:S01]  /*1f00*/  ISETP.GT.U32.AND P2, PT, R8.reuse, R82, PT ;  /* 0x000000520800720c */ /* 0x040fe20003f44070 */
[----:B------:R-:W-:Y:S02]  /*1f10*/  IMAD R76, R8, R5, R76 ;  /* 0x00000005084c7224 */ /* 0x000fe400078e024c */
[--C-:B------:R-:W-:Y:S02]  /*1f20*/  @!P5 IMAD.IADD R80, R80, 0x1, -R8.reuse ;  /* 0x000000015050d824 */ /* 0x100fe400078e0a08 */
[----:B------:R-:W-:Y:S01]  /*1f30*/  @!P3 IMAD.IADD R84, R84, 0x1, -R8 ;  /* 0x000000015454b824 */ /* 0x000fe200078e0a08 */
[----:B------:R-:W-:Y:S01]  /*1f40*/  ISETP.GT.U32.AND P5, PT, R8, R76, PT ;  /* 0x0000004c0800720c */ /* 0x000fe20003fa4070 */
[----:B------:R-:W-:Y:S01]  /*1f50*/  @!P0 IMAD.MOV R30, RZ, RZ, -R30 ;  /* 0x000000ffff1e8224 */ /* 0x000fe200078e0a1e */
[----:B------:R-:W-:Y:S01]  /*1f60*/  ISETP.GE.AND P3, PT, R13, RZ, PT ;  /* 0x000000ff0d00720c */ /* 0x000fe20003f66270 */
[----:B------:R-:W-:Y:S01]  /*1f70*/  @!P4 IMAD.MOV R84, RZ, RZ, -R84 ;  /* 0x000000ffff54c224 */ /* 0x000fe200078e0a54 */
[----:B------:R-:W-:-:S02]  /*1f80*/  LOP3.LUT R13, R2, 0x80, RZ, 0xfc, !PT ;  /* 0x00000080020d7812 */ /* 0x000fc400078efcff */
[----:B------:R-:W-:Y:S01]  /*1f90*/  ISETP.GT.U32.AND P4, PT, R8, R32, PT ;  /* 0x000000200800720c */ /* 0x000fe20003f84070 */
[--C-:B------:R-:W-:Y:S01]  /*1fa0*/  @!P2 IMAD.IADD R82, R82, 0x1, -R8.reuse ;  /* 0x000000015252a824 */ /* 0x100fe200078e0a08 */
[----:B------:R-:W-:Y:S02]  /*1fb0*/  ISETP.GE.AND P2, PT, R15, RZ, PT ;  /* 0x000000ff0f00720c */ /* 0x000fe40003f46270 */
[----:B------:R-:W-:Y:S02]  /*1fc0*/  IABS R34, R13 ;  /* 0x0000000d00227213 */ /* 0x000fe40000000000 */
[----:B------:R-:W-:Y:S01]  /*1fd0*/  LOP3.LUT R15, R2, 0x84, RZ, 0xfc, !PT ;  /* 0x00000084020f7812 */ /* 0x000fe200078efcff */
[----:B------:R-:W-:Y:S01]  /*1fe0*/  @!P5 IMAD.IADD R76, R76, 0x1, -R8 ;  /* 0x000000014c4cd824 */ /* 0x000fe200078e0a08 */
[----:B------:R-:W-:Y:S01]  /*1ff0*/  ISETP.GT.U32.AND P1, PT, R8, R82, PT ;  /* 0x000000520800720c */ /* 0x000fe20003f24070 */
[----:B------:R-:W-:Y:S01]  /*2000*/  IMAD.HI.U32 R4, R3, R34, RZ ;  /* 0x0000002203047227 */ /* 0x000fe200078e00ff */
[----:B------:R-:W-:-:S02]  /*2010*/  IABS R74, R15 ;  /* 0x0000000f004a7213 */ /* 0x000fc40000000000 */
[----:B------:R-:W-:Y:S01]  /*2020*/  ISETP.GT.U32.AND P5, PT, R8, R76, PT ;  /* 0x0000004c0800720c */ /* 0x000fe20003fa4070 */
[----:B------:R-:W-:Y:S02]  /*2030*/  IMAD.MOV R5, RZ, RZ, -R4 ;  /* 0x000000ffff057224 */ /* 0x000fe400078e0a04 */
[----:B------:R-:W-:-:S04]  /*2040*/  IMAD.HI.U32 R4, R3, R74, RZ ;  /* 0x0000004a03047227 */ /* 0x000fc800078e00ff */
[----:B------:R-:W-:Y:S02]  /*2050*/  IMAD R34, R8, R5, R34 ;  /* 0x0000000508227224 */ /* 0x000fe400078e0222 */
[----:B------:R-:W-:Y:S02]  /*2060*/  IMAD.MOV R5, RZ, RZ, -R4 ;  /* 0x000000ffff057224 */ /* 0x000fe400078e0a04 */
[----:B------:R-:W-:Y:S01]  /*2070*/  @!P1 IMAD.IADD R82, R82, 0x1, -R8 ;  /* 0x0000000152529824 */ /* 0x000fe200078e0a08 */
[C---:B------:R-:W-:Y:S01]  /*2080*/  ISETP.GT.U32.AND P1, PT, R8.reuse, R78, PT ;  /* 0x0000004e0800720c */ /* 0x040fe20003f24070 */
[----:B------:R-:W-:Y:S02]  /*2090*/  IMAD R74, R8, R5, R74 ;  /* 0x00000005084a7224 */ /* 0x000fe400078e024a */
[--C-:B------:R-:W-:Y:S02]  /*20a0*/  @!P5 IMAD.IADD R76, R76, 0x1, -R8.reuse ;  /* 0x000000014c4cd824 */ /* 0x100fe400078e0a08 */
[----:B------:R-:W-:Y:S01]  /*20b0*/  @!P4 IMAD.IADD R32, R32, 0x1, -R8 ;  /* 0x000000012020c824 */ /* 0x000fe200078e0a08 */
[----:B------:R-:W-:Y:S01]  /*20c0*/  ISETP.GT.U32.AND P5, PT, R8, R74, PT ;  /* 0x0000004a0800720c */ /* 0x000fe20003fa4070 */
[----:B------:R-:W-:Y:S01]  /*20d0*/  IMAD.HI.U32 R4, R3, R72, RZ ;  /* 0x0000004803047227 */ /* 0x000fe200078e00ff */
[----:B------:R-:W-:-:S02]  /*20e0*/  ISETP.GE.AND P4, PT, R9, RZ, PT ;  /* 0x000000ff0900720c */ /* 0x000fc40003f86270 */
[----:B------:R-:W-:Y:S01]  /*20f0*/  LOP3.LUT R9, R2, 0x8c, RZ, 0xfc, !PT ;  /* 0x0000008c02097812 */ /* 0x000fe200078efcff */
[----:B------:R-:W-:Y:S01]  /*2100*/  @!P6 IMAD.MOV R82, RZ, RZ, -R82 ;  /* 0x000000ffff52e224 */ /* 0x000fe200078e0a52 */
[----:B------:R-:W-:Y:S01]  /*2110*/  ISETP.GT.U32.AND P6, PT, R8, R34, PT ;  /* 0x000000220800720c */ /* 0x000fe20003fc4070 */
[----:B------:R-:W-:Y:S01]  /*2120*/  @!P1 IMAD.IADD R78, R78, 0x1, -R8 ;  /* 0x000000014e4e9824 */ /* 0x000fe200078e0a08 */
[----:B------:R-:W-:Y:S01]  /*2130*/  ISETP.GE.AND P1, PT, R11, RZ, PT ;  /* 0x000000ff0b00720c */ /* 0x000fe20003f26270 */
[----:B------:R-:W-:Y:S01]  /*2140*/  IMAD.MOV R5, RZ, RZ, -R4 ;  /* 0x000000ffff057224 */ /* 0x000fe200078e0a04 */
[----:B------:R-:W-:Y:S01]  /*2150*/  IABS R36, R9 ;  /* 0x0000000900247213 */ /* 0x000fe20000000000 */
[----:B------:R-:W-:Y:S01]  /*2160*/  @!P3 IMAD.MOV R80, RZ, RZ, -R80 ;  /* 0x000000ffff50b224 */ /* 0x000fe200078e0a50 */
[----:B------:R-:W-:Y:S01]  /*2170*/  ISETP.GT.U32.AND P0, PT, R8, R78, PT ;  /* 0x0000004e0800720c */ /* 0x000fe20003f04070 */
[----:B------:R-:W-:Y:S01]  /*2180*/  @!P5 IMAD.IADD R74, R74, 0x1, -R8 ;  /* 0x000000014a4ad824 */ /* 0x000fe200078e0a08 */
[----:B------:R-:W-:Y:S01]  /*2190*/  LOP3.LUT R11, R2, 0x94, RZ, 0xfc, !PT ;  /* 0x00000094020b7812 */ /* 0x000fe200078efcff */
[C---:B------:R-:W-:Y:S01]  /*21a0*/  IMAD R72, R8.reuse, R5, R72 ;  /* 0x0000000508487224 */ /* 0x040fe200078e0248 */
[----:B------:R-:W-:Y:S01]  /*21b0*/  ISETP.GE.AND P3, PT, R13, RZ, PT ;  /* 0x000000ff0d00720c */ /* 0x000fe20003f66270 */
[----:B------:R-:W-:Y:S01]  /*21c0*/  IMAD.HI.U32 R4, R3, R36, RZ ;  /* 0x0000002403047227 */ /* 0x000fe200078e00ff */
[----:B------:R-:W-:-:S02]  /*21d0*/  ISETP.GT.U32.AND P5, PT, R8, R74, PT ;  /* 0x0000004a0800720c */ /* 0x000fc40003fa4070 */
[----:B------:R-:W-:Y:S01]  /*21e0*/  IABS R68, R11 ;  /* 0x0000000b00447213 */ /* 0x000fe20000000000 */
[----:B------:R-:W-:Y:S01]  /*21f0*/  @!P1 IMAD.MOV R76, RZ, RZ, -R76 ;  /* 0x000000ffff4c9224 */ /* 0x000fe200078e0a4c */
[----:B------:R-:W-:Y:S01]  /*2200*/  ISETP.GT.U32.AND P1, PT, R8, R72, PT ;  /* 0x000000480800720c */ /* 0x000fe20003f24070 */
[----:B------:R-:W-:Y:S01]  /*2210*/  IMAD.MOV R5, RZ, RZ, -R4 ;  /* 0x000000ffff057224 */ /* 0x000fe200078e0a04 */
[----:B------:R-:W-:Y:S01]  /*2220*/  LOP3.LUT R13, R2, 0x98, RZ, 0xfc, !PT ;  /* 0x00000098020d7812 */ /* 0x000fe200078efcff */
[----:B------:R-:W-:Y:S02]  /*2230*/  @!P6 IMAD.IADD R34, R34, 0x1, -R8 ;  /* 0x000000012222e824 */ /* 0x000fe400078e0a08 */
[----:B------:R-:W-:Y:S01]  /*2240*/  IMAD R36, R8, R5, R36 ;  /* 0x0000000508247224 */ /* 0x000fe200078e0224 */
[----:B------:R-:W-:Y:S01]  /*2250*/  IABS R38, R13 ;  /* 0x0000000d00267213 */ /* 0x000fe20000000000 */
[--C-:B------:R-:W-:Y:S01]  /*2260*/  @!P0 IMAD.IADD R78, R78, 0x1, -R8.reuse ;  /* 0x000000014e4e8824 */ /* 0x100fe200078e0a08 */
[----:B------:R-:W-:Y:S01]  /*2270*/  ISETP.GT.U32.AND P6, PT, R8, R34, PT ;  /* 0x000000220800720c */ /* 0x000fe20003fc4070 */
[----:B------:R-:W-:Y:S01]  /*2280*/  @!P5 IMAD.IADD R74, R74, 0x1, -R8 ;  /* 0x000000014a4ad824 */ /* 0x000fe200078e0a08 */
[----:B------:R-:W-:Y:S01]  /*2290*/  ISETP.GT.U32.AND P5, PT, R8, R36, PT ;  /* 0x000000240800720c */ /* 0x000fe20003fa4070 */
[----:B------:R-:W-:Y:S01]  /*22a0*/  @!P4 IMAD.MOV R78, RZ, RZ, -R78 ;  /* 0x000000ffff4ec224 */ /* 0x000fe200078e0a4e */
[----:B------:R-:W-:Y:S01]  /*22b0*/  ISETP.GE.AND P4, PT, R9, RZ, PT ;  /* 0x000000ff0900720c */ /* 0x000fe20003f86270 */
[----:B------:R-:W-:Y:S01]  /*22c0*/  @!P1 IMAD.IADD R72, R72, 0x1, -R8 ;  /* 0x0000000148489824 */ /* 0x000fe200078e0a08 */
[----:B------:R-:W-:Y:S01]  /*22d0*/  LOP3.LUT R9, R2, 0x90, RZ, 0xfc, !PT ;  /* 0x0000009002097812 */ /* 0x000fe200078efcff */
[----:B------:R-:W-:Y:S01]  /*22e0*/  IMAD.HI.U32 R5, R3, R68, RZ ;  /* 0x0000004403057227 */ /* 0x000fe200078e00ff */
[----:B------:R-:W-:-:S02]  /*22f0*/  ISETP.GE.AND P0, PT, R17, RZ, PT ;  /* 0x000000ff1100720c */ /* 0x000fc40003f06270 */
[----:B------:R-:W-:Y:S01]  /*2300*/  IABS R70, R9 ;  /* 0x0000000900467213 */ /* 0x000fe20000000000 */
[----:B------:R-:W-:Y:S01]  /*2310*/  IMAD.MOV R5, RZ, RZ, -R5 ;  /* 0x000000ffff057224 */ /* 0x000fe200078e0a05 */
[----:B------:R-:W-:Y:S01]  /*2320*/  ISETP.GT.U32.AND P1, PT, R8, R72, PT ;  /* 0x000000480800720c */ /* 0x000fe20003f24070 */
[----:B------:R-:W-:Y:S01]  /*2330*/  @!P6 IMAD.IADD R34, R34, 0x1, -R8 ;  /* 0x000000012222e824 */ /* 0x000fe200078e0a08 */
[----:B------:R-:W-:Y:S01]  /*2340*/  ISETP.GE.AND P6, PT, R9, RZ, PT ;  /* 0x000000ff0900720c */ /* 0x000fe20003fc6270 */
[----:B------:R-:W-:Y:S01]  /*2350*/  IMAD.HI.U32 R4, R3, R70, RZ ;  /* 0x0000004603047227 */ /* 0x000fe200078e00ff */
[----:B------:R-:W-:-:S03]  /*2360*/  LOP3.LUT R17, R2, 0xb8, RZ, 0xfc, !PT ;  /* 0x000000b802117812 */ /* 0x000fc600078efcff */
[----:B------:R-:W-:Y:S01]  /*2370*/  @!P5 IMAD.IADD R36, R36, 0x1, -R8 ;  /* 0x000000012424d824 */ /* 0x000fe200078e0a08 */
[----:B------:R-:W-:Y:S01]  /*2380*/  IABS R56, R17 ;  /* 0x0000001100387213 */ /* 0x000fe20000000000 */
[----:B------:R-:W-:Y:S02]  /*2390*/  IMAD.MOV R9, RZ, RZ, -R4 ;  /* 0x000000ffff097224 */ /* 0x000fe400078e0a04 */
[----:B------:R-:W-:Y:S01]  /*23a0*/  IMAD.HI.U32 R4, R3, R38, RZ ;  /* 0x0000002603047227 */ /* 0x000fe200078e00ff */
[----:B------:R-:W-:-:S03]  /*23b0*/  ISETP.GT.U32.AND P5, PT, R8, R36, PT ;  /* 0x000000240800720c */ /* 0x000fc60003fa4070 */
[----:B------:R-:W-:Y:S01]  /*23c0*/  IMAD R70, R8, R9, R70 ;  /* 0x0000000908467224 */ /* 0x000fe200078e0246 */
[----:B------:R-:W-:Y:S01]  /*23d0*/  LOP3.LUT R9, R2, 0x9c, RZ, 0xfc, !PT ;  /* 0x0000009c02097812 */ /* 0x000fe200078efcff */
[----:B------:R-:W-:Y:S01]  /*23e0*/  @!P2 IMAD.MOV R32, RZ, RZ, -R32 ;  /* 0x000000ffff20a224 */ /* 0x000fe200078e0a20 */
[----:B------:R-:W-:Y:S01]  /*23f0*/  ISETP.GE.AND P2, PT, R15, RZ, PT ;  /* 0x000000ff0f00720c */ /* 0x000fe20003f46270 */
[----:B------:R-:W-:Y:S01]  /*2400*/  IMAD R68, R8, R5, R68 ;  /* 0x0000000508447224 */ /* 0x000fe200078e0244 */
[----:B------:R-:W-:Y:S01]  /*2410*/  LOP3.LUT R15, R2, 0xa4, RZ, 0xfc, !PT ;  /* 0x000000a4020f7812 */ /* 0x000fe200078efcff */
[----:B------:R-:W-:Y:S01]  /*2420*/  @!P1 IMAD.IADD R72, R72, 0x1, -R8 ;  /* 0x0000000148489824 */ /* 0x000fe200078e0a08 */
[----:B------:R-:W-:Y:S01]  /*2430*/  ISETP.GT.U32.AND P1, PT, R8, R70, PT ;  /* 0x000000460800720c */ /* 0x000fe20003f24070 */
[----:B------:R-:W-:Y:S01]  /*2440*/  IMAD.MOV R5, RZ, RZ, -R4 ;  /* 0x000000ffff057224 */ /* 0x000fe200078e0a04 */
[----:B------:R-:W-:Y:S01]  /*2450*/  IABS R40, R15 ;  /* 0x0000000f00287213 */ /* 0x000fe20000000000 */
[----:B------:R-:W-:Y:S01]  /*2460*/  @!P5 IMAD.IADD R36, R36, 0x1, -R8 ;  /* 0x000000012424d824 */ /* 0x000fe200078e0a08 */
[----:B------:R-:W-:Y:S01]  /*2470*/  IABS R66, R9 ;  /* 0x0000000900427213 */ /* 0x000fe20000000000 */
[----:B------:R-:W-:-:S02]  /*2480*/  IMAD R38, R8, R5, R38 ;  /* 0x0000000508267224 */ /* 0x000fc400078e0226 */
[----:B------:R-:W-:Y:S01]  /*2490*/  @!P4 IMAD.MOV R36, RZ, RZ, -R36 ;  /* 0x000000ffff24c224 */ /* 0x000fe200078e0a24 */
[----:B------:R-:W-:Y:S01]  /*24a0*/  ISETP.GE.AND P4, PT, R9, RZ, PT ;  /* 0x000000ff0900720c */ /* 0x000fe20003f86270 */
[----:B------:R-:W-:Y:S01]  /*24b0*/  @!P2 IMAD.MOV R74, RZ, RZ, -R74 ;  /* 0x000000ffff4aa224 */ /* 0x000fe200078e0a4a */
[----:B------:R-:W-:Y:S01]  /*24c0*/  ISETP.GT.U32.AND P5, PT, R8, R38, PT ;  /* 0x000000260800720c */ /* 0x000fe20003fa4070 */
[----:B------:R-:W-:Y:S01]  /*24d0*/  IMAD.HI.U32 R9, R3, R40, RZ ;  /* 0x0000002803097227 */ /* 0x000fe200078e00ff */
[----:B------:R-:W-:Y:S02]  /*24e0*/  ISETP.GE.AND P2, PT, R13, RZ, PT ;  /* 0x000000ff0d00720c */ /* 0x000fe40003f46270 */
[----:B------:R-:W-:Y:S01]  /*24f0*/  LOP3.LUT R13, R2, 0xa0, RZ, 0xfc, !PT ;  /* 0x000000a0020d7812 */ /* 0x000fe200078efcff */
[----:B------:R-:W-:Y:S02]  /*2500*/  @!P1 IMAD.IADD R70, R70, 0x1, -R8 ;  /* 0x0000000146469824 */ /* 0x000fe400078e0a08 */
[----:B------:R-:W-:Y:S01]  /*2510*/  @!P0 IMAD.MOV R72, RZ, RZ, -R72 ;  /* 0x000000ffff488224 */ /* 0x000fe200078e0a48 */
[----:B------:R-:W-:Y:S01]  /*2520*/  IABS R64, R13 ;  /* 0x0000000d00407213 */ /* 0x000fe20000000000 */
[----:B------:R-:W-:Y:S01]  /*2530*/  IMAD.MOV R9, RZ, RZ, -R9 ;  /* 0x000000ffff097224 */ /* 0x000fe200078e0a09 */
[C---:B------:R-:W-:Y:S01]  /*2540*/  ISETP.GT.U32.AND P1, PT, R8.reuse, R70, PT ;  /* 0x000000460800720c */ /* 0x040fe20003f24070 */
[----:B------:R-:W-:Y:S01]  /*2550*/  IMAD.HI.U32 R4, R3, R66, RZ ;  /* 0x0000004203047227 */ /* 0x000fe200078e00ff */
[----:B------:R-:W-:-:S03]  /*2560*/  ISETP.GT.U32.AND P0, PT, R8, R68, PT ;  /* 0x000000440800720c */ /* 0x000fc60003f04070 */
[----:B------:R-:W-:Y:S02]  /*2570*/  @!P5 IMAD.IADD R38, R38, 0x1, -R8 ;  /* 0x000000012626d824 */ /* 0x000fe400078e0a08 */
[----:B------:R-:W-:-:S03]  /*2580*/  IMAD.HI.U32 R5, R3, R64, RZ ;  /* 0x0000004003057227 */ /* 0x000fc600078e00ff */
[----:B------:R-:W-:Y:S01]  /*2590*/  ISETP.GT.U32.AND P5, PT, R8, R38, PT ;  /* 0x000000260800720c */ /* 0x000fe20003fa4070 */
[----:B------:R-:W-:Y:S02]  /*25a0*/  IMAD.MOV R5, RZ, RZ, -R5 ;  /* 0x000000ffff057224 */ /* 0x000fe400078e0a05 */
[----:B------:R-:W-:Y:S01]  /*25b0*/  @!P1 IMAD.IADD R70, R70, 0x1, -R8 ;  /* 0x0000000146469824 */ /* 0x000fe200078e0a08 */
[----:B------:R-:W-:Y:S01]  /*25c0*/  ISETP.GE.AND P1, PT, R13, RZ, PT ;  /* 0x000000ff0d00720c */ /* 0x000fe20003f26270 */
[----:B------:R-:W-:Y:S01]  /*25d0*/  IMAD R64, R8, R5, R64 ;  /* 0x0000000508407224 */ /* 0x000fe200078e0240 */
[----:B------:R-:W-:Y:S01]  /*25e0*/  LOP3.LUT R13, R2, 0xb0, RZ, 0xfc, !PT ;  /* 0x000000b0020d7812 */ /* 0x000fe200078efcff */
[C---:B------:R-:W-:Y:S02]  /*25f0*/  IMAD R40, R8.reuse, R9, R40 ;  /* 0x0000000908287224 */ /* 0x040fe400078e0228 */
[----:B------:R-:W-:Y:S01]  /*2600*/  @!P6 IMAD.MOV R70, RZ, RZ, -R70 ;  /* 0x000000ffff46e224 */ /* 0x000fe200078e0a46 */
[----:B------:R-:W-:Y:S01]  /*2610*/  ISETP.GT.U32.AND P6, PT, R8, R64, PT ;  /* 0x000000400800720c */ /* 0x000fe20003fc4070 */
[----:B------:R-:W-:Y:S01]  /*2620*/  @!P3 IMAD.MOV R34, RZ, RZ, -R34 ;  /* 0x000000ffff22b224 */ /* 0x000fe200078e0a22 */
[----:B------:R-:W-:Y:S01]  /*2630*/  ISETP.GE.AND P3, PT, R11, RZ, PT ;  /* 0x000000ff0b00720c */ /* 0x000fe20003f66270 */
[----:B------:R-:W-:Y:S01]  /*2640*/  @!P5 IMAD.IADD R38, R38, 0x1, -R8 ;  /* 0x000000012626d824 */ /* 0x000fe200078e0a08 */
[----:B------:R-:W-:Y:S01]  /*2650*/  ISETP.GT.U32.AND P5, PT, R8, R40, PT ;  /* 0x000000280800720c */ /* 0x000fe20003fa4070 */
[----:B------:R-:W-:Y:S01]  /*2660*/  IMAD.MOV R11, RZ, RZ, -R4 ;  /* 0x000000ffff0b7224 */ /* 0x000fe200078e0a04 */
[----:B------:R-:W-:Y:S01]  /*2670*/  LOP3.LUT R4, R2, 0xa8, RZ, 0xfc, !PT ;  /* 0x000000a802047812 */ /* 0x000fe200078efcff */
[----:B------:R-:W-:Y:S01]  /*2680*/  @!P0 IMAD.IADD R68, R68, 0x1, -R8 ;  /* 0x0000000144448824 */ /* 0x000fe200078e0a08 */
[----:B------:R-:W-:Y:S01]  /*2690*/  IABS R42, R13 ;  /* 0x0000000d002a7213 */ /* 0x000fe20000000000 */
[----:B------:R-:W-:Y:S01]  /*26a0*/  IMAD R66, R8, R11, R66 ;  /* 0x0000000b08427224 */ /* 0x000fe200078e0242 */
[----:B------:R-:W-:Y:S01]  /*26b0*/  LOP3.LUT R11, R2, 0xac, RZ, 0xfc, !PT ;  /* 0x000000ac020b7812 */ /* 0x000fe200078efcff */
[----:B------:R-:W-:Y:S01]  /*26c0*/  @!P2 IMAD.MOV R38, RZ, RZ, -R38 ;  /* 0x000000ffff26a224 */ /* 0x000fe200078e0a26 */
[----:B------:R-:W-:Y:S01]  /*26d0*/  ISETP.GT.U32.AND P0, PT, R8, R68, PT ;  /* 0x000000440800720c */ /* 0x000fe20003f04070 */
[----:B------:R-:W-:Y:S01]  /*26e0*/  @!P6 IMAD.IADD R64, R64, 0x1, -R8 ;  /* 0x000000014040e824 */ /* 0x000fe200078e0a08 */
[----:B------:R-:W-:-:S02]  /*26f0*/  IABS R60, R11 ;  /* 0x0000000b003c7213 */ /* 0x000fc40000000000 */
[----:B------:R-:W-:Y:S01]  /*2700*/  IABS R62, R4 ;  /* 0x00000004003e7213 */ /* 0x000fe20000000000 */
[----:B------:R-:W-:Y:S01]  /*2710*/  @!P5 IMAD.IADD R40, R40, 0x1, -R8 ;  /* 0x000000012828d824 */ /* 0x000fe200078e0a08 */
[----:B------:R-:W-:Y:S01]  /*2720*/  ISETP.GT.U32.AND P5, PT, R8, R64, PT ;  /* 0x000000400800720c */ /* 0x000fe20003fa4070 */
[----:B------:R-:W-:-:S03]  /*2730*/  IMAD.HI.U32 R5, R3, R60, RZ ;  /* 0x0000003c03057227 */ /* 0x000fc600078e00ff */
[----:B------:R-:W-:Y:S01]  /*2740*/  ISETP.GT.U32.AND P2, PT, R8, R40, PT ;  /* 0x000000280800720c */ /* 0x000fe20003f44070 */
[----:B------:R-:W-:Y:S02]  /*2750*/  IMAD.MOV R5, RZ, RZ, -R5 ;  /* 0x000000ffff057224 */ /* 0x000fe400078e0a05 */
[----:B------:R-:W-:Y:S01]  /*2760*/  @!P0 IMAD.IADD R68, R68, 0x1, -R8 ;  /* 0x0000000144448824 */ /* 0x000fe200078e0a08 */
[C---:B------:R-:W-:Y:S01]  /*2770*/  ISETP.GT.U32.AND P0, PT, R8.reuse, R66, PT ;  /* 0x000000420800720c */ /* 0x040fe20003f04070 */
[----:B------:R-:W-:Y:S02]  /*2780*/  IMAD R60, R8, R5, R60 ;  /* 0x00000005083c7224 */ /* 0x000fe400078e023c */
[----:B------:R-:W-:Y:S01]  /*2790*/  @!P3 IMAD.MOV R68, RZ, RZ, -R68 ;  /* 0x000000ffff44b224 */ /* 0x000fe200078e0a44 */
[----:B------:R-:W-:Y:S01]  /*27a0*/  ISETP.GE.AND P3, PT, R15, RZ, PT ;  /* 0x000000ff0f00720c */ /* 0x000fe20003f66270 */
[----:B------:R-:W-:Y:S01]  /*27b0*/  @!P5 IMAD.IADD R64, R64, 0x1, -R8 ;  /* 0x000000014040d824 */ /* 0x000fe200078e0a08 */
[----:B------:R-:W-:-:S02]  /*27c0*/  ISETP.GT.U32.AND P5, PT, R8, R60, PT ;  /* 0x0000003c0800720c */ /* 0x000fc40003fa4070 */
[----:B------:R-:W-:Y:S01]  /*27d0*/  LOP3.LUT R15, R2, 0xb4, RZ, 0xfc, !PT ;  /* 0x000000b4020f7812 */ /* 0x000fe200078efcff */
[----:B------:R-:W-:Y:S02]  /*27e0*/  @!P1 IMAD.MOV R64, RZ, RZ, -R64 ;  /* 0x000000ffff409224 */ /* 0x000fe400078e0a40 */
[--C-:B------:R-:W-:Y:S01]  /*27f0*/  @!P2 IMAD.IADD R40, R40, 0x1, -R8.reuse ;  /* 0x000000012828a824 */ /* 0x100fe200078e0a08 */
[----:B------:R-:W-:Y:S01]  /*2800*/  IABS R58, R15 ;  /* 0x0000000f003a7213 */ /* 0x000fe20000000000 */
[----:B------:R-:W-:Y:S01]  /*2810*/  @!P0 IMAD.IADD R66, R66, 0x1, -R8 ;  /* 0x0000000142428824 */ /* 0x000fe200078e0a08 */
[----:B------:R-:W-:Y:S01]  /*2820*/  ISETP.GE.AND P0, PT, R4, RZ, PT ;  /* 0x000000ff0400720c */ /* 0x000fe20003f06270 */
[----:B------:R-:W-:Y:S01]  /*2830*/  IMAD.HI.U32 R4, R3, R62, RZ ;  /* 0x0000003e03047227 */ /* 0x000fe200078e00ff */
[----:B------:R-:W-:Y:S02]  /*2840*/  ISETP.GE.AND P2, PT, R11, RZ, PT ;  /* 0x000000ff0b00720c */ /* 0x000fe40003f46270 */
[----:B------:R-:W-:Y:S01]  /*2850*/  ISETP.GT.U32.AND P6, PT, R8, R66, PT ;  /* 0x000000420800720c */ /* 0x000fe20003fc4070 */
[----:B------:R-:W-:Y:S01]  /*2860*/  IMAD.MOV R9, RZ, RZ, -R4 ;  /* 0x000000ffff097224 */ /* 0x000fe200078e0a04 */
[----:B------:R-:W-:Y:S01]  /*2870*/  LOP3.LUT R11, R2, 0xc0, RZ, 0xfc, !PT ;  /* 0x000000c0020b7812 */ /* 0x000fe200078efcff */
[----:B------:R-:W-:-:S02]  /*2880*/  @!P5 IMAD.IADD R60, R60, 0x1, -R8 ;  /* 0x000000013c3cd824 */ /* 0x000fc400078e0a08 */
[C---:B------:R-:W-:Y:S01]  /*2890*/  IMAD.HI.U32 R4, R3.reuse, R42, RZ ;  /* 0x0000002a03047227 */ /* 0x040fe200078e00ff */
[----:B------:R-:W-:Y:S02]  /*28a0*/  IABS R54, R11 ;  /* 0x0000000b00367213 */ /* 0x000fe40000000000 */
[----:B------:R-:W-:Y:S01]  /*28b0*/  ISETP.GT.U32.AND P5, PT, R8, R60, PT ;  /* 0x0000003c0800720c */ /* 0x000fe20003fa4070 */
[----:B------:R-:W-:Y:S02]  /*28c0*/  IMAD.MOV R5, RZ, RZ, -R4 ;  /* 0x000000ffff057224 */ /* 0x000fe400078e0a04 */
[----:B------:R-:W-:-:S04]  /*28d0*/  IMAD.HI.U32 R4, R3, R58, RZ ;  /* 0x0000003a03047227 */ /* 0x000fc800078e00ff */
[C---:B------:R-:W-:Y:S02]  /*28e0*/  IMAD R62, R8.reuse, R9, R62 ;  /* 0x00000009083e7224 */ /* 0x040fe400078e023e */
[----:B------:R-:W-:Y:S02]  /*28f0*/  IMAD.MOV R9, RZ, RZ, -R4 ;  /* 0x000000ffff097224 */ /* 0x000fe400078e0a04 */
[C---:B------:R-:W-:Y:S02]  /*2900*/  IMAD R42, R8.reuse, R5, R42 ;  /* 0x00000005082a7224 */ /* 0x040fe400078e022a */
[----:B------:R-:W-:Y:S01]  /*2910*/  IMAD R58, R8, R9, R58 ;  /* 0x00000009083a7224 */ /* 0x000fe200078e023a */
[----:B------:R-:W-:Y:S01]  /*2920*/  LOP3.LUT R9, R2, 0xbc, RZ, 0xfc, !PT ;  /* 0x000000bc02097812 */ /* 0x000fe200078efcff */
[--C-:B------:R-:W-:Y:S01]  /*2930*/  @!P6 IMAD.IADD R66, R66, 0x1, -R8.reuse ;  /* 0x000000014242e824 */ /* 0x100fe200078e0a08 */
[----:B------:R-:W-:Y:S01]  /*2940*/  ISETP.GT.U32.AND P6, PT, R8, R62, PT ;  /* 0x0000003e0800720c */ /* 0x000fe20003fc4070 */
[----:B------:R-:W-:Y:S01]  /*2950*/  @!P5 IMAD.IADD R60, R60, 0x1, -R8 ;  /* 0x000000013c3cd824 */ /* 0x000fe200078e0a08 */
[C---:B------:R-:W-:Y:S01]  /*2960*/  ISETP.GT.U32.AND P1, PT, R8.reuse, R42, PT ;  /* 0x0000002a0800720c */ /* 0x040fe20003f24070 */
[----:B------:R-:W-:Y:S01]  /*2970*/  IMAD.HI.U32 R5, R3, R56, RZ ;  /* 0x0000003803057227 */ /* 0x000fe200078e00ff */
[----:B------:R-:W-:-:S02]  /*2980*/  ISETP.GT.U32.AND P5, PT, R8, R58, PT ;  /* 0x0000003a0800720c */ /* 0x000fc40003fa4070 */
[----:B------:R-:W-:Y:S01]  /*2990*/  IABS R44, R9 ;  /* 0x00000009002c7213 */ /* 0x000fe20000000000 */
[----:B------:R-:W-:Y:S02]  /*29a0*/  @!P4 IMAD.MOV R66, RZ, RZ, -R66 ;  /* 0x000000ffff42c224 */ /* 0x000fe400078e0a42 */
[----:B------:R-:W-:Y:S02]  /*29b0*/  IMAD.MOV R5, RZ, RZ, -R5 ;  /* 0x000000ffff057224 */ /* 0x000fe400078e0a05 */
[----:B------:R-:W-:-:S04]  /*29c0*/  IMAD.HI.U32 R4, R3, R44, RZ ;  /* 0x0000002c03047227 */ /* 0x000fc800078e00ff */
[--C-:B------:R-:W-:Y:S01]  /*29d0*/  @!P6 IMAD.IADD R62, R62, 0x1, -R8.reuse ;  /* 0x000000013e3ee824 */ /* 0x100fe200078e0a08 */
[----:B------:R-:W-:Y:S01]  /*29e0*/  ISETP.GE.AND P6, PT, R13, RZ, PT ;  /* 0x000000ff0d00720c */ /* 0x000fe20003fc6270 */
[--C-:B------:R-:W-:Y:S01]  /*29f0*/  @!P1 IMAD.IADD R42, R42, 0x1, -R8.reuse ;  /* 0x000000012a2a9824 */ /* 0x100fe200078e0a08 */
[----:B------:R-:W-:Y:S01]  /*2a00*/  LOP3.LUT R13, R2, 0xc4, RZ, 0xfc, !PT ;  /* 0x000000c4020d7812 */ /* 0x000fe200078efcff */
[----:B------:R-:W-:Y:S01]  /*2a10*/  @!P5 IMAD.IADD R58, R58, 0x1, -R8 ;  /* 0x000000013a3ad824 */ /* 0x000fe200078e0a08 */
[C---:B------:R-:W-:Y:S01]  /*2a20*/  ISETP.GT.U32.AND P4, PT, R8.reuse, R62, PT ;  /* 0x0000003e0800720c */ /* 0x040fe20003f84070 */
[----:B------:R-:W-:Y:S01]  /*2a30*/  @!P2 IMAD.MOV R60, RZ, RZ, -R60 ;  /* 0x000000ffff3ca224 */ /* 0x000fe200078e0a3c */
[C---:B------:R-:W-:Y:S01]  /*2a40*/  ISETP.GT.U32.AND P1, PT, R8.reuse, R42, PT ;  /* 0x0000002a0800720c */ /* 0x040fe20003f24070 */
[C---:B------:R-:W-:Y:S01]  /*2a50*/  IMAD R56, R8.reuse, R5, R56 ;  /* 0x0000000508387224 */ /* 0x040fe200078e0238 */
[----:B------:R-:W-:Y:S01]  /*2a60*/  ISETP.GT.U32.AND P5, PT, R8, R58, PT ;  /* 0x0000003a0800720c */ /* 0x000fe20003fa4070 */
[----:B------:R-:W-:Y:S01]  /*2a70*/  IMAD.HI.U32 R5, R3, R54, RZ ;  /* 0x0000003603057227 */ /* 0x000fe200078e00ff */
[----:B------:R-:W-:-:S02]  /*2a80*/  ISETP.GE.AND P2, PT, R9, RZ, PT ;  /* 0x000000ff0900720c */ /* 0x000fc40003f46270 */
[----:B------:R-:W-:Y:S01]  /*2a90*/  IABS R52, R13 ;  /* 0x0000000d00347213 */ /* 0x000fe20000000000 */
[----:B------:R-:W-:Y:S02]  /*2aa0*/  IMAD.MOV R9, RZ, RZ, -R4 ;  /* 0x000000ffff097224 */ /* 0x000fe400078e0a04 */
[----:B------:R-:W-:Y:S02]  /*2ab0*/  IMAD.MOV R5, RZ, RZ, -R5 ;  /* 0x000000ffff057224 */ /* 0x000fe400078e0a05 */
[----:B------:R-:W-:Y:S01]  /*2ac0*/  IMAD R44, R8, R9, R44 ;  /* 0x00000009082c7224 */ /* 0x000fe200078e022c */
[----:B------:R-:W-:Y:S01]  /*2ad0*/  LOP3.LUT R9, R2, 0xc8, RZ, 0xfc, !PT ;  /* 0x000000c802097812 */ /* 0x000fe200078efcff */
[--C-:B------:R-:W-:Y:S01]  /*2ae0*/  @!P4 IMAD.IADD R62, R62, 0x1, -R8.reuse ;  /* 0x000000013e3ec824 */ /* 0x100fe200078e0a08 */
[----:B------:R-:W-:Y:S01]  /*2af0*/  ISETP.GE.AND P4, PT, R17, RZ, PT ;  /* 0x000000ff1100720c */ /* 0x000fe20003f86270 */
[----:B------:R-:W-:Y:S01]  /*2b00*/  @!P1 IMAD.IADD R42, R42, 0x1, -R8 ;  /* 0x000000012a2a9824 */ /* 0x000fe200078e0a08 */
[----:B------:R-:W-:Y:S01]  /*2b10*/  IABS R46, R9 ;  /* 0x00000009002e7213 */ /* 0x000fe20000000000 */
[----:B------:R-:W-:Y:S01]  /*2b20*/  IMAD R54, R8, R5, R54 ;  /* 0x0000000508367224 */ /* 0x000fe200078e0236 */
[----:B------:R-:W-:Y:S01]  /*2b30*/  ISETP.GE.AND P1, PT, R11, RZ, PT ;  /* 0x000000ff0b00720c */ /* 0x000fe20003f26270 */
[----:B------:R-:W-:Y:S01]  /*2b40*/  @!P5 IMAD.IADD R58, R58, 0x1, -R8 ;  /* 0x000000013a3ad824 */ /* 0x000fe200078e0a08 */
        /* <DEDUP_REMOVED lines=8> */
[----:B------:R-:W-:-:S02]  /*2bd0*/  LOP3.LUT R11, R2, 0xcc, RZ, 0xfc, !PT ;  /* 0x000000cc020b7812 */ /* 0x000fc400078efcff */
[----:B------:R-:W-:Y:S01]  /*2be0*/  LOP3.LUT R15, R2, 0xd4, RZ, 0xfc, !PT ;  /* 0x000000d4020f7812 */ /* 0x000fe200078efcff */
[----:B------:R-:W-:Y:S01]  /*2bf0*/  IMAD.MOV R5, RZ, RZ, -R4 ;  /* 0x000000ffff057224 */ /* 0x000fe200078e0a04 */
[----:B------:R-:W-:Y:S01]  /*2c00*/  IABS R50, R11 ;  /* 0x0000000b00327213 */ /* 0x000fe20000000000 */
[--C-:B------:R-:W-:Y:S01]  /*2c10*/  @!P5 IMAD.IADD R44, R44, 0x1, -R8.reuse ;  /* 0x000000012c2cd824 */ /* 0x100fe200078e0a08 */
[----:B------:R-:W-:Y:S01]  /*2c20*/  LOP3.LUT R17, R2, 0xd8, RZ, 0xfc, !PT ;  /* 0x000000d802117812 */ /* 0x000fe200078efcff */
[--C-:B------:R-:W-:Y:S01]  /*2c30*/  @!P0 IMAD.IADD R56, R56, 0x1, -R8.reuse ;  /* 0x0000000138388824 */ /* 0x100fe200078e0a08 */
[----:B------:R-:W-:Y:S01]  /*2c40*/  IABS R174, R15 ;  /* 0x0000000f00ae7213 */ /* 0x000fe20000000000 */
[----:B------:R-:W-:Y:S01]  /*2c50*/  @!P6 IMAD.IADD R54, R54, 0x1, -R8 ;  /* 0x000000013636e824 */ /* 0x000fe200078e0a08 */
[C---:B------:R-:W-:Y:S01]  /*2c60*/  ISETP.GT.U32.AND P5, PT, R8.reuse, R44, PT ;  /* 0x0000002c0800720c */ /* 0x040fe20003fa4070 */
[----:B------:R-:W-:Y:S01]  /*2c70*/  IMAD.HI.U32 R4, R3, R46, RZ ;  /* 0x0000002e03047227 */ /* 0x000fe200078e00ff */
[----:B------:R-:W-:-:S02]  /*2c80*/  ISETP.GT.U32.AND P0, PT, R8, R56, PT ;  /* 0x000000380800720c */ /* 0x000fc40003f04070 */
[C---:B------:R-:W-:Y:S01]  /*2c90*/  ISETP.GT.U32.AND P6, PT, R8.reuse, R54, PT ;  /* 0x000000360800720c */ /* 0x040fe20003fc4070 */
[----:B------:R-:W-:Y:S01]  /*2ca0*/  @!P3 IMAD.MOV R58, RZ, RZ, -R58 ;  /* 0x000000ffff3ab224 */ /* 0x000fe200078e0a3a */
[----:B------:R-:W-:Y:S01]  /*2cb0*/  ISETP.GE.AND P3, PT, R13, RZ, PT ;  /* 0x000000ff0d00720c */ /* 0x000fe20003f66270 */
[----:B------:R-:W-:Y:S01]  /*2cc0*/  IMAD R52, R8, R5, R52 ;  /* 0x0000000508347224 */ /* 0x000fe200078e0234 */
[----:B------:R-:W-:Y:S01]  /*2cd0*/  LOP3.LUT R13, R2, 0xd0, RZ, 0xfc, !PT ;  /* 0x000000d0020d7812 */ /* 0x000fe200078efcff */
[----:B------:R-:W-:Y:S01]  /*2ce0*/  IMAD.MOV R5, RZ, RZ, -R4 ;  /* 0x000000ffff057224 */ /* 0x000fe200078e0a04 */
[----:B------:R-:W-:Y:S01]  /*2cf0*/  IABS R176, R17 ;  /* 0x0000001100b07213 */ /* 0x000fe20000000000 */
[----:B------:R-:W-:Y:S01]  /*2d00*/  IMAD.HI.U32 R4, R3, R50, RZ ;  /* 0x0000003203047227 */ /* 0x000fe200078e00ff */
[----:B------:R-:W-:-:S03]  /*2d10*/  IABS R48, R13 ;  /* 0x0000000d00307213 */ /* 0x000fc60000000000 */
[----:B------:R-:W-:Y:S02]  /*2d20*/  IMAD R46, R8, R5, R46 ;  /* 0x00000005082e7224 */ /* 0x000fe400078e022e */
[--C-:B------:R-:W-:Y:S01]  /*2d30*/  @!P5 IMAD.IADD R44, R44, 0x1, -R8.reuse ;  /* 0x000000012c2cd824 */ /* 0x100fe200078e0a08 */
[----:B------:R-:W-:Y:S01]  /*2d40*/  ISETP.GT.U32.AND P5, PT, R8, R52, PT ;  /* 0x000000340800720c */ /* 0x000fe20003fa4070 */
[--C-:B------:R-:W-:Y:S01]  /*2d50*/  @!P0 IMAD.IADD R56, R56, 0x1, -R8.reuse ;  /* 0x0000000138388824 */ /* 0x100fe200078e0a08 */
[----:B------:R-:W-:Y:S01]  /*2d60*/  ISETP.GE.AND P0, PT, R9, RZ, PT ;  /* 0x000000ff0900720c */ /* 0x000fe20003f06270 */
[----:B------:R-:W-:Y:S01]  /*2d70*/  @!P6 IMAD.IADD R54, R54, 0x1, -R8 ;  /* 0x000000013636e824 */ /* 0x000fe200078e0a08 */
[----:B------:R-:W-:Y:S01]  /*2d80*/  ISETP.GT.U32.AND P6, PT, R8, R46, PT ;  /* 0x0000002e0800720c */ /* 0x000fe20003fc4070 */
[----:B------:R-:W-:-:S04]  /*2d90*/  IMAD.HI.U32 R5, R3, R48, RZ ;  /* 0x0000003003057227 */ /* 0x000fc800078e00ff */
[----:B------:R-:W-:Y:S02]  /*2da0*/  IMAD.MOV R9, RZ, RZ, -R4 ;  /* 0x000000ffff097224 */ /* 0x000fe400078e0a04 */
[----:B------:R-:W-:Y:S02]  /*2db0*/  IMAD.MOV R5, RZ, RZ, -R5 ;  /* 0x000000ffff057224 */ /* 0x000fe400078e0a05 */
[C---:B------:R-:W-:Y:S02]  /*2dc0*/  IMAD R50, R8.reuse, R9, R50 ;  /* 0x0000000908327224 */ /* 0x040fe400078e0232 */
[----:B------:R-:W-:Y:S02]  /*2dd0*/  IMAD R48, R8, R5, R48 ;  /* 0x0000000508307224 */ /* 0x000fe400078e0230 */
[--C-:B------:R-:W-:Y:S01]  /*2de0*/  @!P5 IMAD.IADD R52, R52, 0x1, -R8.reuse ;  /* 0x000000013434d824 */ /* 0x100fe200078e0a08 */
[----:B------:R-:W-:Y:S01]  /*2df0*/  ISETP.GT.U32.AND P5, PT, R8, R50, PT ;  /* 0x000000320800720c */ /* 0x000fe20003fa4070 */
[----:B------:R-:W-:Y:S01]  /*2e00*/  @!P6 IMAD.IADD R46, R46, 0x1, -R8 ;  /* 0x000000012e2ee824 */ /* 0x000fe200078e0a08 */
[----:B------:R-:W-:Y:S01]  /*2e10*/  ISETP.GT.U32.AND P6, PT, R8, R48, PT ;  /* 0x000000300800720c */ /* 0x000fe20003fc4070 */
[----:B------:R-:W-:-:S04]  /*2e20*/  IMAD.HI.U32 R4, R3, R174, RZ ;  /* 0x000000ae03047227 */ /* 0x000fc800078e00ff */
[----:B------:R-:W-:-:S04]  /*2e30*/  IMAD.HI.U32 R5, R3, R176, RZ ;  /* 0x000000b003057227 */ /* 0x000fc800078e00ff */
[----:B------:R-:W-:Y:S02]  /*2e40*/  IMAD.MOV R9, RZ, RZ, -R4 ;  /* 0x000000ffff097224 */ /* 0x000fe400078e0a04 */
[--C-:B------:R-:W-:Y:S01]  /*2e50*/  @!P5 IMAD.IADD R50, R50, 0x1, -R8.reuse ;  /* 0x000000013232d824 */ /* 0x100fe200078e0a08 */
[----:B------:R-:W-:Y:S01]  /*2e60*/  ISETP.GT.U32.AND P5, PT, R8, R52, PT ;  /* 0x000000340800720c */ /* 0x000fe20003fa4070 */
        /* <DEDUP_REMOVED lines=9> */
[----:B------:R-:W-:Y:S02]  /*2f00*/  @!P6 IMAD.IADD R50, R50, 0x1, -R8 ;  /* 0x000000013232e824 */ /* 0x000fe400078e0a08 */
[C---:B------:R-:W-:Y:S01]  /*2f10*/  IMAD R174, R8.reuse, R9, R174 ;  /* 0x0000000908ae7224 */ /* 0x040fe200078e02ae */
[----:B------:R-:W-:Y:S01]  /*2f20*/  ISETP.GT.U32.AND P6, PT, R8, R178, PT ;  /* 0x000000b20800720c */ /* 0x000fe20003fc4070 */
[----:B------:R-:W-:Y:S01]  /*2f30*/  @!P1 IMAD.MOV R54, RZ, RZ, -R54 ;  /* 0x000000ffff369224 */ /* 0x000fe200078e0a36 */
[----:B------:R-:W-:Y:S01]  /*2f40*/  LOP3.LUT R9, R2, 0xe4, RZ, 0xfc, !PT ;  /* 0x000000e402097812 */ /* 0x000fe200078efcff */
[----:B------:R-:W-:Y:S01]  /*2f50*/  IMAD.HI.U32 R4, R3, R180, RZ ;  /* 0x000000b403047227 */ /* 0x000fe200078e00ff */
[----:B------:R-:W-:-:S02]  /*2f60*/  ISETP.GT.U32.AND P1, PT, R8, R174, PT ;  /* 0x000000ae0800720c */ /* 0x000fc40003f24070 */
[----:B------:R-:W-:Y:S01]  /*2f70*/  IABS R182, R9 ;  /* 0x0000000900b67213 */ /* 0x000fe20000000000 */
[----:B------:R-:W-:Y:S01]  /*2f80*/  @!P2 IMAD.IADD R48, R48, 0x1, -R8 ;  /* 0x000000013030a824 */ /* 0x000fe200078e0a08 */
[----:B------:R-:W-:Y:S01]  /*2f90*/  ISETP.GE.AND P2, PT, R13, RZ, PT ;  /* 0x000000ff0d00720c */ /* 0x000fe20003f46270 */
[----:B------:R-:W-:Y:S01]  /*2fa0*/  IMAD.MOV R5, RZ, RZ, -R4 ;  /* 0x000000ffff057224 */ /* 0x000fe200078e0a04 */
[----:B------:R-:W-:Y:S01]  /*2fb0*/  LOP3.LUT R13, R2, 0xec, RZ, 0xfc, !PT ;  /* 0x000000ec020d7812 */ /* 0x000fe200078efcff */
[----:B------:R-:W-:-:S03]  /*2fc0*/  IMAD.HI.U32 R4, R3, R182, RZ ;  /* 0x000000b603047227 */ /* 0x000fc600078e00ff */
[----:B------:R-:W-:Y:S01]  /*2fd0*/  IABS R186, R13 ;  /* 0x0000000d00ba7213 */ /* 0x000fe20000000000 */
[----:B------:R-:W-:Y:S02]  /*2fe0*/  @!P6 IMAD.IADD R178, R178, 0x1, -R8 ;  /* 0x00000001b2b2e824 */ /* 0x000fe400078e0a08 */
[----:B------:R-:W-:Y:S01]  /*2ff0*/  @!P4 IMAD.MOV R56, RZ, RZ, -R56 ;  /* 0x000000ffff38c224 */ /* 0x000fe200078e0a38 */
[C---:B------:R-:W-:Y:S01]  /*3000*/  ISETP.GT.U32.AND P4, PT, R8.reuse, R46, PT ;  /* 0x0000002e0800720c */ /* 0x040fe20003f84070 */
[C---:B------:R-:W-:Y:S01]  /*3010*/  IMAD R180, R8.reuse, R5, R180 ;  /* 0x0000000508b47224 */ /* 0x040fe200078e02b4 */
[----:B------:R-:W-:Y:S01]  /*3020*/  ISETP.GT.U32.AND P6, PT, R8, R178, PT ;  /* 0x000000b20800720c */ /* 0x000fe20003fc4070 */
[--C-:B------:R-:W-:Y:S01]  /*3030*/  @!P5 IMAD.IADD R52, R52, 0x1, -R8.reuse ;  /* 0x000000013434d824 */ /* 0x100fe200078e0a08 */
[----:B------:R-:W-:Y:S01]  /*3040*/  ISETP.GT.U32.AND P5, PT, R8, R176, PT ;  /* 0x000000b00800720c */ /* 0x000fe20003fa4070 */
[----:B------:R-:W-:Y:S01]  /*3050*/  @!P1 IMAD.IADD R174, R174, 0x1, -R8 ;  /* 0x00000001aeae9824 */ /* 0x000fe200078e0a08 */
[----:B------:R-:W-:Y:S01]  /*3060*/  ISETP.GE.AND P1, PT, R15, RZ, PT ;  /* 0x000000ff0f00720c */ /* 0x000fe20003f26270 */
[----:B------:R-:W-:Y:S01]  /*3070*/  IMAD.MOV R5, RZ, RZ, -R4 ;  /* 0x000000ffff057224 */ /* 0x000fe200078e0a04 */
[----:B------:R-:W-:Y:S01]  /*3080*/  LOP3.LUT R15, R2, 0xf0, RZ, 0xfc, !PT ;  /* 0x000000f0020f7812 */ /* 0x000fe200078efcff */
[----:B------:R-:W-:Y:S01]  /*3090*/  @!P3 IMAD.MOV R52, RZ, RZ, -R52 ;  /* 0x000000ffff34b224 */ /* 0x000fe200078e0a34 */
[C---:B------:R-:W-:Y:S01]  /*30a0*/  ISETP.GT.U32.AND P3, PT, R8.reuse, R174, PT ;  /* 0x000000ae0800720c */ /* 0x040fe20003f64070 */
[----:B------:R-:W-:Y:S01]  /*30b0*/  @!P2 IMAD.MOV R48, RZ, RZ, -R48 ;  /* 0x000000ffff30a224 */ /* 0x000fe200078e0a30 */
[C---:B------:R-:W-:Y:S01]  /*30c0*/  ISETP.GT.U32.AND P2, PT, R8.reuse, R180, PT ;  /* 0x000000b40800720c */ /* 0x040fe20003f44070 */
[----:B------:R-:W-:Y:S01]  /*30d0*/  IMAD R182, R8, R5, R182 ;  /* 0x0000000508b67224 */ /* 0x000fe200078e02b6 */
[----:B------:R-:W-:Y:S01]  /*30e0*/  IABS R188, R15 ;  /* 0x0000000f00bc7213 */ /* 0x000fe20000000000 */
[----:B------:R-:W-:-:S02]  /*30f0*/  @!P6 IMAD.IADD R178, R178, 0x1, -R8 ;  /* 0x00000001b2b2e824 */ /* 0x000fc400078e0a08 */
[--C-:B------:R-:W-:Y:S01]  /*3100*/  @!P4 IMAD.IADD R46, R46, 0x1, -R8.reuse ;  /* 0x000000012e2ec824 */ /* 0x100fe200078e0a08 */
[----:B------:R-:W-:Y:S01]  /*3110*/  ISETP.GT.U32.AND P6, PT, R8, R182, PT ;  /* 0x000000b60800720c */ /* 0x000fe20003fc4070 */
[----:B------:R-:W-:Y:S01]  /*3120*/  @!P5 IMAD.IADD R176, R176, 0x1, -R8 ;  /* 0x00000001b0b0d824 */ /* 0x000fe200078e0a08 */
[----:B------:R-:W-:Y:S01]  /*3130*/  ISETP.GE.AND P4, PT, R11, RZ, PT ;  /* 0x000000ff0b00720c */ /* 0x000fe20003f86270 */
[----:B------:R-:W-:Y:S01]  /*3140*/  @!P0 IMAD.MOV R46, RZ, RZ, -R46 ;  /* 0x000000ffff2e8224 */ /* 0x000fe200078e0a2e */
[----:B------:R-:W-:Y:S01]  /*3150*/  LOP3.LUT R11, R2, 0xe8, RZ, 0xfc, !PT ;  /* 0x000000e8020b7812 */ /* 0x000fe200078efcff */
[--C-:B------:R-:W-:Y:S01]  /*3160*/  @!P3 IMAD.IADD R174, R174, 0x1, -R8.reuse ;  /* 0x00000001aeaeb824 */ /* 0x100fe200078e0a08 */
[----:B------:R-:W-:Y:S01]  /*3170*/  ISETP.GT.U32.AND P0, PT, R8, R176, PT ;  /* 0x000000b00800720c */ /* 0x000fe20003f04070 */
[----:B------:R-:W-:Y:S01]  /*3180*/  @!P2 IMAD.IADD R180, R180, 0x1, -R8 ;  /* 0x00000001b4b4a824 */ /* 0x000fe200078e0a08 */
[----:B------:R-:W-:Y:S01]  /*3190*/  IABS R184, R11 ;  /* 0x0000000b00b87213 */ /* 0x000fe20000000000 */
[----:B------:R-:W-:Y:S01]  /*31a0*/  @!P1 IMAD.MOV R174, RZ, RZ, -R174 ;  /* 0x000000ffffae9224 */ /* 0x000fe200078e0aae */
[----:B------:R-:W-:-:S02]  /*31b0*/  ISETP.GE.AND P5, PT, R17, RZ, PT ;  /* 0x000000ff1100720c */ /* 0x000fc40003fa6270 */
[----:B------:R-:W-:Y:S01]  /*31c0*/  ISETP.GT.U32.AND P1, PT, R8, R180, PT ;  /* 0x000000b40800720c */ /* 0x000fe20003f24070 */
[----:B------:R-:W-:Y:S01]  /*31d0*/  @!P6 IMAD.IADD R182, R182, 0x1, -R8 ;  /* 0x00000001b6b6e824 */ /* 0x000fe200078e0a08 */
[----:B------:R-:W-:Y:S01]  /*31e0*/  LOP3.LUT R17, R2, 0xf4, RZ, 0xfc, !PT ;  /* 0x000000f402117812 */ /* 0x000fe200078efcff */
[----:B------:R-:W-:Y:S01]  /*31f0*/  IMAD.HI.U32 R4, R3, R184, RZ ;  /* 0x000000b803047227 */ /* 0x000fe200078e00ff */
[----:B------:R-:W-:Y:S02]  /*3200*/  ISETP.GE.AND P3, PT, R21, RZ, PT ;  /* 0x000000ff1500720c */ /* 0x000fe40003f66270 */
[----:B------:R-:W-:Y:S01]  /*3210*/  ISETP.GT.U32.AND P6, PT, R8, R182, PT ;  /* 0x000000b60800720c */ /* 0x000fe20003fc4070 */
[----:B------:R-:W-:Y:S01]  /*3220*/  IMAD.MOV R5, RZ, RZ, -R4 ;  /* 0x000000ffff057224 */ /* 0x000fe200078e0a04 */
[----:B------:R-:W-:Y:S01]  /*3230*/  IABS R190, R17 ;  /* 0x0000001100be7213 */ /* 0x000fe20000000000 */
[----:B------:R-:W-:Y:S01]  /*3240*/  IMAD.HI.U32 R4, R3, R186, RZ ;  /* 0x000000ba03047227 */ /* 0x000fe200078e00ff */
[----:B------:R-:W-:-:S02]  /*3250*/  ISETP.GE.AND P2, PT, R11, RZ, PT ;  /* 0x000000ff0b00720c */ /* 0x000fc40003f46270 */
[----:B------:R-:W-:Y:S01]  /*3260*/  LOP3.LUT R21, R2, 0xfc, RZ, 0xfc, !PT ;  /* 0x000000fc02157812 */ /* 0x000fe200078efcff */
[----:B------:R-:W-:Y:S02]  /*3270*/  IMAD R184, R8, R5, R184 ;  /* 0x0000000508b87224 */ /* 0x000fe400078e02b8 */
[----:B------:R-:W-:Y:S01]  /*3280*/  IMAD.MOV R5, RZ, RZ, -R4 ;  /* 0x000000ffff057224 */ /* 0x000fe200078e0a04 */
[----:B------:R-:W-:Y:S01]  /*3290*/  IABS R196, R21 ;  /* 0x0000001500c47213 */ /* 0x000fe20000000000 */
[----:B------:R-:W-:Y:S01]  /*32a0*/  @!P1 IMAD.IADD R180, R180, 0x1, -R8 ;  /* 0x00000001b4b49824 */ /* 0x000fe200078e0a08 */
[C---:B------:R-:W-:Y:S01]  /*32b0*/  ISETP.GT.U32.AND P1, PT, R8.reuse, R184, PT ;  /* 0x000000b80800720c */ /* 0x040fe20003f24070 */
[----:B------:R-:W-:Y:S02]  /*32c0*/  IMAD R186, R8, R5, R186 ;  /* 0x0000000508ba7224 */ /* 0x000fe400078e02ba */
[----:B------:R-:W-:Y:S02]  /*32d0*/  @!P6 IMAD.IADD R182, R182, 0x1, -R8 ;  /* 0x00000001b6b6e824 */ /* 0x000fe400078e0a08 */
[----:B------:R-:W-:Y:S01]  /*32e0*/  @!P4 IMAD.MOV R50, RZ, RZ, -R50 ;  /* 0x000000ffff32c224 */ /* 0x000fe200078e0a32 */
[----:B------:R-:W-:Y:S01]  /*32f0*/  ISETP.GT.U32.AND P6, PT, R8, R186, PT ;  /* 0x000000ba0800720c */ /* 0x000fe20003fc4070 */
[----:B------:R-:W-:Y:S01]  /*3300*/  @!P0 IMAD.IADD R176, R176, 0x1, -R8 ;  /* 0x00000001b0b08824 */ /* 0x000fe200078e0a08 */
[----:B------:R-:W-:Y:S01]  /*3310*/  ISETP.GE.AND P4, PT, R19, RZ, PT ;  /* 0x000000ff1300720c */ /* 0x000fe20003f86270 */
[----:B------:R-:W-:Y:S01]  /*3320*/  IMAD.HI.U32 R4, R3, R188, RZ ;  /* 0x000000bc03047227 */ /* 0x000fe200078e00ff */
[----:B------:R-:W-:-:S02]  /*3330*/  LOP3.LUT R19, R2, 0xf8, RZ, 0xfc, !PT ;  /* 0x000000f802137812 */ /* 0x000fc400078efcff */
[----:B------:R-:W-:Y:S01]  /*3340*/  ISETP.GE.AND P0, PT, R9, RZ, PT ;  /* 0x000000ff0900720c */ /* 0x000fe20003f06270 */
[--C-:B------:R-:W-:Y:S01]  /*3350*/  @!P1 IMAD.IADD R184, R184, 0x1, -R8.reuse ;  /* 0x00000001b8b89824 */ /* 0x100fe200078e0a08 */
[----:B------:R-:W-:Y:S01]  /*3360*/  IABS R192, R19 ;  /* 0x0000001300c07213 */ /* 0x000fe20000000000 */
[----:B------:R-:W-:Y:S01]  /*3370*/  IMAD.HI.U32 R5, R3, R190, RZ ;  /* 0x000000be03057227 */ /* 0x000fe200078e00ff */
[----:B------:R-:W-:Y:S02]  /*3380*/  ISETP.GE.AND P1, PT, R13, RZ, PT ;  /* 0x000000ff0d00720c */ /* 0x000fe40003f26270 */
[----:B------:R-:W-:Y:S01]  /*3390*/  LOP3.LUT R13, R2, 0x108, RZ, 0xfc, !PT ;  /* 0x00000108020d7812 */ /* 0x000fe200078efcff */
[----:B------:R-:W-:Y:S01]  /*33a0*/  @!P6 IMAD.IADD R186, R186, 0x1, -R8 ;  /* 0x00000001babae824 */ /* 0x000fe200078e0a08 */
[----:B------:R-:W-:Y:S01]  /*33b0*/  ISETP.GT.U32.AND P6, PT, R8, R184, PT ;  /* 0x000000b80800720c */ /* 0x000fe20003fc4070 */
[----:B------:R-:W-:Y:S01]  /*33c0*/  IMAD.HI.U32 R9, R3, R192, RZ ;  /* 0x000000c003097227 */ /* 0x000fe200078e00ff */
[----:B------:R-:W-:-:S03]  /*33d0*/  IABS R200, R13 ;  /* 0x0000000d00c87213 */ /* 0x000fc60000000000 */
[----:B------:R-:W-:Y:S02]  /*33e0*/  IMAD.MOV R9, RZ, RZ, -R9 ;  /* 0x000000ffff097224 */ /* 0x000fe400078e0a09 */
[----:B------:R-:W-:Y:S02]  /*33f0*/  IMAD.MOV R11, RZ, RZ, -R4 ;  /* 0x000000ffff0b7224 */ /* 0x000fe400078e0a04 */
[----:B------:R-:W-:Y:S01]  /*3400*/  IMAD R192, R8, R9, R192 ;  /* 0x0000000908c07224 */ /* 0x000fe200078e02c0 */
[----:B------:R-:W-:Y:S01]  /*3410*/  LOP3.LUT R9, R2, 0x100, RZ, 0xfc, !PT ;  /* 0x0000010002097812 */ /* 0x000fe200078efcff */
[----:B------:R-:W-:Y:S02]  /*3420*/  IMAD.MOV R5, RZ, RZ, -R5 ;  /* 0x000000ffff057224 */ /* 0x000fe400078e0a05 */
[----:B------:R-:W-:Y:S01]  /*3430*/  @!P6 IMAD.IADD R184, R184, 0x1, -R8 ;  /* 0x00000001b8b8e824 */ /* 0x000fe200078e0a08 */
[C---:B------:R-:W-:Y:S01]  /*3440*/  ISETP.GT.U32.AND P6, PT, R8.reuse, R192, PT ;  /* 0x000000c00800720c */ /* 0x040fe20003fc4070 */
[C---:B------:R-:W-:Y:S01]  /*3450*/  IMAD R188, R8.reuse, R11, R188 ;  /* 0x0000000b08bc7224 */ /* 0x040fe200078e02bc */
[----:B------:R-:W-:Y:S01]  /*3460*/  IABS R194, R9 ;  /* 0x0000000900c27213 */ /* 0x000fe20000000000 */
[----:B------:R-:W-:Y:S01]  /*3470*/  IMAD R190, R8, R5, R190 ;  /* 0x0000000508be7224 */ /* 0x000fe200078e02be */
[----:B------:R-:W-:Y:S01]  /*3480*/  LOP3.LUT R11, R2, 0x104, RZ, 0xfc, !PT ;  /* 0x00000104020b7812 */ /* 0x000fe200078efcff */
[----:B------:R-:W-:Y:S01]  /*3490*/  @!P5 IMAD.MOV R176, RZ, RZ, -R176 ;  /* 0x000000ffffb0d224 */ /* 0x000fe200078e0ab0 */
[C---:B------:R-:W-:Y:S01]  /*34a0*/  ISETP.GT.U32.AND P5, PT, R8.reuse, R186, PT ;  /* 0x000000ba0800720c */ /* 0x040fe20003fa4070 */
[----:B------:R-:W-:Y:S01]  /*34b0*/  @!P4 IMAD.MOV R178, RZ, RZ, -R178 ;  /* 0x000000ffffb2c224 */ /* 0x000fe200078e0ab2 */
[C---:B------:R-:W-:Y:S01]  /*34c0*/  ISETP.GT.U32.AND P4, PT, R8.reuse, R188, PT ;  /* 0x000000bc0800720c */ /* 0x040fe20003f84070 */
[----:B------:R-:W-:Y:S01]  /*34d0*/  @!P3 IMAD.MOV R180, RZ, RZ, -R180 ;  /* 0x000000ffffb4b224 */ /* 0x000fe200078e0ab4 */
[----:B------:R-:W-:Y:S01]  /*34e0*/  ISETP.GT.U32.AND P3, PT, R8, R190, PT ;  /* 0x000000be0800720c */ /* 0x000fe20003f64070 */
[----:B------:R-:W-:Y:S01]  /*34f0*/  IMAD.HI.U32 R4, R3, R196, RZ ;  /* 0x000000c403047227 */ /* 0x000fe200078e00ff */
[----:B------:R-:W-:-:S03]  /*3500*/  IABS R198, R11 ;  /* 0x0000000b00c67213 */ /* 0x000fc60000000000 */
[----:B------:R-:W-:Y:S02]  /*3510*/  @!P6 IMAD.IADD R192, R192, 0x1, -R8 ;  /* 0x00000001c0c0e824 */ /* 0x000fe400078e0a08 */
[----:B------:R-:W-:Y:S02]  /*3520*/  IMAD.MOV R5, RZ, RZ, -R4 ;  /* 0x000000ffff057224 */ /* 0x000fe400078e0a04 */
[----:B------:R-:W-:Y:S01]  /*3530*/  IMAD.HI.U32 R4, R3, R194, RZ ;  /* 0x000000c203047227 */ /* 0x000fe200078e00ff */
[----:B------:R-:W-:-:S03]  /*3540*/  ISETP.GT.U32.AND P6, PT, R8, R192, PT ;  /* 0x000000c00800720c */ /* 0x000fc60003fc4070 */
[----:B------:R-:W-:Y:S02]  /*3550*/  IMAD R196, R8, R5, R196 ;  /* 0x0000000508c47224 */ /* 0x000fe400078e02c4 */
[--C-:B------:R-:W-:Y:S01]  /*3560*/  @!P5 IMAD.IADD R186, R186, 0x1, -R8.reuse ;  /* 0x00000001babad824 */ /* 0x100fe200078e0a08 */
[----:B------:R-:W-:Y:S01]  /*3570*/  ISETP.GE.AND P5, PT, R17, RZ, PT ;  /* 0x000000ff1100720c */ /* 0x000fe20003fa6270 */
[----:B------:R-:W-:Y:S01]  /*3580*/  @!P4 IMAD.IADD R188, R188, 0x1, -R8 ;  /* 0x00000001bcbcc824 */ /* 0x000fe200078e0a08 */
[----:B------:R-:W-:Y:S01]  /*3590*/  ISETP.GE.AND P4, PT, R19, RZ, PT ;  /* 0x000000ff1300720c */ /* 0x000fe20003f86270 */
[----:B------:R-:W-:Y:S01]  /*35a0*/  IMAD.MOV R5, RZ, RZ, -R4 ;  /* 0x000000ffff057224 */ /* 0x000fe200078e0a04 */
[----:B------:R-:W-:Y:S01]  /*35b0*/  LOP3.LUT R17, R2, 0x120, RZ, 0xfc, !PT ;  /* 0x0000012002117812 */ /* 0x000fe200078efcff */
[----:B------:R-:W-:Y:S01]  /*35c0*/  @!P3 IMAD.IADD R190, R190, 0x1, -R8 ;  /* 0x00000001bebeb824 */ /* 0x000fe200078e0a08 */
[C---:B------:R-:W-:Y:S01]  /*35d0*/  ISETP.GT.U32.AND P3, PT, R8.reuse, R188, PT ;  /* 0x000000bc0800720c */ /* 0x040fe20003f64070 */
[----:B------:R-:W-:Y:S01]  /*35e0*/  @!P1 IMAD.MOV R186, RZ, RZ, -R186 ;  /* 0x000000ffffba9224 */ /* 0x000fe200078e0aba */
[C---:B------:R-:W-:Y:S01]  /*35f0*/  ISETP.GT.U32.AND P1, PT, R8.reuse, R196, PT ;  /* 0x000000c40800720c */ /* 0x040fe20003f24070 */
[----:B------:R-:W-:Y:S01]  /*3600*/  IMAD R194, R8, R5, R194 ;  /* 0x0000000508c27224 */ /* 0x000fe200078e02c2 */
[----:B------:R-:W-:Y:S01]  /*3610*/  IABS R212, R17 ;  /* 0x0000001100d47213 */ /* 0x000fe20000000000 */
[----:B------:R-:W-:Y:S01]  /*3620*/  @!P0 IMAD.MOV R182, RZ, RZ, -R182 ;  /* 0x000000ffffb68224 */ /* 0x000fe200078e0ab6 */
[----:B------:R-:W-:Y:S01]  /*3630*/  ISETP.GE.AND P0, PT, R15, RZ, PT ;  /* 0x000000ff0f00720c */ /* 0x000fe20003f06270 */
[----:B------:R-:W-:Y:S01]  /*3640*/  @!P6 IMAD.IADD R192, R192, 0x1, -R8 ;  /* 0x00000001c0c0e824 */ /* 0x000fe200078e0a08 */
[----:B------:R-:W-:Y:S01]  /*3650*/  ISETP.GT.U32.AND P6, PT, R8, R194, PT ;  /* 0x000000c20800720c */ /* 0x000fe20003fc4070 */
[----:B------:R-:W-:Y:S01]  /*3660*/  IMAD.HI.U32 R4, R3, R198, RZ ;  /* 0x000000c603047227 */ /* 0x000fe200078e00ff */
[----:B------:R-:W-:-:S02]  /*3670*/  LOP3.LUT R15, R2, 0x110, RZ, 0xfc, !PT ;  /* 0x00000110020f7812 */ /* 0x000fc400078efcff */
[----:B------:R-:W-:Y:S01]  /*3680*/  LOP3.LUT R19, R2, 0x188, RZ, 0xfc, !PT ;  /* 0x0000018802137812 */ /* 0x000fe200078efcff */
[----:B------:R-:W-:Y:S01]  /*3690*/  IMAD.MOV R5, RZ, RZ, -R4 ;  /* 0x000000ffff057224 */ /* 0x000fe200078e0a04 */
[----:B------:R-:W-:Y:S01]  /*36a0*/  IABS R204, R15 ;  /* 0x0000000f00cc7213 */ /* 0x000fe20000000000 */
[--C-:B------:R-:W-:Y:S01]  /*36b0*/  @!P3 IMAD.IADD R188, R188, 0x1, -R8.reuse ;  /* 0x00000001bcbcb824 */ /* 0x100fe200078e0a08 */
[----:B------:R-:W-:Y:S01]  /*36c0*/  ISETP.GE.AND P3, PT, R21, RZ, PT ;  /* 0x000000ff1500720c */ /* 0x000fe20003f66270 */
[----:B------:R-:W-:Y:S01]  /*36d0*/  @!P1 IMAD.IADD R196, R196, 0x1, -R8 ;  /* 0x00000001c4c49824 */ /* 0x000fe200078e0a08 */
[----:B------:R-:W-:Y:S01]  /*36e0*/  ISETP.GE.AND P1, PT, R11, RZ, PT ;  /* 0x000000ff0b00720c */ /* 0x000fe20003f26270 */
[----:B------:R-:W-:Y:S01]  /*36f0*/  IMAD R198, R8, R5, R198 ;  /* 0x0000000508c67224 */ /* 0x000fe200078e02c6 */
[----:B------:R-:W-:Y:S01]  /*3700*/  LOP3.LUT R11, R2, 0x10c, RZ, 0xfc, !PT ;  /* 0x0000010c020b7812 */ /* 0x000fe200078efcff */
[----:B------:R-:W-:Y:S01]  /*3710*/  @!P6 IMAD.IADD R194, R194, 0x1, -R8 ;  /* 0x00000001c2c2e824 */ /* 0x000fe200078e0a08 */
[----:B------:R-:W-:Y:S01]  /*3720*/  IABS R77, R19 ;  /* 0x00000013004d7213 */ /* 0x000fe20000000000 */
[----:B------:R-:W-:Y:S01]  /*3730*/  @!P0 IMAD.MOV R188, RZ, RZ, -R188 ;  /* 0x000000ffffbc8224 */ /* 0x000fe200078e0abc */
[C---:B------:R-:W-:Y:S01]  /*3740*/  ISETP.GT.U32.AND P0, PT, R8.reuse, R196, PT ;  /* 0x000000c40800720c */ /* 0x040fe20003f04070 */
[----:B------:R-:W-:Y:S01]  /*3750*/  @!P2 IMAD.MOV R184, RZ, RZ, -R184 ;  /* 0x000000ffffb8a224 */ /* 0x000fe200078e0ab8 */
[C---:B------:R-:W-:Y:S01]  /*3760*/  ISETP.GT.U32.AND P6, PT, R8.reuse, R198, PT ;  /* 0x000000c60800720c */ /* 0x040fe20003fc4070 */
[----:B------:R-:W-:Y:S01]  /*3770*/  IMAD.HI.U32 R4, R3, R200, RZ ;  /* 0x000000c803047227 */ /* 0x000fe200078e00ff */
[----:B------:R-:W-:-:S02]  /*3780*/  ISETP.GT.U32.AND P2, PT, R8, R190, PT ;  /* 0x000000be0800720c */ /* 0x000fc40003f44070 */
[----:B------:R-:W-:Y:S01]  /*3790*/  IABS R202, R11 ;  /* 0x0000000b00ca7213 */ /* 0x000fe20000000000 */
[----:B------:R-:W-:Y:S01]  /*37a0*/  IMAD.MOV R5, RZ, RZ, -R4 ;  /* 0x000000ffff057224 */ /* 0x000fe200078e0a04 */
[----:B------:R-:W-:Y:S01]  /*37b0*/  LOP3.LUT R21, R2, 0x1c8, RZ, 0xfc, !PT ;  /* 0x000001c802157812 */ /* 0x000fe200078efcff */
[----:B------:R-:W-:Y:S01]  /*37c0*/  @!P4 IMAD.MOV R192, RZ, RZ, -R192 ;  /* 0x000000ffffc0c224 */ /* 0x000fe200078e0ac0 */
[----:B------:R-:W-:Y:S01]  /*37d0*/  ISETP.GE.AND P4, PT, R13, RZ, PT ;  /* 0x000000ff0d00720c */ /* 0x000fe20003f86270 */
[----:B------:R-:W-:Y:S01]  /*37e0*/  IMAD R200, R8, R5, R200 ;  /* 0x0000000508c87224 */ /* 0x000fe200078e02c8 */
[----:B------:R-:W-:Y:S01]  /*37f0*/  LOP3.LUT R13, R2, 0x118, RZ, 0xfc, !PT ;  /* 0x00000118020d7812 */ /* 0x000fe200078efcff */
[--C-:B------:R-:W-:Y:S01]  /*3800*/  @!P0 IMAD.IADD R196, R196, 0x1, -R8.reuse ;  /* 0x00000001c4c48824 */ /* 0x100fe200078e0a08 */
[----:B------:R-:W-:Y:S01]  /*3810*/  IABS R142, R21 ;  /* 0x00000015008e7213 */ /* 0x000fe20000000000 */
[----:B------:R-:W-:Y:S01]  /*3820*/  @!P6 IMAD.IADD R198, R198, 0x1, -R8 ;  /* 0x00000001c6c6e824 */ /* 0x000fe200078e0a08 */
[C---:B------:R-:W-:Y:S01]  /*3830*/  ISETP.GT.U32.AND P0, PT, R8.reuse, R200, PT ;  /* 0x000000c80800720c */ /* 0x040fe20003f04070 */
[----:B------:R-:W-:Y:S01]  /*3840*/  @!P3 IMAD.MOV R196, RZ, RZ, -R196 ;  /* 0x000000ffffc4b224 */ /* 0x000fe200078e0ac4 */
[----:B------:R-:W-:Y:S01]  /*3850*/  ISETP.GE.AND P6, PT, R15, RZ, PT ;  /* 0x000000ff0f00720c */ /* 0x000fe20003fc6270 */
[----:B------:R-:W-:Y:S01]  /*3860*/  IMAD.HI.U32 R5, R3, R204, RZ ;  /* 0x000000cc03057227 */ /* 0x000fe200078e00ff */
[----:B------:R-:W-:-:S02]  /*3870*/  ISETP.GT.U32.AND P3, PT, R8, R198, PT ;  /* 0x000000c60800720c */ /* 0x000fc40003f64070 */
[----:B------:R-:W-:Y:S01]  /*3880*/  IABS R208, R13 ;  /* 0x0000000d00d07213 */ /* 0x000fe20000000000 */
[----:B------:R-:W-:Y:S01]  /*3890*/  @!P2 IMAD.IADD R190, R190, 0x1, -R8 ;  /* 0x00000001bebea824 */ /* 0x000fe200078e0a08 */
[----:B------:R-:W-:Y:S01]  /*38a0*/  ISETP.GE.AND P2, PT, R9, RZ, PT ;  /* 0x000000ff0900720c */ /* 0x000fe20003f46270 */
[----:B------:R-:W-:Y:S01]  /*38b0*/  IMAD.MOV R5, RZ, RZ, -R5 ;  /* 0x000000ffff057224 */ /* 0x000fe200078e0a05 */
[----:B------:R-:W-:Y:S01]  /*38c0*/  LOP3.LUT R15, R2, 0x11c, RZ, 0xfc, !PT ;  /* 0x0000011c020f7812 */ /* 0x000fe200078efcff */
[----:B------:R-:W-:Y:S01]  /*38d0*/  @!P5 IMAD.MOV R190, RZ, RZ, -R190 ;  /* 0x000000ffffbed224 */ /* 0x000fe200078e0abe */
[----:B------:R-:W-:Y:S01]  /*38e0*/  ISETP.GT.U32.AND P5, PT, R8, R194, PT ;  /* 0x000000c20800720c */ /* 0x000fe20003fa4070 */
[----:B------:R-:W-:Y:S01]  /*38f0*/  IMAD.HI.U32 R4, R3, R202, RZ ;  /* 0x000000ca03047227 */ /* 0x000fe200078e00ff */
[----:B------:R-:W-:-:S03]  /*3900*/  IABS R210, R15 ;  /* 0x0000000f00d27213 */ /* 0x000fc60000000000 */
[----:B------:R-:W-:Y:S02]  /*3910*/  IMAD R204, R8, R5, R204 ;  /* 0x0000000508cc7224 */ /* 0x000fe400078e02cc */
[----:B------:R-:W-:Y:S02]  /*3920*/  IMAD.MOV R9, RZ, RZ, -R4 ;  /* 0x000000ffff097224 */ /* 0x000fe400078e0a04 */
[----:B------:R-:W-:Y:S01]  /*3930*/  @!P3 IMAD.IADD R198, R198, 0x1, -R8 ;  /* 0x00000001c6c6b824 */ /* 0x000fe200078e0a08 */
[C---:B------:R-:W-:Y:S01]  /*3940*/  ISETP.GT.U32.AND P3, PT, R8.reuse, R204, PT ;  /* 0x000000cc0800720c */ /* 0x040fe20003f64070 */
[----:B------:R-:W-:Y:S01]  /*3950*/  IMAD R202, R8, R9, R202 ;  /* 0x0000000908ca7224 */ /* 0x000fe200078e02ca */
[----:B------:R-:W-:Y:S01]  /*3960*/  LOP3.LUT R9, R2, 0x114, RZ, 0xfc, !PT ;  /* 0x0000011402097812 */ /* 0x000fe200078efcff */
[--C-:B------:R-:W-:Y:S02]  /*3970*/  @!P0 IMAD.IADD R200, R200, 0x1, -R8.reuse ;  /* 0x00000001c8c88824 */ /* 0x100fe400078e0a08 */
[----:B------:R-:W-:Y:S01]  /*3980*/  @!P5 IMAD.IADD R194, R194, 0x1, -R8 ;  /* 0x00000001c2c2d824 */ /* 0x000fe200078e0a08 */
[----:B------:R-:W-:Y:S01]  /*3990*/  IABS R206, R9 ;  /* 0x0000000900ce7213 */ /* 0x000fe20000000000 */
[----:B------:R-:W-:Y:S01]  /*39a0*/  @!P1 IMAD.MOV R198, RZ, RZ, -R198 ;  /* 0x000000ffffc69224 */ /* 0x000fe200078e0ac6 */
[C---:B------:R-:W-:Y:S01]  /*39b0*/  ISETP.GT.U32.AND P0, PT, R8.reuse, R200, PT ;  /* 0x000000c80800720c */ /* 0x040fe20003f04070 */
[----:B------:R-:W-:Y:S01]  /*39c0*/  @!P2 IMAD.MOV R194, RZ, RZ, -R194 ;  /* 0x000000ffffc2a224 */ /* 0x000fe200078e0ac2 */
[----:B------:R-:W-:Y:S01]  /*39d0*/  ISETP.GT.U32.AND P2, PT, R8, R202, PT ;  /* 0x000000ca0800720c */ /* 0x000fe20003f44070 */
[----:B------:R-:W-:Y:S01]  /*39e0*/  IMAD.HI.U32 R4, R3, R206, RZ ;  /* 0x000000ce03047227 */ /* 0x000fe200078e00ff */
[----:B------:R-:W-:-:S03]  /*39f0*/  ISETP.GE.AND P5, PT, R11, RZ, PT ;  /* 0x000000ff0b00720c */ /* 0x000fc60003fa6270 */
[----:B------:R-:W-:Y:S02]  /*3a00*/  @!P3 IMAD.IADD R204, R204, 0x1, -R8 ;  /* 0x00000001ccccb824 */ /* 0x000fe400078e0a08 */
[----:B------:R-:W-:Y:S02]  /*3a10*/  IMAD.MOV R5, RZ, RZ, -R4 ;  /* 0x000000ffff057224 */ /* 0x000fe400078e0a04 */
[----:B------:R-:W-:Y:S01]  /*3a20*/  IMAD.HI.U32 R4, R3, R208, RZ ;  /* 0x000000d003047227 */ /* 0x000fe200078e00ff */
[----:B------:R-:W-:-:S03]  /*3a30*/  ISETP.GT.U32.AND P1, PT, R8, R204, PT ;  /* 0x000000cc0800720c */ /* 0x000fc60003f24070 */
[----:B------:R-:W-:Y:S01]  /*3a40*/  @!P0 IMAD.IADD R200, R200, 0x1, -R8 ;  /* 0x00000001c8c88824 */ /* 0x000fe200078e0a08 */
[----:B------:R-:W-:Y:S01]  /*3a50*/  ISETP.GE.AND P0, PT, R9, RZ, PT ;  /* 0x000000ff0900720c */ /* 0x000fe20003f06270 */
[----:B------:R-:W-:Y:S02]  /*3a60*/  IMAD R206, R8, R5, R206 ;  /* 0x0000000508ce7224 */ /* 0x000fe400078e02ce */
[----:B------:R-:W-:-:S04]  /*3a70*/  IMAD.HI.U32 R9, R3, R212, RZ ;  /* 0x000000d403097227 */ /* 0x000fc800078e00ff */
[--C-:B------:R-:W-:Y:S01]  /*3a80*/  @!P2 IMAD.IADD R202, R202, 0x1, -R8.reuse ;  /* 0x00000001cacaa824 */ /* 0x100fe200078e0a08 */
[----:B------:R-:W-:Y:S01]  /*3a90*/  ISETP.GT.U32.AND P2, PT, R8, R206, PT ;  /* 0x000000ce0800720c */ /* 0x000fe20003f44070 */
[----:B------:R-:W-:Y:S02]  /*3aa0*/  IMAD.MOV R9, RZ, RZ, -R9 ;  /* 0x000000ffff097224 */ /* 0x000fe400078e0a09 */
[----:B------:R-:W-:Y:S01]  /*3ab0*/  @!P1 IMAD.IADD R204, R204, 0x1, -R8 ;  /* 0x00000001cccc9824 */ /* 0x000fe200078e0a08 */
[C---:B------:R-:W-:Y:S01]  /*3ac0*/  ISETP.GT.U32.AND P3, PT, R8.reuse, R202, PT ;  /* 0x000000ca0800720c */ /* 0x040fe20003f64070 */
[----:B------:R-:W-:Y:S01]  /*3ad0*/  IMAD R212, R8, R9, R212 ;  /* 0x0000000908d47224 */ /* 0x000fe200078e02d4 */
[----:B------:R-:W-:Y:S01]  /*3ae0*/  LOP3.LUT R9, R2, 0x128, RZ, 0xfc, !PT ;  /* 0x0000012802097812 */ /* 0x000fe200078efcff */
[----:B------:R-:W-:Y:S02]  /*3af0*/  IMAD.MOV R11, RZ, RZ, -R4 ;  /* 0x000000ffff0b7224 */ /* 0x000fe400078e0a04 */
[----:B------:R-:W-:Y:S01]  /*3b00*/  IMAD.HI.U32 R5, R3, R210, RZ ;  /* 0x000000d203057227 */ /* 0x000fe200078e00ff */
[----:B------:R-:W-:-:S03]  /*3b10*/  IABS R216, R9 ;  /* 0x0000000900d87213 */ /* 0x000fc60000000000 */
[----:B------:R-:W-:Y:S01]  /*3b20*/  @!P6 IMAD.MOV R204, RZ, RZ, -R204 ;  /* 0x000000ffffcce224 */ /* 0x000fe200078e0acc */
[C---:B------:R-:W-:Y:S01]  /*3b30*/  ISETP.GT.U32.AND P6, PT, R8.reuse, R212, PT ;  /* 0x000000d40800720c */ /* 0x040fe20003fc4070 */
[----:B------:R-:W-:Y:S01]  /*3b40*/  IMAD R208, R8, R11, R208 ;  /* 0x0000000b08d07224 */ /* 0x000fe200078e02d0 */
[----:B------:R-:W-:Y:S01]  /*3b50*/  LOP3.LUT R11, R2, 0x124, RZ, 0xfc, !PT ;  /* 0x00000124020b7812 */ /* 0x000fe200078efcff */
[----:B------:R-:W-:Y:S02]  /*3b60*/  IMAD.MOV R5, RZ, RZ, -R5 ;  /* 0x000000ffff057224 */ /* 0x000fe400078e0a05 */
[--C-:B------:R-:W-:Y:S01]  /*3b70*/  @!P2 IMAD.IADD R206, R206, 0x1, -R8.reuse ;  /* 0x00000001cecea824 */ /* 0x100fe200078e0a08 */
[----:B------:R-:W-:Y:S01]  /*3b80*/  IABS R214, R11 ;  /* 0x0000000b00d67213 */ /* 0x000fe20000000000 */
[----:B------:R-:W-:Y:S01]  /*3b90*/  @!P3 IMAD.IADD R202, R202, 0x1, -R8 ;  /* 0x00000001cacab824 */ /* 0x000fe200078e0a08 */
[C---:B------:R-:W-:Y:S01]  /*3ba0*/  ISETP.GT.U32.AND P3, PT, R8.reuse, R208, PT ;  /* 0x000000d00800720c */ /* 0x040fe20003f64070 */
[C---:B------:R-:W-:Y:S01]  /*3bb0*/  IMAD R210, R8.reuse, R5, R210 ;  /* 0x0000000508d27224 */ /* 0x040fe200078e02d2 */
[C---:B------:R-:W-:Y:S01]  /*3bc0*/  ISETP.GT.U32.AND P2, PT, R8.reuse, R206, PT ;  /* 0x000000ce0800720c */ /* 0x040fe20003f44070 */
[----:B------:R-:W-:Y:S01]  /*3bd0*/  @!P4 IMAD.MOV R200, RZ, RZ, -R200 ;  /* 0x000000ffffc8c224 */ /* 0x000fe200078e0ac8 */
[----:B------:R-:W-:Y:S01]  /*3be0*/  ISETP.GE.AND P4, PT, R13, RZ, PT ;  /* 0x000000ff0d00720c */ /* 0x000fe20003f86270 */
[----:B------:R-:W-:Y:S01]  /*3bf0*/  IMAD.HI.U32 R4, R3, R214, RZ ;  /* 0x000000d603047227 */ /* 0x000fe200078e00ff */
[----:B------:R-:W-:-:S02]  /*3c00*/  ISETP.GT.U32.AND P1, PT, R8, R210, PT ;  /* 0x000000d20800720c */ /* 0x000fc40003f24070 */
[----:B------:R-:W-:Y:S01]  /*3c10*/  LOP3.LUT R13, R2, 0x12c, RZ, 0xfc, !PT ;  /* 0x0000012c020d7812 */ /* 0x000fe200078efcff */
[----:B------:R-:W-:Y:S02]  /*3c20*/  @!P6 IMAD.IADD R212, R212, 0x1, -R8 ;  /* 0x00000001d4d4e824 */ /* 0x000fe400078e0a08 */
[----:B------:R-:W-:Y:S01]  /*3c30*/  IMAD.MOV R5, RZ, RZ, -R4 ;  /* 0x000000ffff057224 */ /* 0x000fe200078e0a04 */
[----:B------:R-:W-:Y:S01]  /*3c40*/  IABS R218, R13 ;  /* 0x0000000d00da7213 */ /* 0x000fe20000000000 */
[----:B------:R-:W-:Y:S01]  /*3c50*/  IMAD.HI.U32 R4, R3, R216, RZ ;  /* 0x000000d803047227 */ /* 0x000fe200078e00ff */
[----:B------:R-:W-:-:S03]  /*3c60*/  ISETP.GT.U32.AND P6, PT, R8, R212, PT ;  /* 0x000000d40800720c */ /* 0x000fc60003fc4070 */
[--C-:B------:R-:W-:Y:S02]  /*3c70*/  @!P3 IMAD.IADD R208, R208, 0x1, -R8.reuse ;  /* 0x00000001d0d0b824 */ /* 0x100fe400078e0a08 */
[----:B------:R-:W-:Y:S01]  /*3c80*/  @!P2 IMAD.IADD R206, R206, 0x1, -R8 ;  /* 0x00000001cecea824 */ /* 0x000fe200078e0a08 */
[----:B------:R-:W-:Y:S01]  /*3c90*/  ISETP.GE.AND P2, PT, R17, RZ, PT ;  /* 0x000000ff1100720c */ /* 0x000fe20003f46270 */
[C---:B------:R-:W-:Y:S01]  /*3ca0*/  IMAD R214, R8.reuse, R5, R214 ;  /* 0x0000000508d67224 */ /* 0x040fe200078e02d6 */
[----:B------:R-:W-:Y:S01]  /*3cb0*/  ISETP.GT.U32.AND P3, PT, R8, R208, PT ;  /* 0x000000d00800720c */ /* 0x000fe20003f64070 */
        /* <DEDUP_REMOVED lines=9> */
[----:B------:R-:W-:Y:S02]  /*3d50*/  IMAD.MOV R5, RZ, RZ, -R4 ;  /* 0x000000ffff057224 */ /* 0x000fe400078e0a04 */
[----:B------:R-:W-:Y:S01]  /*3d60*/  @!P6 IMAD.IADD R212, R212, 0x1, -R8 ;  /* 0x00000001d4d4e824 */ /* 0x000fe200078e0a08 */
[C---:B------:R-:W-:Y:S01]  /*3d70*/  ISETP.GT.U32.AND P6, PT, R8.reuse, R216, PT ;  /* 0x000000d80800720c */ /* 0x040fe20003fc4070 */
[----:B------:R-:W-:-:S02]  /*3d80*/  IMAD R218, R8, R5, R218 ;  /* 0x0000000508da7224 */ /* 0x000fc400078e02da */
[----:B------:R-:W-:Y:S01]  /*3d90*/  @!P5 IMAD.MOV R202, RZ, RZ, -R202 ;  /* 0x000000ffffcad224 */ /* 0x000fe200078e0aca */
[----:B------:R-:W-:Y:S01]  /*3da0*/  ISETP.GE.AND P5, PT, R15, RZ, PT ;  /* 0x000000ff0f00720c */ /* 0x000fe20003fa6270 */
[----:B------:R-:W-:Y:S01]  /*3db0*/  @!P2 IMAD.MOV R212, RZ, RZ, -R212 ;  /* 0x000000ffffd4a224 */ /* 0x000fe200078e0ad4 */
[----:B------:R-:W-:Y:S01]  /*3dc0*/  ISETP.GT.U32.AND P2, PT, R8, R218, PT ;  /* 0x000000da0800720c */ /* 0x000fe20003f44070 */
[--C-:B------:R-:W-:Y:S01]  /*3dd0*/  @!P3 IMAD.IADD R208, R208, 0x1, -R8.reuse ;  /* 0x00000001d0d0b824 */ /* 0x100fe200078e0a08 */
[----:B------:R-:W-:Y:S01]  /*3de0*/  ISETP.GE.AND P3, PT, R11, RZ, PT ;  /* 0x000000ff0b00720c */ /* 0x000fe20003f66270 */
[--C-:B------:R-:W-:Y:S01]  /*3df0*/  @!P0 IMAD.IADD R214, R214, 0x1, -R8.reuse ;  /* 0x00000001d6d68824 */ /* 0x100fe200078e0a08 */
[----:B------:R-:W-:Y:S01]  /*3e00*/  LOP3.LUT R11, R2, 0x130, RZ, 0xfc, !PT ;  /* 0x00000130020b7812 */ /* 0x000fe200078efcff */
[----:B------:R-:W-:Y:S01]  /*3e10*/  @!P1 IMAD.IADD R210, R210, 0x1, -R8 ;  /* 0x00000001d2d29824 */ /* 0x000fe200078e0a08 */
[----:B------:R-:W-:Y:S01]  /*3e20*/  ISETP.GE.AND P1, PT, R9, RZ, PT ;  /* 0x000000ff0900720c */ /* 0x000fe20003f26270 */
[----:B------:R-:W-:Y:S01]  /*3e30*/  @!P4 IMAD.MOV R208, RZ, RZ, -R208 ;  /* 0x000000ffffd0c224 */ /* 0x000fe200078e0ad0 */
[----:B------:R-:W-:Y:S01]  /*3e40*/  IABS R220, R11 ;  /* 0x0000000b00dc7213 */ /* 0x000fe20000000000 */
[----:B------:R-:W-:Y:S01]  /*3e50*/  @!P6 IMAD.IADD R216, R216, 0x1, -R8 ;  /* 0x00000001d8d8e824 */ /* 0x000fe200078e0a08 */
[----:B------:R-:W-:Y:S01]  /*3e60*/  ISETP.GT.U32.AND P0, PT, R8, R214, PT ;  /* 0x000000d60800720c */ /* 0x000fe20003f04070 */
[----:B------:R-:W-:Y:S01]  /*3e70*/  @!P5 IMAD.MOV R210, RZ, RZ, -R210 ;  /* 0x000000ffffd2d224 */ /* 0x000fe200078e0ad2 */
[----:B------:R-:W-:Y:S01]  /*3e80*/  LOP3.LUT R9, R2, 0x134, RZ, 0xfc, !PT ;  /* 0x0000013402097812 */ /* 0x000fe200078efcff */
[----:B------:R-:W-:Y:S01]  /*3e90*/  IMAD.HI.U32 R4, R3, R220, RZ ;  /* 0x000000dc03047227 */ /* 0x000fe200078e00ff */
[----:B------:R-:W-:-:S02]  /*3ea0*/  ISETP.GE.AND P5, PT, R11, RZ, PT ;  /* 0x000000ff0b00720c */ /* 0x000fc40003fa6270 */
[----:B------:R-:W-:Y:S01]  /*3eb0*/  IABS R222, R9 ;  /* 0x0000000900de7213 */ /* 0x000fe20000000000 */
[----:B------:R-:W-:Y:S01]  /*3ec0*/  @!P2 IMAD.IADD R218, R218, 0x1, -R8 ;  /* 0x00000001dadaa824 */ /* 0x000fe200078e0a08 */
[----:B------:R-:W-:Y:S01]  /*3ed0*/  LOP3.LUT R11, R2, 0x138, RZ, 0xfc, !PT ;  /* 0x00000138020b7812 */ /* 0x000fe200078efcff */
[----:B------:R-:W-:Y:S01]  /*3ee0*/  IMAD.MOV R5, RZ, RZ, -R4 ;  /* 0x000000ffff057224 */ /* 0x000fe200078e0a04 */
[----:B------:R-:W-:Y:S01]  /*3ef0*/  ISETP.GE.AND P4, PT, R13, RZ, PT ;  /* 0x000000ff0d00720c */ /* 0x000fe20003f86270 */
[----:B------:R-:W-:Y:S01]  /*3f00*/  IMAD.HI.U32 R4, R3, R222, RZ ;  /* 0x000000de03047227 */ /* 0x000fe200078e00ff */
[----:B------:R-:W-:Y:S02]  /*3f10*/  IABS R226, R11 ;  /* 0x0000000b00e27213 */ /* 0x000fe40000000000 */
[----:B------:R-:W-:Y:S01]  /*3f20*/  ISETP.GT.U32.AND P2, PT, R8, R218, PT ;  /* 0x000000da0800720c */ /* 0x000fe20003f44070 */
[----:B------:R-:W-:Y:S01]  /*3f30*/  @!P0 IMAD.IADD R214, R214, 0x1, -R8 ;  /* 0x00000001d6d68824 */ /* 0x000fe200078e0a08 */
[C---:B------:R-:W-:Y:S01]  /*3f40*/  ISETP.GT.U32.AND P6, PT, R8.reuse, R216, PT ;  /* 0x000000d80800720c */ /* 0x040fe20003fc4070 */
[----:B------:R-:W-:Y:S01]  /*3f50*/  IMAD R220, R8, R5, R220 ;  /* 0x0000000508dc7224 */ /* 0x000fe200078e02dc */
[----:B------:R-:W-:Y:S01]  /*3f60*/  ISETP.GE.AND P0, PT, R9, RZ, PT ;  /* 0x000000ff0900720c */ /* 0x000fe20003f06270 */
[----:B------:R-:W-:Y:S01]  /*3f70*/  IMAD.MOV R5, RZ, RZ, -R4 ;  /* 0x000000ffff057224 */ /* 0x000fe200078e0a04 */
[C---:B------:R-:W-:Y:S01]  /*3f80*/  LOP3.LUT R9, R2.reuse, 0x13c, RZ, 0xfc, !PT ;  /* 0x0000013c02097812 */ /* 0x040fe200078efcff */
[----:B------:R-:W-:Y:S01]  /*3f90*/  IMAD.HI.U32 R4, R3, R226, RZ ;  /* 0x000000e203047227 */ /* 0x000fe200078e00ff */
[----:B------:R-:W-:-:S02]  /*3fa0*/  LOP3.LUT R13, R2, 0x148, RZ, 0xfc, !PT ;  /* 0x00000148020d7812 */ /* 0x000fc400078efcff */
[----:B------:R-:W-:Y:S01]  /*3fb0*/  IABS R224, R9 ;  /* 0x0000000900e07213 */ /* 0x000fe20000000000 */
[----:B------:R-:W-:Y:S01]  /*3fc0*/  @!P3 IMAD.MOV R214, RZ, RZ, -R214 ;  /* 0x000000ffffd6b224 */ /* 0x000fe200078e0ad6 */
[C---:B------:R-:W-:Y:S01]  /*3fd0*/  ISETP.GT.U32.AND P3, PT, R8.reuse, R220, PT ;  /* 0x000000dc0800720c */ /* 0x040fe20003f64070 */
[----:B------:R-:W-:Y:S01]  /*3fe0*/  IMAD R222, R8, R5, R222 ;  /* 0x0000000508de7224 */ /* 0x000fe200078e02de */
[----:B------:R-:W-:Y:S01]  /*3ff0*/  IABS R234, R13 ;  /* 0x0000000d00ea7213 */ /* 0x000fe20000000000 */
[----:B------:R-:W-:Y:S01]  /*4000*/  IMAD.MOV R5, RZ, RZ, -R4 ;  /* 0x000000ffff057224 */ /* 0x000fe200078e0a04 */
[----:B------:R-:W-:Y:S01]  /*4010*/  LOP3.LUT R15, R2, 0x158, RZ, 0xfc, !PT ;  /* 0x00000158020f7812 */ /* 0x000fe200078efcff */
[----:B------:R-:W-:Y:S01]  /*4020*/  @!P2 IMAD.IADD R218, R218, 0x1, -R8 ;  /* 0x00000001dadaa824 */ /* 0x000fe200078e0a08 */
[C---:B------:R-:W-:Y:S01]  /*4030*/  ISETP.GT.U32.AND P2, PT, R8.reuse, R222, PT ;  /* 0x000000de0800720c */ /* 0x040fe20003f44070 */
[----:B------:R-:W-:Y:S01]  /*4040*/  IMAD R226, R8, R5, R226 ;  /* 0x0000000508e27224 */ /* 0x000fe200078e02e2 */
[----:B------:R-:W-:Y:S01]  /*4050*/  IABS R238, R15 ;  /* 0x0000000f00ee7213 */ /* 0x000fe20000000000 */
[----:B------:R-:W-:-:S02]  /*4060*/  @!P4 IMAD.MOV R218, RZ, RZ, -R218 ;  /* 0x000000ffffdac224 */ /* 0x000fc400078e0ada */
[----:B------:R-:W-:Y:S01]  /*4070*/  IMAD.HI.U32 R4, R3, R224, RZ ;  /* 0x000000e003047227 */ /* 0x000fe200078e00ff */
[----:B------:R-:W-:-:S03]  /*4080*/  ISETP.GT.U32.AND P4, PT, R8, R226, PT ;  /* 0x000000e20800720c */ /* 0x000fc60003f84070 */
[--C-:B------:R-:W-:Y:S02]  /*4090*/  @!P3 IMAD.IADD R220, R220, 0x1, -R8.reuse ;  /* 0x00000001dcdcb824 */ /* 0x100fe400078e0a08 */
[----:B------:R-:W-:Y:S01]  /*40a0*/  @!P6 IMAD.IADD R216, R216, 0x1, -R8 ;  /* 0x00000001d8d8e824 */ /* 0x000fe200078e0a08 */
[----:B------:R-:W-:Y:S01]  /*40b0*/  ISETP.GE.AND P6, PT, R11, RZ, PT ;  /* 0x000000ff0b00720c */ /* 0x000fe20003fc6270 */
[----:B------:R-:W-:Y:S01]  /*40c0*/  IMAD.MOV R5, RZ, RZ, -R4 ;  /* 0x000000ffff057224 */ /* 0x000fe200078e0a04 */
[----:B------:R-:W-:Y:S01]  /*40d0*/  ISETP.GT.U32.AND P3, PT, R8, R220, PT ;  /* 0x000000dc0800720c */ /* 0x000fe20003f64070 */
[----:B------:R-:W-:Y:S01]  /*40e0*/  @!P1 IMAD.MOV R216, RZ, RZ, -R216 ;  /* 0x000000ffffd89224 */ /* 0x000fe200078e0ad8 */
[----:B------:R-:W-:Y:S01]  /*40f0*/  LOP3.LUT R11, R2, 0x144, RZ, 0xfc, !PT ;  /* 0x00000144020b7812 */ /* 0x000fe200078efcff */
[----:B------:R-:W-:Y:S01]  /*4100*/  IMAD R224, R8, R5, R224 ;  /* 0x0000000508e07224 */ /* 0x000fe200078e02e0 */
[----:B------:R-:W-:Y:S01]  /*4110*/  ISETP.GE.AND P1, PT, R9, RZ, PT ;  /* 0x000000ff0900720c */ /* 0x000fe20003f26270 */
[--C-:B------:R-:W-:Y:S01]  /*4120*/  @!P4 IMAD.IADD R226, R226, 0x1, -R8.reuse ;  /* 0x00000001e2e2c824 */ /* 0x100fe200078e0a08 */
[----:B------:R-:W-:Y:S01]  /*4130*/  IABS R230, R11 ;  /* 0x0000000b00e67213 */ /* 0x000fe20000000000 */
[----:B------:R-:W-:Y:S01]  /*4140*/  @!P2 IMAD.IADD R222, R222, 0x1, -R8 ;  /* 0x00000001dedea824 */ /* 0x000fe200078e0a08 */
[----:B------:R-:W-:-:S02]  /*4150*/  LOP3.LUT R9, R2, 0x140, RZ, 0xfc, !PT ;  /* 0x0000014002097812 */ /* 0x000fc400078efcff */
[C---:B------:R-:W-:Y:S01]  /*4160*/  ISETP.GT.U32.AND P4, PT, R8.reuse, R226, PT ;  /* 0x000000e20800720c */ /* 0x040fe20003f84070 */
[C---:B------:R-:W-:Y:S01]  /*4170*/  IMAD.HI.U32 R5, R3.reuse, R230, RZ ;  /* 0x000000e603057227 */ /* 0x040fe200078e00ff */
[----:B------:R-:W-:Y:S02]  /*4180*/  IABS R228, R9 ;  /* 0x0000000900e47213 */ /* 0x000fe40000000000 */
[----:B------:R-:W-:Y:S01]  /*4190*/  ISETP.GT.U32.AND P2, PT, R8, R222, PT ;  /* 0x000000de0800720c */ /* 0x000fe20003f44070 */
[----:B------:R-:W-:Y:S01]  /*41a0*/  @!P3 IMAD.IADD R220, R220, 0x1, -R8 ;  /* 0x00000001dcdcb824 */ /* 0x000fe200078e0a08 */
[----:B------:R-:W-:Y:S01]  /*41b0*/  ISETP.GT.U32.AND P3, PT, R8, R224, PT ;  /* 0x000000e00800720c */ /* 0x000fe20003f64070 */
[----:B------:R-:W-:Y:S02]  /*41c0*/  IMAD.MOV R5, RZ, RZ, -R5 ;  /* 0x000000ffff057224 */ /* 0x000fe400078e0a05 */
[----:B------:R-:W-:-:S04]  /*41d0*/  IMAD.HI.U32 R4, R3, R228, RZ ;  /* 0x000000e403047227 */ /* 0x000fc800078e00ff */
[----:B------:R-:W-:Y:S02]  /*41e0*/  IMAD R230, R8, R5, R230 ;  /* 0x0000000508e67224 */ /* 0x000fe400078e02e6 */
[----:B------:R-:W-:Y:S02]  /*41f0*/  @!P4 IMAD.IADD R226, R226, 0x1, -R8 ;  /* 0x00000001e2e2c824 */ /* 0x000fe400078e0a08 */
[----:B------:R-:W-:Y:S01]  /*4200*/  @!P5 IMAD.MOV R220, RZ, RZ, -R220 ;  /* 0x000000ffffdcd224 */ /* 0x000fe200078e0adc */
[----:B------:R-:W-:Y:S01]  /*4210*/  ISETP.GE.AND P5, PT, R9, RZ, PT ;  /* 0x000000ff0900720c */ /* 0x000fe20003fa6270 */
[----:B------:R-:W-:Y:S02]  /*4220*/  @!P3 IMAD.IADD R224, R224, 0x1, -R8 ;  /* 0x00000001e0e0b824 */ /* 0x000fe400078e0a08 */
[----:B------:R-:W-:Y:S01]  /*4230*/  @!P6 IMAD.MOV R226, RZ, RZ, -R226 ;  /* 0x000000ffffe2e224 */ /* 0x000fe200078e0ae2 */
[C---:B------:R-:W-:Y:S01]  /*4240*/  ISETP.GT.U32.AND P6, PT, R8.reuse, R230, PT ;  /* 0x000000e60800720c */ /* 0x040fe20003fc4070 */
[----:B------:R-:W-:Y:S01]  /*4250*/  IMAD.MOV R9, RZ, RZ, -R4 ;  /* 0x000000ffff097224 */ /* 0x000fe200078e0a04 */
[----:B------:R-:W-:Y:S01]  /*4260*/  ISETP.GT.U32.AND P3, PT, R8, R224, PT ;  /* 0x000000e00800720c */ /* 0x000fe20003f64070 */
[----:B------:R-:W-:-:S04]  /*4270*/  IMAD.HI.U32 R4, R3, R234, RZ ;  /* 0x000000ea03047227 */ /* 0x000fc800078e00ff */
[----:B------:R-:W-:Y:S01]  /*4280*/  IMAD.MOV R5, RZ, RZ, -R4 ;  /* 0x000000ffff057224 */ /* 0x000fe200078e0a04 */
[----:B------:R-:W-:Y:S01]  /*4290*/  LOP3.LUT R4, R2, 0x14c, RZ, 0xfc, !PT ;  /* 0x0000014c02047812 */ /* 0x000fe200078efcff */
[----:B------:R-:W-:Y:S02]  /*42a0*/  IMAD R228, R8, R9, R228 ;  /* 0x0000000908e47224 */ /* 0x000fe400078e02e4 */
[--C-:B------:R-:W-:Y:S01]  /*42b0*/  @!P2 IMAD.IADD R222, R222, 0x1, -R8.reuse ;  /* 0x00000001dedea824 */ /* 0x100fe200078e0a08 */
[----:B------:R-:W-:Y:S01]  /*42c0*/  IABS R232, R4 ;  /* 0x0000000400e87213 */ /* 0x000fe20000000000 */
[--C-:B------:R-:W-:Y:S01]  /*42d0*/  @!P6 IMAD.IADD R230, R230, 0x1, -R8.reuse ;  /* 0x00000001e6e6e824 */ /* 0x100fe200078e0a08 */
[----:B------:R-:W-:Y:S01]  /*42e0*/  ISETP.GE.AND P2, PT, R11, RZ, PT ;  /* 0x000000ff0b00720c */ /* 0x000fe20003f46270 */
[----:B------:R-:W-:Y:S01]  /*42f0*/  @!P3 IMAD.IADD R224, R224, 0x1, -R8 ;  /* 0x00000001e0e0b824 */ /* 0x000fe200078e0a08 */
[----:B------:R-:W-:Y:S01]  /*4300*/  ISETP.GE.AND P3, PT, R4, RZ, PT ;  /* 0x000000ff0400720c */ /* 0x000fe20003f66270 */
[----:B------:R-:W-:Y:S01]  /*4310*/  IMAD.HI.U32 R4, R3, R232, RZ ;  /* 0x000000e803047227 */ /* 0x000fe200078e00ff */
[----:B------:R-:W-:-:S02]  /*4320*/  ISETP.GT.U32.AND P6, PT, R8, R230, PT ;  /* 0x000000e60800720c */ /* 0x000fc40003fc4070 */
[----:B------:R-:W-:Y:S01]  /*4330*/  LOP3.LUT R11, R2, 0x150, RZ, 0xfc, !PT ;  /* 0x00000150020b7812 */ /* 0x000fe200078efcff */
[----:B------:R-:W-:Y:S01]  /*4340*/  IMAD.MOV R9, RZ, RZ, -R4 ;  /* 0x000000ffff097224 */ /* 0x000fe200078e0a04 */
[C---:B------:R-:W-:Y:S01]  /*4350*/  ISETP.GT.U32.AND P4, PT, R8.reuse, R228, PT ;  /* 0x000000e40800720c */ /* 0x040fe20003f84070 */
[C---:B------:R-:W-:Y:S01]  /*4360*/  IMAD R234, R8.reuse, R5, R234 ;  /* 0x0000000508ea7224 */ /* 0x040fe200078e02ea */
[----:B------:R-:W-:Y:S01]  /*4370*/  IABS R236, R11 ;  /* 0x0000000b00ec7213 */ /* 0x000fe20000000000 */
[C---:B------:R-:W-:Y:S02]  /*4380*/  IMAD R232, R8.reuse, R9, R232 ;  /* 0x0000000908e87224 */ /* 0x040fe400078e02e8 */
[----:B------:R-:W-:Y:S01]  /*4390*/  @!P1 IMAD.MOV R224, RZ, RZ, -R224 ;  /* 0x000000ffffe09224 */ /* 0x000fe200078e0ae0 */
[----:B------:R-:W-:Y:S01]  /*43a0*/  ISETP.GT.U32.AND P1, PT, R8, R234, PT ;  /* 0x000000ea0800720c */ /* 0x000fe20003f24070 */
[----:B------:R-:W-:-:S04]  /*43b0*/  IMAD.HI.U32 R5, R3, R236, RZ ;  /* 0x000000ec03057227 */ /* 0x000fc800078e00ff */
[----:B------:R-:W-:Y:S01]  /*43c0*/  @!P6 IMAD.IADD R230, R230, 0x1, -R8 ;  /* 0x00000001e6e6e824 */ /* 0x000fe200078e0a08 */
[C---:B------:R-:W-:Y:S01]  /*43d0*/  ISETP.GT.U32.AND P6, PT, R8.reuse, R232, PT ;  /* 0x000000e80800720c */ /* 0x040fe20003fc4070 */
[----:B------:R-:W-:Y:S02]  /*43e0*/  IMAD.MOV R5, RZ, RZ, -R5 ;  /* 0x000000ffff057224 */ /* 0x000fe400078e0a05 */
[----:B------:R-:W-:Y:S01]  /*43f0*/  @!P0 IMAD.MOV R222, RZ, RZ, -R222 ;  /* 0x000000ffffde8224 */ /* 0x000fe200078e0ade */
[----:B------:R-:W-:Y:S01]  /*4400*/  ISETP.GE.AND P0, PT, R13, RZ, PT ;  /* 0x000000ff0d00720c */ /* 0x000fe20003f06270 */
[----:B------:R-:W-:Y:S01]  /*4410*/  IMAD R236, R8, R5, R236 ;  /* 0x0000000508ec7224 */ /* 0x000fe200078e02ec */
[----:B------:R-:W-:Y:S01]  /*4420*/  LOP3.LUT R13, R2, 0x154, RZ, 0xfc, !PT ;  /* 0x00000154020d7812 */ /* 0x000fe200078efcff */
[----:B------:R-:W-:-:S03]  /*4430*/  IMAD.HI.U32 R5, R3, R238, RZ ;  /* 0x000000ee03057227 */ /* 0x000fc600078e00ff */
[----:B------:R-:W-:Y:S01]  /*4440*/  IABS R240, R13 ;  /* 0x0000000d00f07213 */ /* 0x000fe20000000000 */
[----:B------:R-:W-:Y:S02]  /*4450*/  IMAD.MOV R5, RZ, RZ, -R5 ;  /* 0x000000ffff057224 */ /* 0x000fe400078e0a05 */
[--C-:B------:R-:W-:Y:S02]  /*4460*/  @!P6 IMAD.IADD R232, R232, 0x1, -R8.reuse ;  /* 0x00000001e8e8e824 */ /* 0x100fe400078e0a08 */
[--C-:B------:R-:W-:Y:S02]  /*4470*/  @!P4 IMAD.IADD R228, R228, 0x1, -R8.reuse ;  /* 0x00000001e4e4c824 */ /* 0x100fe400078e0a08 */
[----:B------:R-:W-:Y:S01]  /*4480*/  @!P1 IMAD.IADD R234, R234, 0x1, -R8 ;  /* 0x00000001eaea9824 */ /* 0x000fe200078e0a08 */
[C---:B------:R-:W-:Y:S01]  /*4490*/  ISETP.GT.U32.AND P6, PT, R8.reuse, R232, PT ;  /* 0x000000e80800720c */ /* 0x040fe20003fc4070 */
[C---:B------:R-:W-:Y:S01]  /*44a0*/  IMAD R238, R8.reuse, R5, R238 ;  /* 0x0000000508ee7224 */ /* 0x040fe200078e02ee */
[C---:B------:R-:W-:Y:S01]  /*44b0*/  ISETP.GT.U32.AND P4, PT, R8.reuse, R228, PT ;  /* 0x000000e40800720c */ /* 0x040fe20003f84070 */
[----:B------:R-:W-:Y:S01]  /*44c0*/  IMAD.HI.U32 R4, R3, R240, RZ ;  /* 0x000000f003047227 */ /* 0x000fe200078e00ff */
[----:B------:R-:W-:-:S03]  /*44d0*/  ISETP.GT.U32.AND P1, PT, R8, R234, PT ;  /* 0x000000ea0800720c */ /* 0x000fc60003f24070 */
[----:B------:R-:W-:Y:S02]  /*44e0*/  IMAD.MOV R9, RZ, RZ, -R4 ;  /* 0x000000ffff097224 */ /* 0x000fe400078e0a04 */
[----:B------:R-:W-:Y:S01]  /*44f0*/  @!P2 IMAD.MOV R230, RZ, RZ, -R230 ;  /* 0x000000ffffe6a224 */ /* 0x000fe200078e0ae6 */
[----:B------:R-:W-:Y:S01]  /*4500*/  ISETP.GE.AND P2, PT, R13, RZ, PT ;  /* 0x000000ff0d00720c */ /* 0x000fe20003f46270 */
[----:B------:R-:W-:Y:S01]  /*4510*/  IMAD R240, R8, R9, R240 ;  /* 0x0000000908f07224 */ /* 0x000fe200078e02f0 */
[----:B------:R-:W-:Y:S01]  /*4520*/  LOP3.LUT R13, R2, 0x160, RZ, 0xfc, !PT ;  /* 0x00000160020d7812 */ /* 0x000fe200078efcff */
[--C-:B------:R-:W-:Y:S01]  /*4530*/  @!P6 IMAD.IADD R232, R232, 0x1, -R8.reuse ;  /* 0x00000001e8e8e824 */ /* 0x100fe200078e0a08 */
[----:B------:R-:W-:Y:S01]  /*4540*/  ISETP.GT.U32.AND P6, PT, R8, R238, PT ;  /* 0x000000ee0800720c */ /* 0x000fe20003fc4070 */
[--C-:B------:R-:W-:Y:S01]  /*4550*/  @!P4 IMAD.IADD R228, R228, 0x1, -R8.reuse ;  /* 0x00000001e4e4c824 */ /* 0x100fe200078e0a08 */
[----:B------:R-:W-:Y:S01]  /*4560*/  IABS R244, R13 ;  /* 0x0000000d00f47213 */ /* 0x000fe20000000000 */
[----:B------:R-:W-:Y:S01]  /*4570*/  @!P1 IMAD.IADD R234, R234, 0x1, -R8 ;  /* 0x00000001eaea9824 */ /* 0x000fe200078e0a08 */
[C---:B------:R-:W-:Y:S01]  /*4580*/  ISETP.GT.U32.AND P1, PT, R8.reuse, R240, PT ;  /* 0x000000f00800720c */ /* 0x040fe20003f24070 */
[----:B------:R-:W-:Y:S01]  /*4590*/  @!P5 IMAD.MOV R228, RZ, RZ, -R228 ;  /* 0x000000ffffe4d224 */ /* 0x000fe200078e0ae4 */
[----:B------:R-:W-:Y:S01]  /*45a0*/  ISETP.GT.U32.AND P5, PT, R8, R236, PT ;  /* 0x000000ec0800720c */ /* 0x000fe20003fa4070 */
[----:B------:R-:W-:Y:S01]  /*45b0*/  @!P0 IMAD.MOV R234, RZ, RZ, -R234 ;  /* 0x000000ffffea8224 */ /* 0x000fe200078e0aea */
[----:B------:R-:W-:Y:S01]  /*45c0*/  ISETP.GE.AND P0, PT, R15, RZ, PT ;  /* 0x000000ff0f00720c */ /* 0x000fe20003f06270 */
[----:B------:R-:W-:Y:S01]  /*45d0*/  IMAD.HI.U32 R5, R3, R244, RZ ;  /* 0x000000f403057227 */ /* 0x000fe200078e00ff */
[----:B------:R-:W-:-:S02]  /*45e0*/  ISETP.GE.AND P4, PT, R11, RZ, PT ;  /* 0x000000ff0b00720c */ /* 0x000fc40003f86270 */
[----:B------:R-:W-:Y:S01]  /*45f0*/  LOP3.LUT R11, R2, 0x15c, RZ, 0xfc, !PT ;  /* 0x0000015c020b7812 */ /* 0x000fe200078efcff */
[--C-:B------:R-:W-:Y:S01]  /*4600*/  @!P6 IMAD.IADD R238, R238, 0x1, -R8.reuse ;  /* 0x00000001eeeee824 */ /* 0x100fe200078e0a08 */
[----:B------:R-:W-:Y:S01]  /*4610*/  LOP3.LUT R15, R2, 0x178, RZ, 0xfc, !PT ;  /* 0x00000178020f7812 */ /* 0x000fe200078efcff */
[----:B------:R-:W-:Y:S01]  /*4620*/  IMAD.MOV R5, RZ, RZ, -R5 ;  /* 0x000000ffff057224 */ /* 0x000fe200078e0a05 */
[----:B------:R-:W-:Y:S01]  /*4630*/  IABS R242, R11 ;  /* 0x0000000b00f27213 */ /* 0x000fe20000000000 */
[--C-:B------:R-:W-:Y:S01]  /*4640*/  @!P1 IMAD.IADD R240, R240, 0x1, -R8.reuse ;  /* 0x00000001f0f09824 */ /* 0x100fe200078e0a08 */
[----:B------:R-:W-:Y:S01]  /*4650*/  ISETP.GT.U32.AND P6, PT, R8, R238, PT ;  /* 0x000000ee0800720c */ /* 0x000fe20003fc4070 */
[----:B------:R-:W-:Y:S01]  /*4660*/  @!P5 IMAD.IADD R236, R236, 0x1, -R8 ;  /* 0x00000001ececd824 */ /* 0x000fe200078e0a08 */
[----:B------:R-:W-:Y:S01]  /*4670*/  IABS R61, R15 ;  /* 0x0000000f003d7213 */ /* 0x000fe20000000000 */
[C---:B------:R-:W-:Y:S01]  /*4680*/  IMAD R244, R8.reuse, R5, R244 ;  /* 0x0000000508f47224 */ /* 0x040fe200078e02f4 */
[C---:B------:R-:W-:Y:S01]  /*4690*/  ISETP.GT.U32.AND P1, PT, R8.reuse, R240, PT ;  /* 0x000000f00800720c */ /* 0x040fe20003f24070 */
[----:B------:R-:W-:Y:S01]  /*46a0*/  IMAD.HI.U32 R4, R3, R242, RZ ;  /* 0x000000f203047227 */ /* 0x000fe200078e00ff */
[----:B------:R-:W-:-:S02]  /*46b0*/  ISETP.GT.U32.AND P5, PT, R8, R236, PT ;  /* 0x000000ec0800720c */ /* 0x000fc40003fa4070 */
[C---:B------:R-:W-:Y:S01]  /*46c0*/  LOP3.LUT R5, R2.reuse, 0x168, RZ, 0xfc, !PT ;  /* 0x0000016802057812 */ /* 0x040fe200078efcff */
[----:B------:R-:W-:Y:S01]  /*46d0*/  IMAD.MOV R9, RZ, RZ, -R4 ;  /* 0x000000ffff097224 */ /* 0x000fe200078e0a04 */
[----:B------:R-:W-:Y:S01]  /*46e0*/  LOP3.LUT R4, R2, 0x164, RZ, 0xfc, !PT ;  /* 0x0000016402047812 */ /* 0x000fe200078efcff */
[----:B------:R-:W-:Y:S01]  /*46f0*/  @!P3 IMAD.MOV R232, RZ, RZ, -R232 ;  /* 0x000000ffffe8b224 */ /* 0x000fe200078e0ae8 */
[----:B------:R-:W-:Y:S01]  /*4700*/  IABS R45, R5 ;  /* 0x00000005002d7213 */ /* 0x000fe20000000000 */
[----:B------:R-:W-:Y:S01]  /*4710*/  @!P6 IMAD.IADD R238, R238, 0x1, -R8 ;  /* 0x00000001eeeee824 */ /* 0x000fe200078e0a08 */
[----:B------:R-:W-:Y:S01]  /*4720*/  IABS R246, R4 ;  /* 0x0000000400f67213 */ /* 0x000fe20000000000 */
[----:B------:R-:W-:Y:S01]  /*4730*/  IMAD R242, R8, R9, R242 ;  /* 0x0000000908f27224 */ /* 0x000fe200078e02f2 */
[----:B------:R-:W-:Y:S01]  /*4740*/  LOP3.LUT R9, R2, 0x16c, RZ, 0xfc, !PT ;  /* 0x0000016c02097812 */ /* 0x000fe200078efcff */
[----:B------:R-:W-:Y:S01]  /*4750*/  @!P0 IMAD.MOV R238, RZ, RZ, -R238 ;  /* 0x000000ffffee8224 */ /* 0x000fe200078e0aee */
[----:B------:R-:W-:Y:S01]  /*4760*/  ISETP.GT.U32.AND P0, PT, R8, R244, PT ;  /* 0x000000f40800720c */ /* 0x000fe20003f04070 */
[--C-:B------:R-:W-:Y:S01]  /*4770*/  @!P1 IMAD.IADD R240, R240, 0x1, -R8.reuse ;  /* 0x00000001f0f09824 */ /* 0x100fe200078e0a08 */
[----:B------:R-:W-:Y:S01]  /*4780*/  ISETP.GT.U32.AND P1, PT, R8, R242, PT ;  /* 0x000000f20800720c */ /* 0x000fe20003f24070 */
[----:B------:R-:W-:Y:S01]  /*4790*/  @!P5 IMAD.IADD R236, R236, 0x1, -R8 ;  /* 0x00000001ececd824 */ /* 0x000fe200078e0a08 */
[----:B------:R-:W-:Y:S01]  /*47a0*/  IABS R250, R9 ;  /* 0x0000000900fa7213 */ /* 0x000fe20000000000 */
[----:B------:R-:W-:Y:S01]  /*47b0*/  @!P2 IMAD.MOV R240, RZ, RZ, -R240 ;  /* 0x000000fffff0a224 */ /* 0x000fe200078e0af0 */
[----:B------:R-:W-:Y:S01]  /*47c0*/  ISETP.GE.AND P2, PT, R5, RZ, PT ;  /* 0x000000ff0500720c */ /* 0x000fe20003f46270 */
[----:B------:R-:W-:Y:S01]  /*47d0*/  @!P4 IMAD.MOV R236, RZ, RZ, -R236 ;  /* 0x000000ffffecc224 */ /* 0x000fe200078e0aec */
[----:B------:R-:W-:Y:S01]  /*47e0*/  ISETP.GE.AND P4, PT, R4, RZ, PT ;  /* 0x000000ff0400720c */ /* 0x000fe20003f86270 */
[----:B------:R-:W-:Y:S01]  /*47f0*/  IMAD.HI.U32 R4, R3, R246, RZ ;  /* 0x000000f603047227 */ /* 0x000fe200078e00ff */
[----:B------:R-:W-:-:S02]  /*4800*/  ISETP.GE.AND P6, PT, R9, RZ, PT ;  /* 0x000000ff0900720c */ /* 0x000fc40003fc6270 */
[----:B------:R-:W-:Y:S01]  /*4810*/  ISETP.GE.AND P5, PT, R13, RZ, PT ;  /* 0x000000ff0d00720c */ /* 0x000fe20003fa6270 */
[--C-:B------:R-:W-:Y:S01]  /*4820*/  @!P0 IMAD.IADD R244, R244, 0x1, -R8.reuse ;  /* 0x00000001f4f48824 */ /* 0x100fe200078e0a08 */
[----:B------:R-:W-:Y:S01]  /*4830*/  LOP3.LUT R13, R2, 0x174, RZ, 0xfc, !PT ;  /* 0x00000174020d7812 */ /* 0x000fe200078efcff */
[----:B------:R-:W-:Y:S01]  /*4840*/  IMAD.HI.U32 R5, R3, R45, RZ ;  /* 0x0000002d03057227 */ /* 0x000fe200078e00ff */
[----:B------:R-:W-:Y:S02]  /*4850*/  ISETP.GE.AND P3, PT, R11, RZ, PT ;  /* 0x000000ff0b00720c */ /* 0x000fe40003f66270 */
[----:B------:R-:W-:Y:S01]  /*4860*/  ISETP.GT.U32.AND P0, PT, R8, R244, PT ;  /* 0x000000f40800720c */ /* 0x000fe20003f04070 */
[----:B------:R-:W-:Y:S01]  /*4870*/  @!P1 IMAD.IADD R242, R242, 0x1, -R8 ;  /* 0x00000001f2f29824 */ /* 0x000fe200078e0a08 */
[----:B------:R-:W-:Y:S01]  /*4880*/  IABS R248, R13 ;  /* 0x0000000d00f87213 */ /* 0x000fe20000000000 */
[----:B------:R-:W-:Y:S01]  /*4890*/  IMAD.MOV R9, RZ, RZ, -R4 ;  /* 0x000000ffff097224 */ /* 0x000fe200078e0a04 */
[----:B------:R-:W-:Y:S01]  /*48a0*/  LOP3.LUT R11, R2, 0x170, RZ, 0xfc, !PT ;  /* 0x00000170020b7812 */ /* 0x000fe200078efcff */
[----:B------:R-:W-:Y:S01]  /*48b0*/  IMAD.MOV R5, RZ, RZ, -R5 ;  /* 0x000000ffff057224 */ /* 0x000fe200078e0a05 */
[----:B------:R-:W-:Y:S01]  /*48c0*/  ISETP.GT.U32.AND P1, PT, R8, R242, PT ;  /* 0x000000f20800720c */ /* 0x000fe20003f24070 */
[----:B------:R-:W-:Y:S01]  /*48d0*/  IMAD.HI.U32 R4, R3, R250, RZ ;  /* 0x000000fa03047227 */ /* 0x000fe200078e00ff */
[----:B------:R-:W-:-:S03]  /*48e0*/  IABS R252, R11 ;  /* 0x0000000b00fc7213 */ /* 0x000fc60000000000 */
[----:B------:R-:W-:Y:S02]  /*48f0*/  IMAD R45, R8, R5, R45 ;  /* 0x00000005082d7224 */ /* 0x000fe400078e022d */
[----:B------:R-:W-:Y:S02]  /*4900*/  IMAD.MOV R5, RZ, RZ, -R4 ;  /* 0x000000ffff057224 */ /* 0x000fe400078e0a04 */
[----:B------:R-:W-:Y:S01]  /*4910*/  @!P0 IMAD.IADD R244, R244, 0x1, -R8 ;  /* 0x00000001f4f48824 */ /* 0x000fe200078e0a08 */
[C---:B------:R-:W-:Y:S01]  /*4920*/  ISETP.GT.U32.AND P0, PT, R8.reuse, R45, PT ;  /* 0x0000002d0800720c */ /* 0x040fe20003f04070 */
[----:B------:R-:W-:Y:S02]  /*4930*/  IMAD R250, R8, R5, R250 ;  /* 0x0000000508fa7224 */ /* 0x000fe400078e02fa */
[----:B------:R-:W-:-:S04]  /*4940*/  IMAD.HI.U32 R5, R3, R248, RZ ;  /* 0x000000f803057227 */ /* 0x000fc800078e00ff */
[----:B------:R-:W-:Y:S02]  /*4950*/  IMAD R246, R8, R9, R246 ;  /* 0x0000000908f67224 */ /* 0x000fe400078e02f6 */
[----:B------:R-:W-:Y:S02]  /*4960*/  IMAD.MOV R5, RZ, RZ, -R5 ;  /* 0x000000ffff057224 */ /* 0x000fe400078e0a05 */
[----:B------:R-:W-:Y:S01]  /*4970*/  @!P1 IMAD.IADD R242, R242, 0x1, -R8 ;  /* 0x00000001f2f29824 */ /* 0x000fe200078e0a08 */
[C---:B------:R-:W-:Y:S01]  /*4980*/  ISETP.GT.U32.AND P1, PT, R8.reuse, R246, PT ;  /* 0x000000f60800720c */ /* 0x040fe20003f24070 */
[C---:B------:R-:W-:Y:S02]  /*4990*/  IMAD R248, R8.reuse, R5, R248 ;  /* 0x0000000508f87224 */ /* 0x040fe400078e02f8 */
[----:B------:R-:W-:Y:S01]  /*49a0*/  @!P3 IMAD.MOV R242, RZ, RZ, -R242 ;  /* 0x000000fffff2b224 */ /* 0x000fe200078e0af2 */
[C---:B------:R-:W-:Y:S01]  /*49b0*/  ISETP.GT.U32.AND P3, PT, R8.reuse, R250, PT ;  /* 0x000000fa0800720c */ /* 0x040fe20003f64070 */
[----:B------:R-:W-:Y:S01]  /*49c0*/  @!P0 IMAD.IADD R45, R45, 0x1, -R8 ;  /* 0x000000012d2d8824 */ /* 0x000fe200078e0a08 */
[----:B------:R-:W-:Y:S01]  /*49d0*/  ISETP.GT.U32.AND P0, PT, R8, R248, PT ;  /* 0x000000f80800720c */ /* 0x000fe20003f04070 */
[----:B------:R-:W-:-:S04]  /*49e0*/  IMAD.HI.U32 R4, R3, R252, RZ ;  /* 0x000000fc03047227 */ /* 0x000fc800078e00ff */
[----:B------:R-:W-:Y:S02]  /*49f0*/  IMAD.MOV R9, RZ, RZ, -R4 ;  /* 0x000000ffff097224 */ /* 0x000fe400078e0a04 */
[----:B------:R-:W-:Y:S02]  /*4a00*/  @!P1 IMAD.IADD R246, R246, 0x1, -R8 ;  /* 0x00000001f6f69824 */ /* 0x000fe400078e0a08 */
[----:B------:R-:W-:Y:S01]  /*4a10*/  IMAD R252, R8, R9, R252 ;  /* 0x0000000908fc7224 */ /* 0x000fe200078e02fc */
[----:B------:R-:W-:Y:S01]  /*4a20*/  LOP3.LUT R9, R2, 0x180, RZ, 0xfc, !PT ;  /* 0x0000018002097812 */ /* 0x000fe200078efcff */
[----:B------:R-:W-:Y:S01]  /*4a30*/  IMAD.HI.U32 R4, R3, R61, RZ ;  /* 0x0000003d03047227 */ /* 0x000fe200078e00ff */
[C---:B------:R-:W-:Y:S02]  /*4a40*/  ISETP.GT.U32.AND P1, PT, R8.reuse, R246, PT ;  /* 0x000000f60800720c */ /* 0x040fe40003f24070 */
[----:B------:R-:W-:Y:S01]  /*4a50*/  IABS R69, R9 ;  /* 0x0000000900457213 */ /* 0x000fe20000000000 */
[----:B------:R-:W-:Y:S01]  /*4a60*/  @!P5 IMAD.MOV R244, RZ, RZ, -R244 ;  /* 0x000000fffff4d224 */ /* 0x000fe200078e0af4 */
[----:B------:R-:W-:Y:S01]  /*4a70*/  ISETP.GT.U32.AND P5, PT, R8, R252, PT ;  /* 0x000000fc0800720c */ /* 0x000fe20003fa4070 */
[--C-:B------:R-:W-:Y:S01]  /*4a80*/  @!P3 IMAD.IADD R250, R250, 0x1, -R8.reuse ;  /* 0x00000001fafab824 */ /* 0x100fe200078e0a08 */
[----:B------:R-:W-:Y:S01]  /*4a90*/  ISETP.GT.U32.AND P3, PT, R8, R45, PT ;  /* 0x0000002d0800720c */ /* 0x000fe20003f64070 */
[----:B------:R-:W-:-:S02]  /*4aa0*/  @!P0 IMAD.IADD R248, R248, 0x1, -R8 ;  /* 0x00000001f8f88824 */ /* 0x000fc400078e0a08 */
[----:B------:R-:W-:-:S03]  /*4ab0*/  IMAD.HI.U32 R5, R3, R65, RZ ;  /* 0x0000004103057227 */ /* 0x000fc600078e00ff */
[C---:B------:R-:W-:Y:S01]  /*4ac0*/  ISETP.GT.U32.AND P0, PT, R8.reuse, R248, PT ;  /* 0x000000f80800720c */ /* 0x040fe20003f04070 */
[----:B------:R-:W-:Y:S02]  /*4ad0*/  IMAD.MOV R4, RZ, RZ, -R4 ;  /* 0x000000ffff047224 */ /* 0x000fe400078e0a04 */
[----:B------:R-:W-:Y:S02]  /*4ae0*/  IMAD.MOV R5, RZ, RZ, -R5 ;  /* 0x000000ffff057224 */ /* 0x000fe400078e0a05 */
[----:B------:R-:W-:Y:S02]  /*4af0*/  IMAD R61, R8, R4, R61 ;  /* 0x00000004083d7224 */ /* 0x000fe400078e023d */
[----:B------:R-:W-:-:S04]  /*4b00*/  IMAD.HI.U32 R4, R3, R69, RZ ;  /* 0x0000004503047227 */ /* 0x000fc800078e00ff */
[----:B------:R-:W-:Y:S02]  /*4b10*/  IMAD R65, R8, R5, R65 ;  /* 0x0000000508417224 */ /* 0x000fe400078e0241 */
[----:B------:R-:W-:Y:S02]  /*4b20*/  IMAD.MOV R5, RZ, RZ, -R4 ;  /* 0x000000ffff057224 */ /* 0x000fe400078e0a04 */
[--C-:B------:R-:W-:Y:S01]  /*4b30*/  @!P1 IMAD.IADD R246, R246, 0x1, -R8.reuse ;  /* 0x00000001f6f69824 */ /* 0x100fe200078e0a08 */
[----:B------:R-:W-:Y:S01]  /*4b40*/  ISETP.GE.AND P1, PT, R11, RZ, PT ;  /* 0x000000ff0b00720c */ /* 0x000fe20003f26270 */
[--C-:B------:R-:W-:Y:S01]  /*4b50*/  @!P5 IMAD.IADD R252, R252, 0x1, -R8.reuse ;  /* 0x00000001fcfcd824 */ /* 0x100fe200078e0a08 */
[C---:B------:R-:W-:Y:S01]  /*4b60*/  ISETP.GT.U32.AND P5, PT, R8.reuse, R250, PT ;  /* 0x000000fa0800720c */ /* 0x040fe20003fa4070 */
[----:B------:R-:W-:Y:S01]  /*4b70*/  @!P3 IMAD.IADD R45, R45, 0x1, -R8 ;  /* 0x000000012d2db824 */ /* 0x000fe200078e0a08 */
[C---:B------:R-:W-:Y:S01]  /*4b80*/  ISETP.GT.U32.AND P3, PT, R8.reuse, R61, PT ;  /* 0x0000003d0800720c */ /* 0x040fe20003f64070 */
[----:B------:R-:W-:Y:S01]  /*4b90*/  IMAD R69, R8, R5, R69 ;  /* 0x0000000508457224 */ /* 0x000fe200078e0245 */
[----:B------:R-:W-:Y:S01]  /*4ba0*/  LOP3.LUT R11, R2, 0x184, RZ, 0xfc, !PT ;  /* 0x00000184020b7812 */ /* 0x000fe200078efcff */
[----:B------:R-:W-:Y:S01]  /*4bb0*/  @!P4 IMAD.MOV R246, RZ, RZ, -R246 ;  /* 0x000000fffff6c224 */ /* 0x000fe200078e0af6 */
[----:B------:R-:W-:Y:S01]  /*4bc0*/  ISETP.GT.U32.AND P4, PT, R8, R252, PT ;  /* 0x000000fc0800720c */ /* 0x000fe20003f84070 */
[----:B------:R-:W-:Y:S01]  /*4bd0*/  @!P0 IMAD.IADD R248, R248, 0x1, -R8 ;  /* 0x00000001f8f88824 */ /* 0x000fe200078e0a08 */
[----:B------:R-:W-:Y:S01]  /*4be0*/  ISETP.GT.U32.AND P0, PT, R8, R69, PT ;  /* 0x000000450800720c */ /* 0x000fe20003f04070 */
[----:B------:R-:W-:Y:S01]  /*4bf0*/  IMAD.HI.U32 R5, R3, R77, RZ ;  /* 0x0000004d03057227 */ /* 0x000fe200078e00ff */
[----:B------:R-:W-:-:S03]  /*4c00*/  IABS R73, R11 ;  /* 0x0000000b00497213 */ /* 0x000fc60000000000 */
[--C-:B------:R-:W-:Y:S01]  /*4c10*/  @!P5 IMAD.IADD R250, R250, 0x1, -R8.reuse ;  /* 0x00000001fafad824 */ /* 0x100fe200078e0a08 */
[----:B------:R-:W-:Y:S01]  /*4c20*/  ISETP.GT.U32.AND P5, PT, R8, R65, PT ;  /* 0x000000410800720c */ /* 0x000fe20003fa4070 */
[----:B------:R-:W-:Y:S01]  /*4c30*/  @!P3 IMAD.IADD R61, R61, 0x1, -R8 ;  /* 0x000000013d3db824 */ /* 0x000fe200078e0a08 */
[----:B------:R-:W-:Y:S01]  /*4c40*/  ISETP.GE.AND P3, PT, R15, RZ, PT ;  /* 0x000000ff0f00720c */ /* 0x000fe20003f66270 */
[----:B------:R-:W-:Y:S01]  /*4c50*/  IMAD.HI.U32 R4, R3, R73, RZ ;  /* 0x0000004903047227 */ /* 0x000fe200078e00ff */
[----:B------:R-:W-:-:S03]  /*4c60*/  LOP3.LUT R15, R2, 0x190, RZ, 0xfc, !PT ;  /* 0x00000190020f7812 */ /* 0x000fc600078efcff */
[--C-:B------:R-:W-:Y:S01]  /*4c70*/  @!P4 IMAD.IADD R252, R252, 0x1, -R8.reuse ;  /* 0x00000001fcfcc824 */ /* 0x100fe200078e0a08 */
[----:B------:R-:W-:Y:S01]  /*4c80*/  ISETP.GE.AND P4, PT, R13, RZ, PT ;  /* 0x000000ff0d00720c */ /* 0x000fe20003f86270 */
[----:B------:R-:W-:Y:S01]  /*4c90*/  @!P0 IMAD.IADD R69, R69, 0x1, -R8 ;  /* 0x0000000145458824 */ /* 0x000fe200078e0a08 */
[----:B------:R-:W-:Y:S01]  /*4ca0*/  ISETP.GT.U32.AND P0, PT, R8, R61, PT ;  /* 0x0000003d0800720c */ /* 0x000fe20003f04070 */
[----:B------:R-:W-:Y:S01]  /*4cb0*/  IMAD.MOV R4, RZ, RZ, -R4 ;  /* 0x000000ffff047224 */ /* 0x000fe200078e0a04 */
[----:B------:R-:W-:Y:S01]  /*4cc0*/  LOP3.LUT R13, R2, 0x18c, RZ, 0xfc, !PT ;  /* 0x0000018c020d7812 */ /* 0x000fe200078efcff */
[----:B------:R-:W-:Y:S01]  /*4cd0*/  IMAD.MOV R5, RZ, RZ, -R5 ;  /* 0x000000ffff057224 */ /* 0x000fe200078e0a05 */
[----:B------:R-:W-:Y:S01]  /*4ce0*/  IABS R170, R15 ;  /* 0x0000000f00aa7213 */ /* 0x000fe20000000000 */
[C---:B------:R-:W-:Y:S01]  /*4cf0*/  IMAD R73, R8.reuse, R4, R73 ;  /* 0x0000000408497224 */ /* 0x040fe200078e0249 */
[----:B------:R-:W-:Y:S01]  /*4d00*/  IABS R172, R13 ;  /* 0x0000000d00ac7213 */ /* 0x000fe20000000000 */
[----:B------:R-:W-:-:S02]  /*4d10*/  IMAD R77, R8, R5, R77 ;  /* 0x00000005084d7224 */ /* 0x000fc400078e024d */
[----:B------:R-:W-:Y:S01]  /*4d20*/  @!P2 IMAD.MOV R45, RZ, RZ, -R45 ;  /* 0x000000ffff2da224 */ /* 0x000fe200078e0a2d */
[C---:B------:R-:W-:Y:S01]  /*4d30*/  ISETP.GT.U32.AND P2, PT, R8.reuse, R69, PT ;  /* 0x000000450800720c */ /* 0x040fe20003f44070 */
[----:B------:R-:W-:Y:S01]  /*4d40*/  @!P1 IMAD.MOV R252, RZ, RZ, -R252 ;  /* 0x000000fffffc9224 */ /* 0x000fe200078e0afc */
[C---:B------:R-:W-:Y:S01]  /*4d50*/  ISETP.GT.U32.AND P1, PT, R8.reuse, R73, PT ;  /* 0x000000490800720c */ /* 0x040fe20003f24070 */
[----:B------:R-:W-:Y:S01]  /*4d60*/  @!P5 IMAD.IADD R65, R65, 0x1, -R8 ;  /* 0x000000014141d824 */ /* 0x000fe200078e0a08 */
[----:B------:R-:W-:Y:S01]  /*4d70*/  ISETP.GE.AND P5, PT, R17, RZ, PT ;  /* 0x000000ff1100720c */ /* 0x000fe20003fa6270 */
[----:B------:R-:W-:Y:S01]  /*4d80*/  @!P4 IMAD.MOV R248, RZ, RZ, -R248 ;  /* 0x000000fffff8c224 */ /* 0x000fe200078e0af8 */
[----:B------:R-:W-:Y:S01]  /*4d90*/  ISETP.GE.AND P4, PT, R9, RZ, PT ;  /* 0x000000ff0900720c */ /* 0x000fe20003f86270 */
[----:B------:R-:W-:Y:S01]  /*4da0*/  @!P0 IMAD.IADD R61, R61, 0x1, -R8 ;  /* 0x000000013d3d8824 */ /* 0x000fe200078e0a08 */
[----:B------:R-:W-:Y:S01]  /*4db0*/  ISETP.GT.U32.AND P0, PT, R8, R77, PT ;  /* 0x0000004d0800720c */ /* 0x000fe20003f04070 */
[----:B------:R-:W-:Y:S01]  /*4dc0*/  IMAD.HI.U32 R4, R3, R172, RZ ;  /* 0x000000ac03047227 */ /* 0x000fe200078e00ff */
[----:B------:R-:W-:-:S03]  /*4dd0*/  LOP3.LUT R17, R2, 0x1ac, RZ, 0xfc, !PT ;  /* 0x000001ac02117812 */ /* 0x000fc600078efcff */
[----:B------:R-:W-:Y:S01]  /*4de0*/  @!P6 IMAD.MOV R250, RZ, RZ, -R250 ;  /* 0x000000fffffae224 */ /* 0x000fe200078e0afa */
[----:B------:R-:W-:Y:S01]  /*4df0*/  ISETP.GT.U32.AND P6, PT, R8, R65, PT ;  /* 0x000000410800720c */ /* 0x000fe20003fc4070 */
[----:B------:R-:W-:Y:S01]  /*4e00*/  IMAD.MOV R9, RZ, RZ, -R4 ;  /* 0x000000ffff097224 */ /* 0x000fe200078e0a04 */
[----:B------:R-:W-:Y:S01]  /*4e10*/  LOP3.LUT R4, R2, 0x194, RZ, 0xfc, !PT ;  /* 0x0000019402047812 */ /* 0x000fe200078efcff */
[--C-:B------:R-:W-:Y:S01]  /*4e20*/  @!P2 IMAD.IADD R69, R69, 0x1, -R8.reuse ;  /* 0x000000014545a824 */ /* 0x100fe200078e0a08 */
[----:B------:R-:W-:Y:S01]  /*4e30*/  ISETP.GE.AND P2, PT, R19, RZ, PT ;  /* 0x000000ff1300720c */ /* 0x000fe20003f46270 */
[----:B------:R-:W-:Y:S01]  /*4e40*/  @!P1 IMAD.IADD R73, R73, 0x1, -R8 ;  /* 0x0000000149499824 */ /* 0x000fe200078e0a08 */
[----:B------:R-:W-:Y:S01]  /*4e50*/  IABS R168, R4 ;  /* 0x0000000400a87213 */ /* 0x000fe20000000000 */
[----:B------:R-:W-:Y:S01]  /*4e60*/  IMAD R172, R8, R9, R172 ;  /* 0x0000000908ac7224 */ /* 0x000fe200078e02ac */
[----:B------:R-:W-:Y:S01]  /*4e70*/  LOP3.LUT R9, R2, 0x19c, RZ, 0xfc, !PT ;  /* 0x0000019c02097812 */ /* 0x000fe200078efcff */
[--C-:B------:R-:W-:Y:S01]  /*4e80*/  @!P0 IMAD.IADD R77, R77, 0x1, -R8.reuse ;  /* 0x000000014d4d8824 */ /* 0x100fe200078e0a08 */
[C---:B------:R-:W-:Y:S01]  /*4e90*/  ISETP.GT.U32.AND P0, PT, R8.reuse, R73, PT ;  /* 0x000000490800720c */ /* 0x040fe20003f04070 */
[----:B------:R-:W-:Y:S01]  /*4ea0*/  @!P4 IMAD.MOV R69, RZ, RZ, -R69 ;  /* 0x000000ffff45c224 */ /* 0x000fe200078e0a45 */
[----:B------:R-:W-:Y:S01]  /*4eb0*/  ISETP.GT.U32.AND P4, PT, R8, R172, PT ;  /* 0x000000ac0800720c */ /* 0x000fe20003f84070 */
[----:B------:R-:W-:Y:S01]  /*4ec0*/  @!P6 IMAD.IADD R65, R65, 0x1, -R8 ;  /* 0x000000014141e824 */ /* 0x000fe200078e0a08 */
[----:B------:R-:W-:Y:S01]  /*4ed0*/  ISETP.GE.AND P6, PT, R11, RZ, PT ;  /* 0x000000ff0b00720c */ /* 0x000fe20003fc6270 */
[----:B------:R-:W-:Y:S01]  /*4ee0*/  IMAD.HI.U32 R5, R3, R170, RZ ;  /* 0x000000aa03057227 */ /* 0x000fe200078e00ff */
[----:B------:R-:W-:-:S02]  /*4ef0*/  LOP3.LUT R11, R2, 0x1a0, RZ, 0xfc, !PT ;  /* 0x000001a0020b7812 */ /* 0x000fc400078efcff */
[----:B------:R-:W-:Y:S01]  /*4f00*/  ISETP.GE.AND P1, PT, R13, RZ, PT ;  /* 0x000000ff0d00720c */ /* 0x000fe20003f26270 */
[----:B------:R-:W-:Y:S01]  /*4f10*/  @!P5 IMAD.MOV R65, RZ, RZ, -R65 ;  /* 0x000000ffff41d224 */ /* 0x000fe200078e0a41 */
[----:B------:R-:W-:Y:S01]  /*4f20*/  ISETP.GT.U32.AND P5, PT, R8, R77, PT ;  /* 0x0000004d0800720c */ /* 0x000fe20003fa4070 */
[----:B------:R-:W-:Y:S01]  /*4f30*/  IMAD.MOV R5, RZ, RZ, -R5 ;  /* 0x000000ffff057224 */ /* 0x000fe200078e0a05 */
[----:B------:R-:W-:Y:S01]  /*4f40*/  IABS R164, R9 ;  /* 0x0000000900a47213 */ /* 0x000fe20000000000 */
[--C-:B------:R-:W-:Y:S01]  /*4f50*/  @!P0 IMAD.IADD R73, R73, 0x1, -R8.reuse ;  /* 0x0000000149498824 */ /* 0x100fe200078e0a08 */
[----:B------:R-:W-:Y:S01]  /*4f60*/  ISETP.GE.AND P0, PT, R4, RZ, PT ;  /* 0x000000ff0400720c */ /* 0x000fe20003f06270 */
[----:B------:R-:W-:Y:S01]  /*4f70*/  @!P4 IMAD.IADD R172, R172, 0x1, -R8 ;  /* 0x00000001acacc824 */ /* 0x000fe200078e0a08 */
[----:B------:R-:W-:Y:S01]  /*4f80*/  IABS R162, R11 ;  /* 0x0000000b00a27213 */ /* 0x000fe20000000000 */
[----:B------:R-:W-:Y:S01]  /*4f90*/  IMAD R170, R8, R5, R170 ;  /* 0x0000000508aa7224 */ /* 0x000fe200078e02aa */
[----:B------:R-:W-:Y:S01]  /*4fa0*/  LOP3.LUT R5, R2, 0x198, RZ, 0xfc, !PT ;  /* 0x0000019802057812 */ /* 0x000fe200078efcff */
[----:B------:R-:W-:Y:S01]  /*4fb0*/  @!P6 IMAD.MOV R73, RZ, RZ, -R73 ;  /* 0x000000ffff49e224 */ /* 0x000fe200078e0a49 */
[----:B------:R-:W-:Y:S01]  /*4fc0*/  ISETP.GT.U32.AND P6, PT, R8, R172, PT ;  /* 0x000000ac0800720c */ /* 0x000fe20003fc4070 */
[----:B------:R-:W-:Y:S01]  /*4fd0*/  IMAD.HI.U32 R4, R3, R168, RZ ;  /* 0x000000a803047227 */ /* 0x000fe200078e00ff */
[----:B------:R-:W-:-:S02]  /*4fe0*/  IABS R166, R5 ;  /* 0x0000000500a67213 */ /* 0x000fc40000000000 */
[----:B------:R-:W-:Y:S01]  /*4ff0*/  ISETP.GT.U32.AND P4, PT, R8, R170, PT ;  /* 0x000000aa0800720c */ /* 0x000fe20003f84070 */
[----:B------:R-:W-:Y:S01]  /*5000*/  @!P5 IMAD.IADD R77, R77, 0x1, -R8 ;  /* 0x000000014d4dd824 */ /* 0x000fe200078e0a08 */
[----:B------:R-:W-:Y:S01]  /*5010*/  ISETP.GE.AND P5, PT, R5, RZ, PT ;  /* 0x000000ff0500720c */ /* 0x000fe20003fa6270 */
[----:B------:R-:W-:Y:S01]  /*5020*/  IMAD.MOV R5, RZ, RZ, -R4 ;  /* 0x000000ffff057224 */ /* 0x000fe200078e0a04 */
[----:B------:R-:W-:Y:S01]  /*5030*/  LOP3.LUT R13, R2, 0x1a4, RZ, 0xfc, !PT ;  /* 0x000001a4020d7812 */ /* 0x000fe200078efcff */
[----:B------:R-:W-:Y:S01]  /*5040*/  IMAD.HI.U32 R4, R3, R166, RZ ;  /* 0x000000a603047227 */ /* 0x000fe200078e00ff */
[----:B------:R-:W-:Y:S02]  /*5050*/  IABS R152, R17 ;  /* 0x0000001100987213 */ /* 0x000fe40000000000 */
[----:B------:R-:W-:Y:S01]  /*5060*/  IABS R160, R13 ;  /* 0x0000000d00a07213 */ /* 0x000fe20000000000 */
[----:B------:R-:W-:Y:S01]  /*5070*/  IMAD R168, R8, R5, R168 ;  /* 0x0000000508a87224 */ /* 0x000fe200078e02a8 */
[----:B------:R-:W-:Y:S01]  /*5080*/  LOP3.LUT R19, R2, 0x1c4, RZ, 0xfc, !PT ;  /* 0x000001c402137812 */ /* 0x000fe200078efcff */
[----:B------:R-:W-:-:S02]  /*5090*/  @!P6 IMAD.IADD R172, R172, 0x1, -R8 ;  /* 0x00000001acace824 */ /* 0x000fc400078e0a08 */
[----:B------:R-:W-:Y:S01]  /*50a0*/  @!P2 IMAD.MOV R77, RZ, RZ, -R77 ;  /* 0x000000ffff4da224 */ /* 0x000fe200078e0a4d */
[----:B------:R-:W-:Y:S01]  /*50b0*/  ISETP.GT.U32.AND P6, PT, R8, R168, PT ;  /* 0x000000a80800720c */ /* 0x000fe20003fc4070 */
[----:B------:R-:W-:Y:S01]  /*50c0*/  IMAD.HI.U32 R5, R3, R162, RZ ;  /* 0x000000a203057227 */ /* 0x000fe200078e00ff */
[----:B------:R-:W-:Y:S02]  /*50d0*/  ISETP.GE.AND P2, PT, R9, RZ, PT ;  /* 0x000000ff0900720c */ /* 0x000fe40003f46270 */
[----:B------:R-:W-:Y:S01]  /*50e0*/  IABS R144, R19 ;  /* 0x0000001300907213 */ /* 0x000fe20000000000 */
[----:B------:R-:W-:Y:S02]  /*50f0*/  IMAD.MOV R9, RZ, RZ, -R4 ;  /* 0x000000ffff097224 */ /* 0x000fe400078e0a04 */
[----:B------:R-:W-:-:S04]  /*5100*/  IMAD.HI.U32 R4, R3, R164, RZ ;  /* 0x000000a403047227 */ /* 0x000fc800078e00ff */
[----:B------:R-:W-:Y:S02]  /*5110*/  IMAD R166, R8, R9, R166 ;  /* 0x0000000908a67224 */ /* 0x000fe400078e02a6 */
[----:B------:R-:W-:Y:S02]  /*5120*/  @!P6 IMAD.IADD R168, R168, 0x1, -R8 ;  /* 0x00000001a8a8e824 */ /* 0x000fe400078e0a08 */
[----:B------:R-:W-:Y:S02]  /*5130*/  IMAD.MOV R9, RZ, RZ, -R4 ;  /* 0x000000ffff097224 */ /* 0x000fe400078e0a04 */
[----:B------:R-:W-:Y:S01]  /*5140*/  IMAD.MOV R5, RZ, RZ, -R5 ;  /* 0x000000ffff057224 */ /* 0x000fe200078e0a05 */
[----:B------:R-:W-:Y:S01]  /*5150*/  ISETP.GT.U32.AND P6, PT, R8, R168, PT ;  /* 0x000000a80800720c */ /* 0x000fe20003fc4070 */
[----:B------:R-:W-:-:S04]  /*5160*/  IMAD.HI.U32 R4, R3, R160, RZ ;  /* 0x000000a003047227 */ /* 0x000fc800078e00ff */
[----:B------:R-:W-:Y:S01]  /*5170*/  @!P1 IMAD.MOV R172, RZ, RZ, -R172 ;  /* 0x000000ffffac9224 */ /* 0x000fe200078e0aac */
[----:B------:R-:W-:Y:S01]  /*5180*/  ISETP.GT.U32.AND P1, PT, R8, R166, PT ;  /* 0x000000a60800720c */ /* 0x000fe20003f24070 */
[----:B------:R-:W-:Y:S02]  /*5190*/  @!P4 IMAD.IADD R170, R170, 0x1, -R8 ;  /* 0x00000001aaaac824 */ /* 0x000fe400078e0a08 */
[C---:B------:R-:W-:Y:S02]  /*51a0*/  IMAD R162, R8.reuse, R5, R162 ;  /* 0x0000000508a27224 */ /* 0x040fe400078e02a2 */
[----:B------:R-:W-:Y:S01]  /*51b0*/  IMAD.MOV R5, RZ, RZ, -R4 ;  /* 0x000000ffff057224 */ /* 0x000fe200078e0a04 */
[----:B------:R-:W-:Y:S01]  /*51c0*/  ISETP.GT.U32.AND P4, PT, R8, R170, PT ;  /* 0x000000aa0800720c */ /* 0x000fe20003f84070 */
[----:B------:R-:W-:Y:S01]  /*51d0*/  @!P6 IMAD.IADD R168, R168, 0x1, -R8 ;  /* 0x00000001a8a8e824 */ /* 0x000fe200078e0a08 */
[----:B------:R-:W-:Y:S01]  /*51e0*/  ISETP.GE.AND P6, PT, R11, RZ, PT ;  /* 0x000000ff0b00720c */ /* 0x000fe20003fc6270 */
[----:B------:R-:W-:-:S02]  /*51f0*/  IMAD R160, R8, R5, R160 ;  /* 0x0000000508a07224 */ /* 0x000fc400078e02a0 */
[----:B------:R-:W-:Y:S01]  /*5200*/  @!P3 IMAD.MOV R61, RZ, RZ, -R61 ;  /* 0x000000ffff3db224 */ /* 0x000fe200078e0a3d */
[----:B------:R-:W-:Y:S01]  /*5210*/  ISETP.GE.AND P3, PT, R15, RZ, PT ;  /* 0x000000ff0f00720c */ /* 0x000fe20003f66270 */
[----:B------:R-:W-:Y:S01]  /*5220*/  @!P0 IMAD.MOV R168, RZ, RZ, -R168 ;  /* 0x000000ffffa88224 */ /* 0x000fe200078e0aa8 */
[----:B------:R-:W-:Y:S01]  /*5230*/  ISETP.GT.U32.AND P0, PT, R8, R160, PT ;  /* 0x000000a00800720c */ /* 0x000fe20003f04070 */
[----:B------:R-:W-:Y:S01]  /*5240*/  @!P1 IMAD.IADD R166, R166, 0x1, -R8 ;  /* 0x00000001a6a69824 */ /* 0x000fe200078e0a08 */
[----:B------:R-:W-:Y:S01]  /*5250*/  LOP3.LUT R15, R2, 0x1a8, RZ, 0xfc, !PT ;  /* 0x000001a8020f7812 */ /* 0x000fe200078efcff */
[----:B------:R-:W-:-:S03]  /*5260*/  IMAD.HI.U32 R5, R3, R152, RZ ;  /* 0x0000009803057227 */ /* 0x000fc600078e00ff */
[----:B------:R-:W-:Y:S01]  /*5270*/  ISETP.GT.U32.AND P1, PT, R8, R166, PT ;  /* 0x000000a60800720c */ /* 0x000fe20003f24070 */
[----:B------:R-:W-:Y:S01]  /*5280*/  @!P4 IMAD.IADD R170, R170, 0x1, -R8 ;  /* 0x00000001aaaac824 */ /* 0x000fe200078e0a08 */
[----:B------:R-:W-:Y:S01]  /*5290*/  IABS R156, R15 ;  /* 0x0000000f009c7213 */ /* 0x000fe20000000000 */
[C---:B------:R-:W-:Y:S02]  /*52a0*/  IMAD R164, R8.reuse, R9, R164 ;  /* 0x0000000908a47224 */ /* 0x040fe400078e02a4 */
[----:B------:R-:W-:Y:S01]  /*52b0*/  @!P3 IMAD.MOV R170, RZ, RZ, -R170 ;  /* 0x000000ffffaab224 */ /* 0x000fe200078e0aaa */
[----:B------:R-:W-:Y:S01]  /*52c0*/  ISETP.GT.U32.AND P3, PT, R8, R162, PT ;  /* 0x000000a20800720c */ /* 0x000fe20003f64070 */
[----:B------:R-:W-:Y:S01]  /*52d0*/  @!P0 IMAD.IADD R160, R160, 0x1, -R8 ;  /* 0x00000001a0a08824 */ /* 0x000fe200078e0a08 */
[C---:B------:R-:W-:Y:S01]  /*52e0*/  ISETP.GT.U32.AND P4, PT, R8.reuse, R164, PT ;  /* 0x000000a40800720c */ /* 0x040fe20003f84070 */
[----:B------:R-:W-:Y:S02]  /*52f0*/  IMAD.MOV R5, RZ, RZ, -R5 ;  /* 0x000000ffff057224 */ /* 0x000fe400078e0a05 */
[----:B------:R-:W-:Y:S01]  /*5300*/  IMAD.HI.U32 R4, R3, R156, RZ ;  /* 0x0000009c03047227 */ /* 0x000fe200078e00ff */
[----:B------:R-:W-:-:S03]  /*5310*/  ISETP.GT.U32.AND P0, PT, R8, R160, PT ;  /* 0x000000a00800720c */ /* 0x000fc60003f04070 */
[----:B------:R-:W-:Y:S01]  /*5320*/  @!P1 IMAD.IADD R166, R166, 0x1, -R8 ;  /* 0x00000001a6a69824 */ /* 0x000fe200078e0a08 */
[----:B------:R-:W-:Y:S01]  /*5330*/  ISETP.GE.AND P1, PT, R13, RZ, PT ;  /* 0x000000ff0d00720c */ /* 0x000fe20003f26270 */
[----:B------:R-:W-:Y:S01]  /*5340*/  IMAD R152, R8, R5, R152 ;  /* 0x0000000508987224 */ /* 0x000fe200078e0298 */
[----:B------:R-:W-:Y:S01]  /*5350*/  LOP3.LUT R5, R2, 0x1b4, RZ, 0xfc, !PT ;  /* 0x000001b402057812 */ /* 0x000fe200078efcff */
[----:B------:R-:W-:Y:S02]  /*5360*/  @!P3 IMAD.IADD R162, R162, 0x1, -R8 ;  /* 0x00000001a2a2b824 */ /* 0x000fe400078e0a08 */
[----:B------:R-:W-:Y:S01]  /*5370*/  IMAD.MOV R9, RZ, RZ, -R4 ;  /* 0x000000ffff097224 */ /* 0x000fe200078e0a04 */
[----:B------:R-:W-:Y:S01]  /*5380*/  LOP3.LUT R4, R2, 0x1b0, RZ, 0xfc, !PT ;  /* 0x000001b002047812 */ /* 0x000fe200078efcff */
[--C-:B------:R-:W-:Y:S01]  /*5390*/  @!P4 IMAD.IADD R164, R164, 0x1, -R8.reuse ;  /* 0x00000001a4a4c824 */ /* 0x100fe200078e0a08 */
[----:B------:R-:W-:Y:S01]  /*53a0*/  ISETP.GT.U32.AND P3, PT, R8, R162, PT ;  /* 0x000000a20800720c */ /* 0x000fe20003f64070 */
[----:B------:R-:W-:Y:S01]  /*53b0*/  @!P0 IMAD.IADD R160, R160, 0x1, -R8 ;  /* 0x00000001a0a08824 */ /* 0x000fe200078e0a08 */
[----:B------:R-:W-:Y:S01]  /*53c0*/  IABS R158, R4 ;  /* 0x00000004009e7213 */ /* 0x000fe20000000000 */
[----:B------:R-:W-:Y:S01]  /*53d0*/  IMAD R156, R8, R9, R156 ;  /* 0x00000009089c7224 */ /* 0x000fe200078e029c */
[----:B------:R-:W-:Y:S01]  /*53e0*/  LOP3.LUT R9, R2, 0x1b8, RZ, 0xfc, !PT ;  /* 0x000001b802097812 */ /* 0x000fe200078efcff */
[----:B------:R-:W-:Y:S01]  /*53f0*/  @!P1 IMAD.MOV R160, RZ, RZ, -R160 ;  /* 0x000000ffffa09224 */ /* 0x000fe200078e0aa0 */
[C---:B------:R-:W-:Y:S01]  /*5400*/  ISETP.GT.U32.AND P1, PT, R8.reuse, R152, PT ;  /* 0x000000980800720c */ /* 0x040fe20003f24070 */
[----:B------:R-:W-:Y:S01]  /*5410*/  @!P5 IMAD.MOV R166, RZ, RZ, -R166 ;  /* 0x000000ffffa6d224 */ /* 0x000fe200078e0aa6 */
[----:B------:R-:W-:-:S02]  /*5420*/  ISETP.GT.U32.AND P4, PT, R8, R164, PT ;  /* 0x000000a40800720c */ /* 0x000fc40003f84070 */
[----:B------:R-:W-:Y:S02]  /*5430*/  IABS R154, R5 ;  /* 0x00000005009a7213 */ /* 0x000fe40000000000 */
[----:B------:R-:W-:Y:S01]  /*5440*/  IABS R150, R9 ;  /* 0x0000000900967213 */ /* 0x000fe20000000000 */
[----:B------:R-:W-:Y:S01]  /*5450*/  @!P3 IMAD.IADD R162, R162, 0x1, -R8 ;  /* 0x00000001a2a2b824 */ /* 0x000fe200078e0a08 */
[----:B------:R-:W-:Y:S01]  /*5460*/  ISETP.GE.AND P3, PT, R4, RZ, PT ;  /* 0x000000ff0400720c */ /* 0x000fe20003f66270 */
[----:B------:R-:W-:Y:S01]  /*5470*/  IMAD.HI.U32 R4, R3, R158, RZ ;  /* 0x0000009e03047227 */ /* 0x000fe200078e00ff */
[----:B------:R-:W-:Y:S02]  /*5480*/  ISETP.GE.AND P5, PT, R15, RZ, PT ;  /* 0x000000ff0f00720c */ /* 0x000fe40003fa6270 */
[----:B------:R-:W-:Y:S01]  /*5490*/  LOP3.LUT R15, R2, 0x1bc, RZ, 0xfc, !PT ;  /* 0x000001bc020f7812 */ /* 0x000fe200078efcff */
[----:B------:R-:W-:Y:S01]  /*54a0*/  @!P6 IMAD.MOV R162, RZ, RZ, -R162 ;  /* 0x000000ffffa2e224 */ /* 0x000fe200078e0aa2 */
[----:B------:R-:W-:Y:S01]  /*54b0*/  ISETP.GE.AND P6, PT, R5, RZ, PT ;  /* 0x000000ff0500720c */ /* 0x000fe20003fc6270 */
[----:B------:R-:W-:Y:S01]  /*54c0*/  @!P1 IMAD.IADD R152, R152, 0x1, -R8 ;  /* 0x0000000198989824 */ /* 0x000fe200078e0a08 */
[----:B------:R-:W-:Y:S01]  /*54d0*/  IABS R148, R15 ;  /* 0x0000000f00947213 */ /* 0x000fe20000000000 */
[----:B------:R-:W-:Y:S01]  /*54e0*/  IMAD.MOV R5, RZ, RZ, -R4 ;  /* 0x000000ffff057224 */ /* 0x000fe200078e0a04 */
[----:B------:R-:W-:Y:S01]  /*54f0*/  ISETP.GE.AND P0, PT, R9, RZ, PT ;  /* 0x000000ff0900720c */ /* 0x000fe20003f06270 */
[----:B------:R-:W-:Y:S01]  /*5500*/  @!P4 IMAD.IADD R164, R164, 0x1, -R8 ;  /* 0x00000001a4a4c824 */ /* 0x000fe200078e0a08 */
[C---:B------:R-:W-:Y:S01]  /*5510*/  ISETP.GT.U32.AND P1, PT, R8.reuse, R152, PT ;  /* 0x000000980800720c */ /* 0x040fe20003f24070 */
[----:B------:R-:W-:Y:S01]  /*5520*/  IMAD R158, R8, R5, R158 ;  /* 0x00000005089e7224 */ /* 0x000fe200078e029e */
[----:B------:R-:W-:Y:S01]  /*5530*/  ISETP.GE.AND P4, PT, R17, RZ, PT ;  /* 0x000000ff1100720c */ /* 0x000fe20003f86270 */
[----:B------:R-:W-:Y:S01]  /*5540*/  IMAD.HI.U32 R5, R3, R150, RZ ;  /* 0x0000009603057227 */ /* 0x000fe200078e00ff */
[----:B------:R-:W-:-:S03]  /*5550*/  LOP3.LUT R17, R2, 0x1c0, RZ, 0xfc, !PT ;  /* 0x000001c002117812 */ /* 0x000fc600078efcff */
[----:B------:R-:W-:Y:S01]  /*5560*/  IMAD.MOV R5, RZ, RZ, -R5 ;  /* 0x000000ffff057224 */ /* 0x000fe200078e0a05 */
[----:B------:R-:W-:Y:S01]  /*5570*/  IABS R146, R17 ;  /* 0x0000001100927213 */ /* 0x000fe20000000000 */
[----:B------:R-:W-:Y:S01]  /*5580*/  @!P2 IMAD.MOV R164, RZ, RZ, -R164 ;  /* 0x000000ffffa4a224 */ /* 0x000fe200078e0aa4 */
[C---:B------:R-:W-:Y:S01]  /*5590*/  ISETP.GT.U32.AND P2, PT, R8.reuse, R156, PT ;  /* 0x0000009c0800720c */ /* 0x040fe20003f44070 */
[----:B------:R-:W-:Y:S02]  /*55a0*/  IMAD R150, R8, R5, R150 ;  /* 0x0000000508967224 */ /* 0x000fe400078e0296 */
[----:B------:R-:W-:Y:S02]  /*55b0*/  @!P1 IMAD.IADD R152, R152, 0x1, -R8 ;  /* 0x0000000198989824 */ /* 0x000fe400078e0a08 */
[----:B------:R-:W-:Y:S01]  /*55c0*/  IMAD.HI.U32 R9, R3, R148, RZ ;  /* 0x0000009403097227 */ /* 0x000fe200078e00ff */
[----:B------:R-:W-:-:S03]  /*55d0*/  ISETP.GT.U32.AND P1, PT, R8, R150, PT ;  /* 0x000000960800720c */ /* 0x000fc60003f24070 */
[----:B------:R-:W-:-:S04]  /*55e0*/  IMAD.HI.U32 R4, R3, R154, RZ ;  /* 0x0000009a03047227 */ /* 0x000fc800078e00ff */
[----:B------:R-:W-:Y:S02]  /*55f0*/  @!P2 IMAD.IADD R156, R156, 0x1, -R8 ;  /* 0x000000019c9ca824 */ /* 0x000fe400078e0a08 */
[----:B------:R-:W-:Y:S02]  /*5600*/  IMAD.MOV R9, RZ, RZ, -R9 ;  /* 0x000000ffff097224 */ /* 0x000fe400078e0a09 */
[----:B------:R-:W-:Y:S01]  /*5610*/  IMAD.MOV R13, RZ, RZ, -R4 ;  /* 0x000000ffff0d7224 */ /* 0x000fe200078e0a04 */
[----:B------:R-:W-:Y:S01]  /*5620*/  ISETP.GT.U32.AND P2, PT, R8, R156, PT ;  /* 0x0000009c0800720c */ /* 0x000fe20003f44070 */
[----:B------:R-:W-:Y:S02]  /*5630*/  @!P1 IMAD.IADD R150, R150, 0x1, -R8 ;  /* 0x0000000196969824 */ /* 0x000fe400078e0a08 */
[C---:B------:R-:W-:Y:S02]  /*5640*/  IMAD R148, R8.reuse, R9, R148 ;  /* 0x0000000908947224 */ /* 0x040fe400078e0294 */
[----:B------:R-:W-:Y:S01]  /*5650*/  IMAD.HI.U32 R4, R3, R144, RZ ;  /* 0x0000009003047227 */ /* 0x000fe200078e00ff */
[----:B------:R-:W-:-:S03]  /*5660*/  ISETP.GT.U32.AND P1, PT, R8, R150, PT ;  /* 0x000000960800720c */ /* 0x000fc60003f24070 */
[----:B------:R-:W-:Y:S01]  /*5670*/  @!P4 IMAD.MOV R152, RZ, RZ, -R152 ;  /* 0x000000ffff98c224 */ /* 0x000fe200078e0a98 */
[----:B------:R-:W-:Y:S01]  /*5680*/  ISETP.GT.U32.AND P4, PT, R8, R148, PT ;  /* 0x000000940800720c */ /* 0x000fe20003f84070 */
[----:B------:R-:W-:Y:S02]  /*5690*/  IMAD.MOV R5, RZ, RZ, -R4 ;  /* 0x000000ffff057224 */ /* 0x000fe400078e0a04 */
[----:B------:R-:W-:Y:S01]  /*56a0*/  @!P2 IMAD.IADD R156, R156, 0x1, -R8 ;  /* 0x000000019c9ca824 */ /* 0x000fe200078e0a08 */
[C---:B------:R-:W-:Y:S01]  /*56b0*/  ISETP.GT.U32.AND P2, PT, R8.reuse, R158, PT ;  /* 0x0000009e0800720c */ /* 0x040fe20003f44070 */
[----:B------:R-:W-:Y:S02]  /*56c0*/  IMAD R144, R8, R5, R144 ;  /* 0x0000000508907224 */ /* 0x000fe400078e0290 */
[----:B------:R-:W-:-:S04]  /*56d0*/  IMAD.HI.U32 R11, R3, R146, RZ ;  /* 0x00000092030b7227 */ /* 0x000fc800078e00ff */
[--C-:B------:R-:W-:Y:S01]  /*56e0*/  @!P1 IMAD.IADD R150, R150, 0x1, -R8.reuse ;  /* 0x0000000196969824 */ /* 0x100fe200078e0a08 */
[----:B------:R-:W-:Y:S01]  /*56f0*/  ISETP.GT.U32.AND P1, PT, R8, R144, PT ;  /* 0x000000900800720c */ /* 0x000fe20003f24070 */
[----:B------:R-:W-:Y:S02]  /*5700*/  @!P4 IMAD.IADD R148, R148, 0x1, -R8 ;  /* 0x000000019494c824 */ /* 0x000fe400078e0a08 */
[----:B------:R-:W-:-:S03]  /*5710*/  IMAD.HI.U32 R5, R3, R140, RZ ;  /* 0x0000008c03057227 */ /* 0x000fc600078e00ff */
[----:B------:R-:W-:Y:S01]  /*5720*/  ISETP.GT.U32.AND P4, PT, R8, R148, PT ;  /* 0x000000940800720c */ /* 0x000fe20003f84070 */
[--C-:B------:R-:W-:Y:S02]  /*5730*/  @!P2 IMAD.IADD R158, R158, 0x1, -R8.reuse ;  /* 0x000000019e9ea824 */ /* 0x100fe400078e0a08 */
[----:B------:R-:W-:Y:S02]  /*5740*/  IMAD.MOV R11, RZ, RZ, -R11 ;  /* 0x000000ffff0b7224 */ /* 0x000fe400078e0a0b */
[----:B------:R-:W-:Y:S01]  /*5750*/  IMAD.MOV R5, RZ, RZ, -R5 ;  /* 0x000000ffff057224 */ /* 0x000fe200078e0a05 */
[----:B------:R-:W-:Y:S01]  /*5760*/  ISETP.GT.U32.AND P2, PT, R8, R158, PT ;  /* 0x0000009e0800720c */ /* 0x000fe20003f44070 */
[----:B------:R-:W-:Y:S02]  /*5770*/  @!P1 IMAD.IADD R144, R144, 0x1, -R8 ;  /* 0x0000000190909824 */ /* 0x000fe400078e0a08 */
[C---:B------:R-:W-:Y:S02]  /*5780*/  IMAD R146, R8.reuse, R11, R146 ;  /* 0x0000000b08927224 */ /* 0x040fe400078e0292 */
[C---:B------:R-:W-:Y:S01]  /*5790*/  IMAD R140, R8.reuse, R5, R140 ;  /* 0x00000005088c7224 */ /* 0x040fe200078e028c */
[----:B------:R-:W-:Y:S01]  /*57a0*/  ISETP.GT.U32.AND P1, PT, R8, R144, PT ;  /* 0x000000900800720c */ /* 0x000fe20003f24070 */
[----:B------:R-:W-:Y:S01]  /*57b0*/  @!P4 IMAD.IADD R148, R148, 0x1, -R8 ;  /* 0x000000019494c824 */ /* 0x000fe200078e0a08 */
[----:B------:R-:W-:Y:S01]  /*57c0*/  ISETP.GE.AND P4, PT, R17, RZ, PT ;  /* 0x000000ff1100720c */ /* 0x000fe20003f86270 */
[----:B------:R-:W-:Y:S01]  /*57d0*/  IMAD.HI.U32 R4, R3, R142, RZ ;  /* 0x0000008e03047227 */ /* 0x000fe200078e00ff */
[----:B------:R-:W-:-:S03]  /*57e0*/  LOP3.LUT R17, R2, 0x1d4, RZ, 0xfc, !PT ;  /* 0x000001d402117812 */ /* 0x000fc600078efcff */
[----:B------:R-:W-:Y:S01]  /*57f0*/  @!P2 IMAD.IADD R158, R158, 0x1, -R8 ;  /* 0x000000019e9ea824 */ /* 0x000fe200078e0a08 */
[----:B------:R-:W-:Y:S01]  /*5800*/  IABS R136, R17 ;  /* 0x0000001100887213 */ /* 0x000fe20000000000 */
[----:B------:R-:W-:Y:S01]  /*5810*/  IMAD.MOV R11, RZ, RZ, -R4 ;  /* 0x000000ffff0b7224 */ /* 0x000fe200078e0a04 */
[C---:B------:R-:W-:Y:S01]  /*5820*/  ISETP.GT.U32.AND P2, PT, R8.reuse, R146, PT ;  /* 0x000000920800720c */ /* 0x040fe20003f44070 */
[----:B------:R-:W-:Y:S02]  /*5830*/  IMAD R154, R8, R13, R154 ;  /* 0x0000000d089a7224 */ /* 0x000fe400078e029a */
[----:B------:R-:W-:Y:S01]  /*5840*/  @!P1 IMAD.IADD R144, R144, 0x1, -R8 ;  /* 0x0000000190909824 */ /* 0x000fe200078e0a08 */
[----:B------:R-:W-:Y:S01]  /*5850*/  ISETP.GT.U32.AND P1, PT, R8, R140, PT ;  /* 0x0000008c0800720c */ /* 0x000fe20003f24070 */
[----:B------:R-:W-:-:S04]  /*5860*/  IMAD.HI.U32 R4, R3, R136, RZ ;  /* 0x0000008803047227 */ /* 0x000fc800078e00ff */
[----:B------:R-:W-:Y:S02]  /*5870*/  IMAD.MOV R13, RZ, RZ, -R4 ;  /* 0x000000ffff0d7224 */ /* 0x000fe400078e0a04 */
[----:B------:R-:W-:-:S04]  /*5880*/  IMAD.HI.U32 R4, R3, R132, RZ ;  /* 0x0000008403047227 */ /* 0x000fc800078e00ff */
[----:B------:R-:W-:Y:S02]  /*5890*/  IMAD R136, R8, R13, R136 ;  /* 0x0000000d08887224 */ /* 0x000fe400078e0288 */
[--C-:B------:R-:W-:Y:S02]  /*58a0*/  @!P2 IMAD.IADD R146, R146, 0x1, -R8.reuse ;  /* 0x000000019292a824 */ /* 0x100fe400078e0a08 */
[----:B------:R-:W-:Y:S01]  /*58b0*/  @!P1 IMAD.IADD R140, R140, 0x1, -R8 ;  /* 0x000000018c8c9824 */ /* 0x000fe200078e0a08 */
[C---:B------:R-:W-:Y:S01]  /*58c0*/  ISETP.GT.U32.AND P1, PT, R8.reuse, R136, PT ;  /* 0x000000880800720c */ /* 0x040fe20003f24070 */
[----:B------:R-:W-:Y:S01]  /*58d0*/  IMAD.MOV R13, RZ, RZ, -R4 ;  /* 0x000000ffff0d7224 */ /* 0x000fe200078e0a04 */
[C---:B------:R-:W-:Y:S01]  /*58e0*/  ISETP.GT.U32.AND P2, PT, R8.reuse, R146, PT ;  /* 0x000000920800720c */ /* 0x040fe20003f44070 */
[----:B------:R-:W-:Y:S01]  /*58f0*/  @!P5 IMAD.MOV R156, RZ, RZ, -R156 ;  /* 0x000000ffff9cd224 */ /* 0x000fe200078e0a9c */
[C---:B------:R-:W-:Y:S01]  /*5900*/  ISETP.GT.U32.AND P5, PT, R8.reuse, R154, PT ;  /* 0x0000009a0800720c */ /* 0x040fe20003fa4070 */
[----:B------:R-:W-:-:S02]  /*5910*/  IMAD R132, R8, R13, R132 ;  /* 0x0000000d08847224 */ /* 0x000fc400078e0284 */
[----:B------:R-:W-:Y:S02]  /*5920*/  IMAD R142, R8, R11, R142 ;  /* 0x0000000b088e7224 */ /* 0x000fe400078e028e */
[----:B------:R-:W-:-:S04]  /*5930*/  IMAD.HI.U32 R5, R3, R126, RZ ;  /* 0x0000007e03057227 */ /* 0x000fc800078e00ff */
[--C-:B------:R-:W-:Y:S01]  /*5940*/  @!P1 IMAD.IADD R136, R136, 0x1, -R8.reuse ;  /* 0x0000000188889824 */ /* 0x100fe200078e0a08 */
[----:B------:R-:W-:Y:S01]  /*5950*/  ISETP.GT.U32.AND P1, PT, R8, R132, PT ;  /* 0x000000840800720c */ /* 0x000fe20003f24070 */
[----:B------:R-:W-:Y:S01]  /*5960*/  @!P2 IMAD.IADD R146, R146, 0x1, -R8 ;  /* 0x000000019292a824 */ /* 0x000fe200078e0a08 */
[----:B------:R-:W-:Y:S01]  /*5970*/  ISETP.GT.U32.AND P2, PT, R8, R142, PT ;  /* 0x0000008e0800720c */ /* 0x000fe20003f44070 */
[----:B------:R-:W-:-:S04]  /*5980*/  IMAD.HI.U32 R9, R3, R138, RZ ;  /* 0x0000008a03097227 */ /* 0x000fc800078e00ff */
[----:B------:R-:W-:Y:S02]  /*5990*/  IMAD.MOV R5, RZ, RZ, -R5 ;  /* 0x000000ffff057224 */ /* 0x000fe400078e0a05 */
[----:B------:R-:W-:Y:S02]  /*59a0*/  IMAD.MOV R9, RZ, RZ, -R9 ;  /* 0x000000ffff097224 */ /* 0x000fe400078e0a09 */
[----:B------:R-:W-:Y:S02]  /*59b0*/  @!P5 IMAD.IADD R154, R154, 0x1, -R8 ;  /* 0x000000019a9ad824 */ /* 0x000fe400078e0a08 */
[C---:B------:R-:W-:Y:S02]  /*59c0*/  IMAD R126, R8.reuse, R5, R126 ;  /* 0x00000005087e7224 */ /* 0x040fe400078e027e */
[C---:B------:R-:W-:Y:S01]  /*59d0*/  IMAD R138, R8.reuse, R9, R138 ;  /* 0x00000009088a7224 */ /* 0x040fe200078e028a */
[----:B------:R-:W-:Y:S01]  /*59e0*/  ISETP.GT.U32.AND P5, PT, R8, R154, PT ;  /* 0x0000009a0800720c */ /* 0x000fe20003fa4070 */
[--C-:B------:R-:W-:Y:S01]  /*59f0*/  @!P1 IMAD.IADD R132, R132, 0x1, -R8.reuse ;  /* 0x0000000184849824 */ /* 0x100fe200078e0a08 */
[----:B------:R-:W-:Y:S01]  /*5a00*/  ISETP.GT.U32.AND P1, PT, R8, R126, PT ;  /* 0x0000007e0800720c */ /* 0x000fe20003f24070 */
[----:B------:R-:W-:Y:S01]  /*5a10*/  @!P2 IMAD.IADD R142, R142, 0x1, -R8 ;  /* 0x000000018e8ea824 */ /* 0x000fe200078e0a08 */
[----:B------:R-:W-:Y:S01]  /*5a20*/  ISETP.GT.U32.AND P2, PT, R8, R138, PT ;  /* 0x0000008a0800720c */ /* 0x000fe20003f44070 */
[----:B------:R-:W-:-:S04]  /*5a30*/  IMAD.HI.U32 R11, R3, R134, RZ ;  /* 0x00000086030b7227 */ /* 0x000fc800078e00ff */
[----:B------:R-:W-:Y:S02]  /*5a40*/  IMAD.MOV R11, RZ, RZ, -R11 ;  /* 0x000000ffff0b7224 */ /* 0x000fe400078e0a0b */
[----:B------:R-:W-:-:S04]  /*5a50*/  IMAD.HI.U32 R9, R3, R128, RZ ;  /* 0x0000008003097227 */ /* 0x000fc800078e00ff */
[--C-:B------:R-:W-:Y:S01]  /*5a60*/  @!P5 IMAD.IADD R154, R154, 0x1, -R8.reuse ;  /* 0x000000019a9ad824 */ /* 0x100fe200078e0a08 */
[----:B------:R-:W-:Y:S01]  /*5a70*/  ISETP.GE.AND P5, PT, R15, RZ, PT ;  /* 0x000000ff0f00720c */ /* 0x000fe20003fa6270 */
[--C-:B------:R-:W-:Y:S01]  /*5a80*/  @!P1 IMAD.IADD R126, R126, 0x1, -R8.reuse ;  /* 0x000000017e7e9824 */ /* 0x100fe200078e0a08 */
[----:B------:R-:W-:Y:S01]  /*5a90*/  ISETP.GT.U32.AND P1, PT, R8, R142, PT ;  /* 0x0000008e0800720c */ /* 0x000fe20003f24070 */
[----:B------:R-:W-:Y:S01]  /*5aa0*/  @!P2 IMAD.IADD R138, R138, 0x1, -R8 ;  /* 0x000000018a8aa824 */ /* 0x000fe200078e0a08 */
[----:B------:R-:W-:Y:S01]  /*5ab0*/  ISETP.GE.AND P2, PT, R19, RZ, PT ;  /* 0x000000ff1300720c */ /* 0x000fe20003f46270 */
[----:B------:R-:W-:Y:S01]  /*5ac0*/  IMAD R134, R8, R11, R134 ;  /* 0x0000000b08867224 */ /* 0x000fe200078e0286 */
[C---:B------:R-:W-:Y:S01]  /*5ad0*/  LOP3.LUT R19, R2.reuse, 0x1e8, RZ, 0xfc, !PT ;  /* 0x000001e802137812 */ /* 0x040fe200078efcff */
[----:B------:R-:W-:Y:S01]  /*5ae0*/  IMAD.MOV R9, RZ, RZ, -R9 ;  /* 0x000000ffff097224 */ /* 0x000fe200078e0a09 */
[----:B------:R-:W-:Y:S01]  /*5af0*/  LOP3.LUT R15, R2, 0x1f8, RZ, 0xfc, !PT ;  /* 0x000001f8020f7812 */ /* 0x000fe200078efcff */
[----:B------:R-:W-:Y:S01]  /*5b00*/  @!P3 IMAD.MOV R158, RZ, RZ, -R158 ;  /* 0x000000ffff9eb224 */ /* 0x000fe200078e0a9e */
[----:B------:R-:W-:Y:S01]  /*5b10*/  IABS R130, R19 ;  /* 0x0000001300827213 */ /* 0x000fe20000000000 */
[----:B------:R-:W-:Y:S01]  /*5b20*/  @!P0 IMAD.MOV R150, RZ, RZ, -R150 ;  /* 0x000000ffff968224 */ /* 0x000fe200078e0a96 */
[----:B------:R-:W-:Y:S01]  /*5b30*/  IABS R13, R15 ;  /* 0x0000000f000d7213 */ /* 0x000fe20000000000 */
[----:B------:R-:W-:Y:S01]  /*5b40*/  @!P5 IMAD.MOV R148, RZ, RZ, -R148 ;  /* 0x000000ffff94d224 */ /* 0x000fe200078e0a94 */
[C---:B------:R-:W-:Y:S01]  /*5b50*/  ISETP.GT.U32.AND P3, PT, R8.reuse, R140, PT ;  /* 0x0000008c0800720c */ /* 0x040fe20003f64070 */
[----:B------:R-:W-:Y:S01]  /*5b60*/  IMAD.HI.U32 R2, R3, R130, RZ ;  /* 0x0000008203027227 */ /* 0x000fe200078e00ff */
[----:B------:R-:W-:-:S02]  /*5b70*/  ISETP.GT.U32.AND P0, PT, R8, R138, PT ;  /* 0x0000008a0800720c */ /* 0x000fc40003f04070 */
[----:B------:R-:W-:Y:S01]  /*5b80*/  ISETP.GT.U32.AND P5, PT, R8, R136, PT ;  /* 0x000000880800720c */ /* 0x000fe20003fa4070 */
[----:B------:R-:W-:Y:S01]  /*5b90*/  @!P1 IMAD.IADD R142, R142, 0x1, -R8 ;  /* 0x000000018e8e9824 */ /* 0x000fe200078e0a08 */
[----:B------:R-:W-:Y:S01]  /*5ba0*/  ISETP.GT.U32.AND P1, PT, R8, R134, PT ;  /* 0x000000860800720c */ /* 0x000fe20003f24070 */
[----:B------:R-:W-:-:S04]  /*5bb0*/  IMAD.HI.U32 R4, R3, R124, RZ ;  /* 0x0000007c03047227 */ /* 0x000fc800078e00ff */
[----:B------:R-:W-:-:S04]  /*5bc0*/  IMAD.HI.U32 R5, R3, R122, RZ ;  /* 0x0000007a03057227 */ /* 0x000fc800078e00ff */
[C---:B------:R-:W-:Y:S02]  /*5bd0*/  IMAD R128, R8.reuse, R9, R128 ;  /* 0x0000000908807224 */ /* 0x040fe400078e0280 */
[----:B------:R-:W-:Y:S02]  /*5be0*/  IMAD.MOV R11, RZ, RZ, -R2 ;  /* 0x000000ffff0b7224 */ /* 0x000fe400078e0a02 */
[----:B------:R-:W-:Y:S01]  /*5bf0*/  @!P4 IMAD.MOV R146, RZ, RZ, -R146 ;  /* 0x000000ffff92c224 */ /* 0x000fe200078e0a92 */
[----:B------:R-:W-:Y:S01]  /*5c00*/  ISETP.GT.U32.AND P4, PT, R8, R132, PT ;  /* 0x000000840800720c */ /* 0x000fe20003f84070 */
[----:B------:R-:W-:Y:S02]  /*5c10*/  IMAD.MOV.U32 R2, RZ, RZ, R13 ;  /* 0x000000ffff027224 */ /* 0x000fe400078e000d */
[----:B------:R-:W-:-:S04]  /*5c20*/  IMAD.HI.U32 R9, R3, R120, RZ ;  /* 0x0000007803097227 */ /* 0x000fc800078e00ff */
[----:B------:R-:W-:Y:S02]  /*5c30*/  IMAD.MOV R13, RZ, RZ, -R4 ;  /* 0x000000ffff0d7224 */ /* 0x000fe400078e0a04 */
[----:B------:R-:W-:Y:S02]  /*5c40*/  IMAD.MOV R5, RZ, RZ, -R5 ;  /* 0x000000ffff057224 */ /* 0x000fe400078e0a05 */
[----:B------:R-:W-:Y:S01]  /*5c50*/  @!P2 IMAD.MOV R144, RZ, RZ, -R144 ;  /* 0x000000ffff90a224 */ /* 0x000fe200078e0a90 */
[C---:B------:R-:W-:Y:S01]  /*5c60*/  ISETP.GT.U32.AND P2, PT, R8.reuse, R128, PT ;  /* 0x000000800800720c */ /* 0x040fe20003f44070 */
[----:B------:R-:W-:Y:S02]  /*5c70*/  IMAD.MOV R9, RZ, RZ, -R9 ;  /* 0x000000ffff097224 */ /* 0x000fe400078e0a09 */
[----:B------:R-:W-:Y:S02]  /*5c80*/  IMAD R130, R8, R11, R130 ;  /* 0x0000000b08827224 */ /* 0x000fe400078e0282 */
[----:B------:R-:W-:-:S04]  /*5c90*/  IMAD.HI.U32 R3, R3, R2, RZ ;  /* 0x0000000203037227 */ /* 0x000fc800078e00ff */
[C---:B------:R-:W-:Y:S01]  /*5ca0*/  IMAD R124, R8.reuse, R13, R124 ;  /* 0x0000000d087c7224 */ /* 0x040fe200078e027c */
[----:B------:R-:W-:Y:S01]  /*5cb0*/  SHF.R.U32.HI R13, RZ, 0x6, R7 ;  /* 0x00000006ff0d7819 */ /* 0x000fe20000011607 */
[C---:B------:R-:W-:Y:S02]  /*5cc0*/  IMAD R122, R8.reuse, R5, R122 ;  /* 0x00000005087a7224 */ /* 0x040fe400078e027a */
[C---:B------:R-:W-:Y:S01]  /*5cd0*/  IMAD R120, R8.reuse, R9, R120 ;  /* 0x0000000908787224 */ /* 0x040fe200078e0278 */
[----:B------:R-:W1:Y:S01]  /*5ce0*/  LDC.64 R4, c[0x0][0x230] ;  /* 0x00008c00ff047b82 */ /* 0x000e620000000a00 */
[----:B------:R-:W-:Y:S01]  /*5cf0*/  IMAD.MOV R3, RZ, RZ, -R3 ;  /* 0x000000ffff037224 */ /* 0x000fe200078e0a03 */
[----:B------:R-:W-:Y:S01]  /*5d00*/  SGXT.U32 R13, R13, 0x1 ;  /* 0x000000010d0d781a */ /* 0x000fe20000000000 */
[----:B------:R-:W-:Y:S01]  /*5d10*/  @!P6 IMAD.MOV R154, RZ, RZ, -R154 ;  /* 0x000000ffff9ae224 */ /* 0x000fe200078e0a9a */
[----:B------:R-:W-:Y:S01]  /*5d20*/  ISETP.GT.U32.AND P6, PT, R8, R126, PT ;  /* 0x0000007e0800720c */ /* 0x000fe20003fc4070 */
[--C-:B------:R-:W-:Y:S01]  /*5d30*/  @!P3 IMAD.IADD R140, R140, 0x1, -R8.reuse ;  /* 0x000000018c8cb824 */ /* 0x100fe200078e0a08 */
[----:B------:R-:W-:Y:S01]  /*5d40*/  ISETP.GT.U32.AND P3, PT, R8, R130, PT ;  /* 0x000000820800720c */ /* 0x000fe20003f64070 */
[--C-:B------:R-:W-:Y:S01]  /*5d50*/  @!P0 IMAD.IADD R138, R138, 0x1, -R8.reuse ;  /* 0x000000018a8a8824 */ /* 0x100fe200078e0a08 */
[----:B------:R-:W-:Y:S01]  /*5d60*/  ISETP.GT.U32.AND P0, PT, R8, R124, PT ;  /* 0x0000007c0800720c */ /* 0x000fe20003f04070 */
[--C-:B------:R-:W-:Y:S01]  /*5d70*/  @!P5 IMAD.IADD R136, R136, 0x1, -R8.reuse ;  /* 0x000000018888d824 */ /* 0x100fe200078e0a08 */
[----:B------:R-:W-:Y:S01]  /*5d80*/  ISETP.GT.U32.AND P5, PT, R8, R122, PT ;  /* 0x0000007a0800720c */ /* 0x000fe20003fa4070 */
[----:B------:R-:W-:Y:S01]  /*5d90*/  @!P1 IMAD.IADD R134, R134, 0x1, -R8 ;  /* 0x0000000186869824 */ /* 0x000fe200078e0a08 */
[----:B------:R-:W-:Y:S01]  /*5da0*/  ISETP.GE.AND P1, PT, R23, RZ, PT ;  /* 0x000000ff1700720c */ /* 0x000fe20003f26270 */
[----:B------:R-:W-:Y:S01]  /*5db0*/  IMAD R9, R8, R3, R2 ;  /* 0x0000000308097224 */ /* 0x000fe200078e0202 */
[----:B------:R-:W-:Y:S01]  /*5dc0*/  LOP3.LUT R251, R13, 0xa, RZ, 0xfc, !PT ;  /* 0x0000000a0dfb7812 */ /* 0x000fe200078efcff */
[--C-:B------:R-:W-:Y:S01]  /*5dd0*/  @!P4 IMAD.IADD R132, R132, 0x1, -R8.reuse ;  /* 0x000000018484c824 */ /* 0x100fe200078e0a08 */
[----:B------:R-:W-:Y:S01]  /*5de0*/  ISETP.GT.U32.AND P4, PT, R8, R120, PT ;  /* 0x000000780800720c */ /* 0x000fe20003f84070 */
[--C-:B------:R-:W-:Y:S01]  /*5df0*/  @!P2 IMAD.IADD R128, R128, 0x1, -R8.reuse ;  /* 0x000000018080a824 */ /* 0x100fe200078e0a08 */
[----:B------:R-:W-:Y:S01]  /*5e00*/  ISETP.GT.U32.AND P2, PT, R8, R9, PT ;  /* 0x000000090800720c */ /* 0x000fe20003f44070 */
[--C-:B------:R-:W-:Y:S01]  /*5e10*/  @!P6 IMAD.IADD R126, R126, 0x1, -R8.reuse ;  /* 0x000000017e7ee824 */ /* 0x100fe200078e0a08 */
[----:B------:R-:W-:Y:S01]  /*5e20*/  ISETP.GE.AND P6, PT, R21, RZ, PT ;  /* 0x000000ff1500720c */ /* 0x000fe20003fc6270 */
[--C-:B------:R-:W-:Y:S01]  /*5e30*/  @!P3 IMAD.IADD R130, R130, 0x1, -R8.reuse ;  /* 0x000000018282b824 */ /* 0x100fe200078e0a08 */
[----:B------:R-:W-:Y:S01]  /*5e40*/  ISETP.GE.AND P3, PT, R25, RZ, PT ;  /* 0x000000ff1900720c */ /* 0x000fe20003f66270 */
[--C-:B------:R-:W-:Y:S01]  /*5e50*/  @!P0 IMAD.IADD R124, R124, 0x1, -R8.reuse ;  /* 0x000000017c7c8824 */ /* 0x100fe200078e0a08 */
[----:B------:R-:W-:Y:S01]  /*5e60*/  ISETP.GE.AND P0, PT, R17, RZ, PT ;  /* 0x000000ff1100720c */ /* 0x000fe20003f06270 */
[----:B------:R-:W-:Y:S01]  /*5e70*/  @!P5 IMAD.IADD R122, R122, 0x1, -R8 ;  /* 0x000000017a7ad824 */ /* 0x000fe200078e0a08 */
[----:B------:R-:W-:Y:S01]  /*5e80*/  ISETP.GE.AND P5, PT, R27, RZ, PT ;  /* 0x000000ff1b00720c */ /* 0x000fe20003fa6270 */
[----:B------:R-:W-:Y:S01]  /*5e90*/  @!P1 IMAD.MOV R140, RZ, RZ, -R140 ;  /* 0x000000ffff8c9224 */ /* 0x000fe200078e0a8c */
[----:B------:R-:W-:Y:S01]  /*5ea0*/  ISETP.GT.U32.AND P1, PT, R8, R134, PT ;  /* 0x000000860800720c */ /* 0x000fe20003f24070 */
[----:B------:R-:W3:Y:S01]  /*5eb0*/  LDC.64 R2, c[0x0][0x238] ;  /* 0x00008e00ff027b82 */ /* 0x000ee20000000a00 */
[--C-:B------:R-:W-:Y:S01]  /*5ec0*/  @!P4 IMAD.IADD R120, R120, 0x1, -R8.reuse ;  /* 0x000000017878c824 */ /* 0x100fe200078e0a08 */
[----:B------:R-:W-:Y:S01]  /*5ed0*/  ISETP.GE.AND P4, PT, R29, RZ, PT ;  /* 0x000000ff1d00720c */ /* 0x000fe20003f86270 */
[----:B------:R-:W-:Y:S01]  /*5ee0*/  @!P2 IMAD.IADD R9, R9, 0x1, -R8 ;  /* 0x000000010909a824 */ /* 0x000fe200078e0a08 */
[C---:B------:R-:W-:Y:S01]  /*5ef0*/  ISETP.GT.U32.AND P2, PT, R8.reuse, R128, PT ;  /* 0x000000800800720c */ /* 0x040fe20003f44070 */
[----:B------:R-:W-:Y:S01]  /*5f00*/  @!P6 IMAD.MOV R142, RZ, RZ, -R142 ;  /* 0x000000ffff8ee224 */ /* 0x000fe200078e0a8e */
[C---:B------:R-:W-:Y:S01]  /*5f10*/  ISETP.GT.U32.AND P6, PT, R8.reuse, R120, PT ;  /* 0x000000780800720c */ /* 0x040fe20003fc4070 */
[----:B------:R-:W-:Y:S01]  /*5f20*/  @!P3 IMAD.MOV R138, RZ, RZ, -R138 ;  /* 0x000000ffff8ab224 */ /* 0x000fe200078e0a8a */
[C---:B------:R-:W-:Y:S01]  /*5f30*/  ISETP.GT.U32.AND P3, PT, R8.reuse, R130, PT ;  /* 0x000000820800720c */ /* 0x040fe20003f64070 */
[----:B------:R-:W-:Y:S01]  /*5f40*/  @!P0 IMAD.MOV R136, RZ, RZ, -R136 ;  /* 0x000000ffff888224 */ /* 0x000fe200078e0a88 */
[C---:B------:R-:W-:Y:S01]  /*5f50*/  ISETP.GT.U32.AND P0, PT, R8.reuse, R124, PT ;  /* 0x0000007c0800720c */ /* 0x040fe20003f04070 */
[----:B------:R-:W-:Y:S01]  /*5f60*/  @!P5 IMAD.MOV R132, RZ, RZ, -R132 ;  /* 0x000000ffff84d224 */ /* 0x000fe200078e0a84 */
[----:B------:R-:W-:Y:S01]  /*5f70*/  ISETP.GT.U32.AND P5, PT, R8, R122, PT ;  /* 0x0000007a0800720c */ /* 0x000fe20003fa4070 */
[----:B------:R-:W-:Y:S01]  /*5f80*/  @!P1 IMAD.IADD R134, R134, 0x1, -R8 ;  /* 0x0000000186869824 */ /* 0x000fe200078e0a08 */
[----:B------:R-:W-:Y:S01]  /*5f90*/  ISETP.GE.AND P1, PT, R33, RZ, PT ;  /* 0x000000ff2100720c */ /* 0x000fe20003f26270 */
[----:B------:R-:W-:Y:S01]  /*5fa0*/  @!P4 IMAD.MOV R126, RZ, RZ, -R126 ;  /* 0x000000ffff7ec224 */ /* 0x000fe200078e0a7e */
        /* <DEDUP_REMOVED lines=9> */
[----:B---3--:R-:W-:-:S02]  /*6040*/  IMAD R159, R13, R2, RZ ;  /* 0x000000020d9f7224 */ /* 0x008fc400078e02ff */
[----:B------:R-:W-:Y:S01]  /*6050*/  @!P5 IMAD.IADD R122, R122, 0x1, -R8 ;  /* 0x000000017a7ad824 */ /* 0x000fe200078e0a08 */
[----:B------:R-:W-:Y:S01]  /*6060*/  ISETP.GE.AND P5, PT, R37, RZ, PT ;  /* 0x000000ff2500720c */ /* 0x000fe20003fa6270 */
[----:B-1----:R-:W-:Y:S02]  /*6070*/  VIADD R131, R4, 0x1f ;  /* 0x0000001f04837836 */ /* 0x002fe40000000000 */
[----:B------:R-:W-:Y:S01]  /*6080*/  @!P1 IMAD.MOV R134, RZ, RZ, -R134 ;  /* 0x000000ffff869224 */ /* 0x000fe200078e0a86 */
[----:B------:R-:W-:Y:S01]  /*6090*/  ISETP.GE.AND P1, PT, R15, RZ, PT ;  /* 0x000000ff0f00720c */ /* 0x000fe20003f26270 */
[C---:B------:R-:W-:Y:S01]  /*60a0*/  IMAD R155, R2.reuse, 0x2, R159 ;  /* 0x00000002029b7824 */ /* 0x040fe200078e029f */
[----:B------:R-:W-:Y:S01]  /*60b0*/  STL [R1+0x200], R131 ;  /* 0x0002008301007387 */ /* 0x000fe20000100800 */
[----:B------:R-:W-:Y:S01]  /*60c0*/  @!P4 IMAD.IADD R9, R9, 0x1, -R8 ;  /* 0x000000010909c824 */ /* 0x000fe200078e0a08 */
[----:B------:R-:W-:Y:S01]  /*60d0*/  ISETP.GT.AND P4, PT, R131, 0x1f, PT ;  /* 0x0000001f8300780c */ /* 0x000fe20003f84270 */
[C---:B------:R-:W-:Y:S01]  /*60e0*/  IMAD R151, R2.reuse, 0x2, R155 ;  /* 0x0000000202977824 */ /* 0x040fe200078e029b */
[----:B------:R-:W-:Y:S01]  /*60f0*/  STL [R1+0x498], R159 ;  /* 0x0004989f01007387 */ /* 0x000fe20000100800 */
[----:B------:R-:W-:Y:S01]  /*6100*/  @!P2 IMAD.MOV R128, RZ, RZ, -R128 ;  /* 0x000000ffff80a224 */ /* 0x000fe200078e0a80 */
[----:B------:R-:W-:Y:S01]  /*6110*/  ISETP.GE.AND P2, PT, R13, UR4, PT ;  /* 0x000000040d007c0c */ /* 0x000fe2000bf46270 */
[C---:B------:R-:W-:Y:S01]  /*6120*/  IMAD R147, R2.reuse, 0x2, R151 ;  /* 0x0000000202937824 */ /* 0x040fe200078e0297 */
[----:B------:R-:W-:Y:S01]  /*6130*/  SEL R119, RZ, 0x4, !P4 ;  /* 0x00000004ff777807 */ /* 0x000fe20006000000 */
[----:B------:R-:W-:Y:S01]  /*6140*/  IMAD.MOV.U32 R4, RZ, RZ, R9 ;  /* 0x000000ffff047224 */ /* 0x000fe200078e0009 */
[----:B------:R-:W-:Y:S01]  /*6150*/  ISETP.GE.AND P4, PT, R163, UR5, PT ;  /* 0x00000005a3007c0c */ /* 0x000fe2000bf86270 */
[----:B------:R-:W-:Y:S01]  /*6160*/  @!P3 IMAD.MOV R130, RZ, RZ, -R130 ;  /* 0x000000ffff82b224 */ /* 0x000fe200078e0a82 */
[----:B------:R-:W-:Y:S01]  /*6170*/  SEL R123, R119, RZ, !P2 ;  /* 0x000000ff777b7207 */ /* 0x000fe20005000000 */
[----:B------:R-:W-:Y:S01]  /*6180*/  @!P0 IMAD.MOV R124, RZ, RZ, -R124 ;  /* 0x000000ffff7c8224 */ /* 0x000fe200078e0a7c */
[----:B------:R-:W-:Y:S01]  /*6190*/  ISETP.NE.AND P2, PT, R41, RZ, PT ;  /* 0x000000ff2900720c */ /* 0x000fe20003f45270 */
[----:B------:R-:W-:Y:S01]  /*61a0*/  @!P5 IMAD.MOV R122, RZ, RZ, -R122 ;  /* 0x000000ffff7ad224 */ /* 0x000fe200078e0a7a */
[----:B------:R-:W-:Y:S01]  /*61b0*/  SEL R127, R119, RZ, !P4 ;  /* 0x000000ff777f7207 */ /* 0x000fe20006000000 */
[----:B------:R-:W-:Y:S01]  /*61c0*/  @!P6 IMAD.MOV R120, RZ, RZ, -R120 ;  /* 0x000000ffff78e224 */ /* 0x000fe200078e0a78 */
[C---:B------:R-:W-:Y:S01]  /*61d0*/  SEL R7, R189.reuse, R10, !P2 ;  /* 0x0000000abd077207 */ /* 0x040fe20005000000 */
[C---:B------:R-:W-:Y:S01]  /*61e0*/  IMAD R143, R2.reuse, 0x2, R147 ;  /* 0x00000002028f7824 */ /* 0x040fe200078e0293 */
[C---:B------:R-:W-:Y:S01]  /*61f0*/  SEL R115, R189.reuse, R14, !P2 ;  /* 0x0000000ebd737207 */ /* 0x040fe20005000000 */
[----:B------:R-:W-:Y:S01]  /*6200*/  @!P1 IMAD.MOV R4, RZ, RZ, -R4 ;  /* 0x000000ffff049224 */ /* 0x000fe200078e0a04 */
[C---:B------:R-:W-:Y:S01]  /*6210*/  SEL R111, R189.reuse, R16, !P2 ;  /* 0x00000010bd6f7207 */ /* 0x040fe20005000000 */
[----:B------:R-:W-:Y:S01]  /*6220*/  IMAD R139, R2, 0x2, R143 ;  /* 0x00000002028b7824 */ /* 0x000fe200078e028f */
[C---:B------:R-:W-:Y:S01]  /*6230*/  SEL R107, R189.reuse, R18, !P2 ;  /* 0x00000012bd6b7207 */ /* 0x040fe20005000000 */
[----:B------:R-:W-:Y:S01]  /*6240*/  STL [R1+0x490], R155 ;  /* 0x0004909b01007387 */ /* 0x000fe20000100800 */
[C---:B------:R-:W-:Y:S01]  /*6250*/  SEL R103, R189.reuse, R20, !P2 ;  /* 0x00000014bd677207 */ /* 0x040fe20005000000 */
[----:B------:R-:W-:Y:S01]  /*6260*/  ULDC UR5, c[0x0][0x230] ;  /* 0x00008c0000057ab9 */ /* 0x000fe20000000800 */
[C---:B------:R-:W-:Y:S01]  /*6270*/  SEL R99, R189.reuse, R22, !P2 ;  /* 0x00000016bd637207 */ /* 0x040fe20005000000 */
[----:B------:R-:W-:Y:S01]  /*6280*/  STL [R1+0x48c], R151 ;  /* 0x00048c9701007387 */ /* 0x000fe20000100800 */
[----:B------:R-:W-:Y:S01]  /*6290*/  SEL R95, R189, R24, !P2 ;  /* 0x00000018bd5f7207 */ /* 0x000fe20005000000 */
[----:B------:R-:W-:Y:S01]  /*62a0*/  IMAD R3, R163, R3, RZ ;  /* 0x00000003a3037224 */ /* 0x000fe200078e02ff */
[C---:B------:R-:W-:Y:S01]  /*62b0*/  SEL R91, R189.reuse, R26, !P2 ;  /* 0x0000001abd5b7207 */ /* 0x040fe20005000000 */
[----:B------:R-:W-:Y:S01]  /*62c0*/  STL [R1+0x488], R147 ;  /* 0x0004889301007387 */ /* 0x000fe20000100800 */
[C---:B------:R-:W-:Y:S01]  /*62d0*/  SEL R87, R189.reuse, R28, !P2 ;  /* 0x0000001cbd577207 */ /* 0x040fe20005000000 */
[----:B------:R-:W1:Y:S01]  /*62e0*/  S2UR UR4, SR_CgaCtaId ;  /* 0x00000000000479c3 */ /* 0x000e620000008800 */
[C---:B------:R-:W-:Y:S01]  /*62f0*/  SEL R83, R189.reuse, R30, !P2 ;  /* 0x0000001ebd537207 */ /* 0x040fe20005000000 */
[----:B------:R-:W-:Y:S01]  /*6300*/  STL [R1+0x494], R143 ;  /* 0x0004948f01007387 */ /* 0x000fe20000100800 */
[----:B------:R-:W-:-:S02]  /*6310*/  SEL R79, R189, R32, !P2 ;  /* 0x00000020bd4f7207 */ /* 0x000fc40005000000 */
[C---:B------:R-:W-:Y:S01]  /*6320*/  SEL R75, R189.reuse, R34, !P2 ;  /* 0x00000022bd4b7207 */ /* 0x040fe20005000000 */
[----:B------:R-:W-:Y:S01]  /*6330*/  STL [R1+0x204], R139 ;  /* 0x0002048b01007387 */ /* 0x000fe20000100800 */
[C---:B------:R-:W-:Y:S02]  /*6340*/  SEL R71, R189.reuse, R36, !P2 ;  /* 0x00000024bd477207 */ /* 0x040fe40005000000 */
[C---:B------:R-:W-:Y:S02]  /*6350*/  SEL R67, R189.reuse, R38, !P2 ;  /* 0x00000026bd437207 */ /* 0x040fe40005000000 */
[C---:B------:R-:W-:Y:S02]  /*6360*/  SEL R63, R189.reuse, R40, !P2 ;  /* 0x00000028bd3f7207 */ /* 0x040fe40005000000 */
[C---:B------:R-:W-:Y:S02]  /*6370*/  SEL R59, R189.reuse, R42, !P2 ;  /* 0x0000002abd3b7207 */ /* 0x040fe40005000000 */
[----:B------:R-:W-:-:S02]  /*6380*/  SEL R55, R189, R44, !P2 ;  /* 0x0000002cbd377207 */ /* 0x000fc40005000000 */
[C---:B------:R-:W-:Y:S02]  /*6390*/  SEL R51, R189.reuse, R46, !P2 ;  /* 0x0000002ebd337207 */ /* 0x040fe40005000000 */
        /* <DEDUP_REMOVED lines=100> */
[C---:B------:R-:W-:Y:S01]  /*69e0*/  SEL R153, R189.reuse, R136, !P2 ;  /* 0x00000088bd997207 */ /* 0x040fe20005000000 */
[----:B------:R-:W-:Y:S01]  /*69f0*/  IMAD R136, R2, 0x2, R139 ;  /* 0x0000000202887824 */ /* 0x000fe200078e028b */
[----:B------:R-:W-:-:S02]  /*6a00*/  SEL R157, R189, R132, !P2 ;  /* 0x00000084bd9d7207 */ /* 0x000fc40005000000 */
[C---:B------:R-:W-:Y:S01]  /*6a10*/  SEL R161, R189.reuse, R126, !P2 ;  /* 0x0000007ebda17207 */ /* 0x040fe20005000000 */
[C---:B------:R-:W-:Y:S01]  /*6a20*/  IMAD R135, R2.reuse, 0x2, R136 ;  /* 0x0000000202877824 */ /* 0x040fe200078e0288 */
[C---:B------:R-:W-:Y:S01]  /*6a30*/  SEL R165, R189.reuse, R128, !P2 ;  /* 0x00000080bda57207 */ /* 0x040fe20005000000 */
[----:B------:R-:W-:Y:S01]  /*6a40*/  STL [R1+0x210], R136 ;  /* 0x0002108801007387 */ /* 0x000fe20000100800 */
        /* <DEDUP_REMOVED lines=9> */
[----:B------:R-:W-:Y:S01]  /*6ae0*/  IMAD R130, R2, 0x2, R132 ;  /* 0x0000000202827824 */ /* 0x000fe200078e0284 */
[----:B------:R-:W-:Y:S01]  /*6af0*/  SEL R189, R189, R4, !P2 ;  /* 0x00000004bdbd7207 */ /* 0x000fe20005000000 */
[----:B------:R-:W-:Y:S01]  /*6b00*/  STL [R1+0x21c], R132 ;  /* 0x00021c8401007387 */ /* 0x000fe20000100800 */
[----:B------:R-:W-:Y:S01]  /*6b10*/  ISETP.GE.AND P2, PT, R6, RZ, PT ;  /* 0x000000ff0600720c */ /* 0x000fe20003f46270 */
[----:B------:R-:W-:Y:S01]  /*6b20*/  IMAD R128, R2, 0x2, R130 ;  /* 0x0000000202807824 */ /* 0x000fe200078e0282 */
[----:B------:R-:W-:Y:S01]  /*6b30*/  ISETP.NE.AND P1, PT, R167, RZ, PT ;  /* 0x000000ffa700720c */ /* 0x000fe20003f25270 */
[----:B------:R-:W-:Y:S01]  /*6b40*/  STL [R1+0x220], R130 ;  /* 0x0002208201007387 */ /* 0x000fe20000100800 */
[----:B------:R-:W-:-:S02]  /*6b50*/  LOP3.LUT R124, R13, 0x4, RZ, 0xfc, !PT ;  /* 0x000000040d7c7812 */ /* 0x000fc400078efcff */
[----:B--2---:R-:W-:Y:S02]  /*6b60*/  LOP3.LUT R6, R13, 0x6, RZ, 0xfc, !PT ;  /* 0x000000060d067812 */ /* 0x004fe400078efcff */
[----:B------:R-:W-:Y:S01]  /*6b70*/  ISETP.GE.AND P5, PT, R124, UR6, PT ;  /* 0x000000067c007c0c */ /* 0x000fe2000bfa6270 */
[----:B------:R-:W-:Y:S01]  /*6b80*/  ULDC UR6, c[0x0][0x230] ;  /* 0x00008c0000067ab9 */ /* 0x000fe20000000800 */
[----:B------:R-:W-:Y:S01]  /*6b90*/  ISETP.GE.AND P6, PT, R6, UR7, PT ;  /* 0x0000000706007c0c */ /* 0x000fe2000bfc6270 */
[----:B------:R-:W-:Y:S01]  /*6ba0*/  UMOV UR7, 0x400 ;  /* 0x0000040000077882 */ /* 0x000fe20000000000 */
[----:B------:R-:W-:Y:S01]  /*6bb0*/  SEL R120, R119, RZ, !P5 ;  /* 0x000000ff77787207 */ /* 0x000fe20006800000 */
[----:B------:R-:W-:Y:S01]  /*6bc0*/  @!P2 IMAD.MOV R0, RZ, RZ, -R0 ;  /* 0x000000ffff00a224 */ /* 0x000fe200078e0a00 */
[----:B------:R-:W-:Y:S01]  /*6bd0*/  ISETP.NE.U32.AND P0, PT, R123, RZ, PT ;  /* 0x000000ff7b00720c */ /* 0x000fe20003f05070 */
[----:B-1----:R-:W-:Y:S01]  /*6be0*/  ULEA UR7, UR4, UR7, 0x18 ;  /* 0x0000000704077291 */ /* 0x002fe2000f8ec03f */
[----:B------:R-:W-:-:S02]  /*6bf0*/  @!P1 LOP3.LUT R0, RZ, R167, RZ, 0x33, !PT ;  /* 0x000000a7ff009212 */ /* 0x000fc400078e33ff */
[----:B------:R-:W-:Y:S01]  /*6c00*/  SEL R122, R119, RZ, !P6 ;  /* 0x000000ff777a7207 */ /* 0x000fe20007000000 */
[----:B------:R-:W-:Y:S01]  /*6c10*/  ULDC UR4, c[0x0][0x230] ;  /* 0x00008c0000047ab9 */ /* 0x000fe20000000800 */
[----:B------:R-:W-:Y:S01]  /*6c20*/  ISETP.NE.U32.AND P6, PT, R120, RZ, PT ;  /* 0x000000ff7800720c */ /* 0x000fe20003fc5070 */
[----:B------:R-:W-:Y:S01]  /*6c30*/  IMAD R138, R0, R5, RZ ;  /* 0x00000005008a7224 */ /* 0x000fe200078e02ff */
[----:B------:R-:W-:Y:S01]  /*6c40*/  ISETP.NE.U32.AND P4, PT, R127, RZ, PT ;  /* 0x000000ff7f00720c */ /* 0x000fe20003f85070 */
[----:B------:R-:W-:Y:S01]  /*6c50*/  IMAD R5, R2, 0x2, R128 ;  /* 0x0000000202057824 */ /* 0x000fe200078e0280 */
[----:B------:R-:W-:Y:S01]  /*6c60*/  LOP3.LUT R126, R13, 0x2, RZ, 0xfc, !PT ;  /* 0x000000020d7e7812 */ /* 0x000fe200078efcff */
[----:B------:R-:W-:Y:S01]  /*6c70*/  IMAD.SHL.U32 R140, R138, 0x4, RZ ;  /* 0x000000048a8c7824 */ /* 0x000fe200078e00ff */
[----:B------:R1:W-:Y:S01]  /*6c80*/  STL [R1+0x354], R138 ;  /* 0x0003548a01007387 */ /* 0x0003e20000100800 */
[----:B------:R-:W-:Y:S01]  /*6c90*/  IMAD R123, R2, 0x2, R5 ;  /* 0x00000002027b7824 */ /* 0x000fe200078e0205 */
[----:B------:R-:W-:Y:S01]  /*6ca0*/  ISETP.GE.AND P3, PT, R126, UR5, PT ;  /* 0x000000057e007c0c */ /* 0x000fe2000bf66270 */
[----:B------:R-:W-:Y:S01]  /*6cb0*/  IMAD.SHL.U32 R0, R3, 0x4, RZ ;  /* 0x0000000403007824 */ /* 0x000fe200078e00ff */
[----:B------:R-:W-:Y:S01]  /*6cc0*/  IADD3 R228, P2, R140, UR8, RZ ;  /* 0x000000088ce47c10 */ /* 0x000fe2000ff5e0ff */
[----:B------:R-:W-:Y:S01]  /*6cd0*/  IMAD R127, R2, 0x2, R123 ;  /* 0x00000002027f7824 */ /* 0x000fe200078e027b */
[----:B------:R-:W-:Y:S01]  /*6ce0*/  SEL R4, R119, RZ, !P3 ;  /* 0x000000ff77047207 */ /* 0x000fe20005800000 */
[----:B------:R-:W-:Y:S01]  /*6cf0*/  STL [R1+0x224], R128 ;  /* 0x0002248001007387 */ /* 0x000fe20000100800 */
[----:B------:R-:W-:Y:S01]  /*6d00*/  LEA.HI.X.SX32 R120, R138, UR9, 0x2, P2 ;  /* 0x000000098a787c11 */ /* 0x000fe200090f16ff */
[----:B------:R-:W-:Y:S01]  /*6d10*/  IMAD R2, R2, 0x2, R127 ;  /* 0x0000000202027824 */ /* 0x000fe200078e027f */
[-C--:B------:R-:W-:Y:S01]  /*6d20*/  LEA R226, P2, R5, R228.reuse, 0x2 ;  /* 0x000000e405e27211 */ /* 0x080fe200078410ff */
[----:B-1----:R-:W-:Y:S01]  /*6d30*/  IMAD.SHL.U32 R138, R139, 0x4, RZ ;  /* 0x000000048b8a7824 */ /* 0x002fe200078e00ff */
[----:B------:R-:W-:Y:S01]  /*6d40*/  LEA R224, P5, R123, R228, 0x2 ;  /* 0x000000e47be07211 */ /* 0x000fe200078a10ff */
[----:B------:R-:W-:Y:S01]  /*6d50*/  STL [R1+0x430], R140 ;  /* 0x0004308c01007387 */ /* 0x000fe20000100800 */
[----:B------:R-:W-:Y:S01]  /*6d60*/  LEA.HI.X.SX32 R227, R5, R120, 0x2, P2 ;  /* 0x0000007805e37211 */ /* 0x000fe200010f16ff */
[----:B------:R-:W-:Y:S01]  /*6d70*/  ULDC UR5, c[0x0][0x240] ;  /* 0x0000900000057ab9 */ /* 0x000fe20000000800 */
[----:B------:R-:W-:Y:S01]  /*6d80*/  LEA R236, P2, R127, R228, 0x2 ;  /* 0x000000e47fec7211 */ /* 0x000fe200078410ff */
[----:B------:R-:W-:Y:S01]  /*6d90*/  STL [R1+0x228], R3 ;  /* 0x0002280301007387 */ /* 0x000fe20000100800 */
[----:B------:R-:W-:Y:S01]  /*6da0*/  LEA.HI.X.SX32 R225, R123, R120, 0x2, P5 ;  /* 0x000000787be17211 */ /* 0x000fe200028f16ff */
[----:B------:R-:W-:Y:S01]  /*6db0*/  IMAD.SHL.U32 R123, R132, 0x4, RZ ;  /* 0x00000004847b7824 */ /* 0x000fe200078e00ff */
[----:B------:R-:W-:Y:S01]  /*6dc0*/  LEA R234, P5, R159, R228, 0x2 ;  /* 0x000000e49fea7211 */ /* 0x000fe200078a10ff */
[----:B------:R-:W-:Y:S01]  /*6dd0*/  STL [R1+0x4b4], R138 ;  /* 0x0004b48a01007387 */ /* 0x000fe20000100800 */
[----:B------:R-:W-:Y:S01]  /*6de0*/  LEA.HI.X.SX32 R237, R127, R120, 0x2, P2 ;  /* 0x000000787fed7211 */ /* 0x000fe200010f16ff */
[----:B------:R-:W-:Y:S01]  /*6df0*/  IMAD.SHL.U32 R127, R135, 0x4, RZ ;  /* 0x00000004877f7824 */ /* 0x000fe200078e00ff */
[----:B------:R-:W-:Y:S01]  /*6e00*/  LEA R244, P2, R155, R228, 0x2 ;  /* 0x000000e49bf47211 */ /* 0x000fe200078410ff */
[----:B------:R-:W-:Y:S01]  /*6e10*/  IMAD R118, R118, UR5, RZ ;  /* 0x0000000576767c24 */ /* 0x000fe2000f8e02ff */
[----:B------:R-:W-:Y:S01]  /*6e20*/  LEA.HI.X.SX32 R235, R159, R120, 0x2, P5 ;  /* 0x000000789feb7211 */ /* 0x000fe200028f16ff */
[----:B------:R-:W-:Y:S01]  /*6e30*/  IMAD R116, R116, UR5, RZ ;  /* 0x0000000574747c24 */ /* 0x000fe2000f8e02ff */
[----:B------:R-:W-:Y:S01]  /*6e40*/  LEA R232, P5, R151, R228, 0x2 ;  /* 0x000000e497e87211 */ /* 0x000fe200078a10ff */
[----:B------:R-:W-:Y:S01]  /*6e50*/  IMAD R115, R115, UR5, RZ ;  /* 0x0000000573737c24 */ /* 0x000fe2000f8e02ff */
[----:B------:R-:W-:Y:S01]  /*6e60*/  ISETP.NE.U32.AND P1, PT, R4, RZ, PT ;  /* 0x000000ff0400720c */ /* 0x000fe20003f25070 */
[----:B------:R-:W-:Y:S01]  /*6e70*/  IMAD.SHL.U32 R4, R136, 0x4, RZ ;  /* 0x0000000488047824 */ /* 0x000fe200078e00ff */
[----:B------:R-:W-:Y:S01]  /*6e80*/  LEA.HI.X.SX32 R245, R155, R120, 0x2, P2 ;  /* 0x000000789bf57211 */ /* 0x000fe200010f16ff */
[----:B------:R-:W-:Y:S01]  /*6e90*/  IMAD R114, R114, UR5, RZ ;  /* 0x0000000572727c24 */ /* 0x000fe2000f8e02ff */
[----:B------:R-:W-:Y:S01]  /*6ea0*/  LEA R238, P2, R147, R228, 0x2 ;  /* 0x000000e493ee7211 */ /* 0x000fe200078410ff */
[----:B------:R-:W-:Y:S01]  /*6eb0*/  IMAD R111, R111, UR5, RZ ;  /* 0x000000056f6f7c24 */ /* 0x000fe2000f8e02ff */
[----:B------:R-:W-:Y:S01]  /*6ec0*/  LEA.HI.X.SX32 R233, R151, R120, 0x2, P5 ;  /* 0x0000007897e97211 */ /* 0x000fe200028f16ff */
[----:B------:R1:W-:Y:S01]  /*6ed0*/  STL [R1+0x4b0], R4 ;  /* 0x0004b00401007387 */ /* 0x0003e20000100800 */
[----:B------:R-:W-:Y:S01]  /*6ee0*/  LEA R218, P5, R143, R228, 0x2 ;  /* 0x000000e48fda7211 */ /* 0x000fe200078a10ff */
[----:B------:R-:W-:Y:S01]  /*6ef0*/  IMAD R107, R107, UR5, RZ ;  /* 0x000000056b6b7c24 */ /* 0x000fe2000f8e02ff */
[----:B------:R-:W-:Y:S01]  /*6f00*/  LEA.HI.X.SX32 R239, R147, R120, 0x2, P2 ;  /* 0x0000007893ef7211 */ /* 0x000fe200010f16ff */
[----:B------:R2:W-:Y:S01]  /*6f10*/  STL [R1+0x4ac], R127 ;  /* 0x0004ac7f01007387 */ /* 0x0005e20000100800 */
[----:B------:R-:W-:Y:S01]  /*6f20*/  ISETP.NE.U32.AND P3, PT, R122, RZ, PT ;  /* 0x000000ff7a00720c */ /* 0x000fe20003f65070 */
[----:B------:R-:W-:Y:S01]  /*6f30*/  IMAD.SHL.U32 R122, R134, 0x4, RZ ;  /* 0x00000004867a7824 */ /* 0x000fe200078e00ff */
[----:B------:R-:W-:Y:S01]  /*6f40*/  IADD3 R230, P2, R138, R228, RZ ;  /* 0x000000e48ae67210 */ /* 0x000fe20007f5e0ff */
[----:B------:R-:W-:Y:S01]  /*6f50*/  IMAD R106, R106, UR5, RZ ;  /* 0x000000056a6a7c24 */ /* 0x000fe2000f8e02ff */
[----:B------:R-:W-:Y:S01]  /*6f60*/  LEA.HI.X.SX32 R219, R143, R120, 0x2, P5 ;  /* 0x000000788fdb7211 */ /* 0x000fe200028f16ff */
[----:B------:R-:W-:Y:S01]  /*6f70*/  IMAD R104, R104, UR5, RZ ;  /* 0x0000000568687c24 */ /* 0x000fe2000f8e02ff */
[----:B-1----:R-:W-:Y:S01]  /*6f80*/  IADD3 R4, P5, R4, R228, RZ ;  /* 0x000000e404047210 */ /* 0x002fe20007fbe0ff */
[----:B------:R1:W-:Y:S01]  /*6f90*/  STL [R1+0x4a8], R122 ;  /* 0x0004a87a01007387 */ /* 0x0003e20000100800 */
[----:B------:R-:W-:Y:S01]  /*6fa0*/  LEA.HI.X.SX32 R231, R139, R120, 0x2, P2 ;  /* 0x000000788be77211 */ /* 0x000fe200010f16ff */
[----:B------:R-:W-:Y:S01]  /*6fb0*/  IMAD R103, R103, UR5, RZ ;  /* 0x0000000567677c24 */ /* 0x000fe2000f8e02ff */
[----:B------:R-:W-:Y:S01]  /*6fc0*/  IADD3 R220, P2, R127, R228, RZ ;  /* 0x000000e47fdc7210 */ /* 0x000fe20007f5e0ff */
[----:B------:R-:W-:Y:S01]  /*6fd0*/  STL [R1+0x4a4], R123 ;  /* 0x0004a47b01007387 */ /* 0x000fe20000100800 */
[----:B------:R-:W-:Y:S01]  /*6fe0*/  LEA.HI.X.SX32 R5, R136, R120, 0x2, P5 ;  /* 0x0000007888057211 */ /* 0x000fe200028f16ff */
[----:B--2---:R-:W-:Y:S01]  /*6ff0*/  IMAD R127, R7, UR5, RZ ;  /* 0x00000005077f7c24 */ /* 0x004fe2000f8e02ff */
[----:B------:R-:W-:Y:S01]  /*7000*/  IADD3 R240, P5, R122, R228, RZ ;  /* 0x000000e47af07210 */ /* 0x000fe20007fbe0ff */
[----:B------:R-:W-:Y:S01]  /*7010*/  IMAD R99, R99, UR5, RZ ;  /* 0x0000000563637c24 */ /* 0x000fe2000f8e02ff */
[----:B------:R-:W-:Y:S01]  /*7020*/  LEA.HI.X.SX32 R221, R135, R120, 0x2, P2 ;  /* 0x0000007887dd7211 */ /* 0x000fe200010f16ff */
[----:B-1----:R-:W-:Y:S01]  /*7030*/  IMAD.SHL.U32 R122, R130, 0x4, RZ ;  /* 0x00000004827a7824 */ /* 0x002fe200078e00ff */
[----:B------:R-:W-:Y:S01]  /*7040*/  IADD3 R242, P2, R123, R228, RZ ;  /* 0x000000e47bf27210 */ /* 0x000fe20007f5e0ff */
[----:B------:R-:W-:Y:S01]  /*7050*/  IMAD R98, R98, UR5, RZ ;  /* 0x0000000562627c24 */ /* 0x000fe2000f8e02ff */
[----:B------:R-:W-:Y:S01]  /*7060*/  LEA.HI.X.SX32 R241, R134, R120, 0x2, P5 ;  /* 0x0000007886f17211 */ /* 0x000fe200028f16ff */
[----:B------:R-:W-:Y:S01]  /*7070*/  IMAD R94, R94, UR5, RZ ;  /* 0x000000055e5e7c24 */ /* 0x000fe2000f8e02ff */
[----:B------:R-:W-:Y:S01]  /*7080*/  IADD3 R222, P5, R122, R228, RZ ;  /* 0x000000e47ade7210 */ /* 0x000fe20007fbe0ff */
[----:B------:R1:W-:Y:S01]  /*7090*/  STL [R1+0x4a0], R122 ;  /* 0x0004a07a01007387 */ /* 0x0003e20000100800 */
[----:B------:R-:W-:Y:S01]  /*70a0*/  LEA.HI.X.SX32 R243, R132, R120, 0x2, P2 ;  /* 0x0000007884f37211 */ /* 0x000fe200010f16ff */
[----:B------:R-:W-:Y:S01]  /*70b0*/  IMAD R92, R92, UR5, RZ ;  /* 0x000000055c5c7c24 */ /* 0x000fe2000f8e02ff */
[----:B------:R-:W-:Y:S01]  /*70c0*/  LEA R178, P2, R2, R228, 0x2 ;  /* 0x000000e402b27211 */ /* 0x000fe200078410ff */
[----:B------:R-:W-:Y:S01]  /*70d0*/  IMAD R91, R91, UR5, RZ ;  /* 0x000000055b5b7c24 */ /* 0x000fe2000f8e02ff */
[-C--:B------:R-:W-:Y:S01]  /*70e0*/  LEA.HI.X.SX32 R223, R130, R120.reuse, 0x2, P5 ;  /* 0x0000007882df7211 */ /* 0x080fe200028f16ff */
[----:B------:R-:W-:Y:S01]  /*70f0*/  IMAD R90, R90, UR5, RZ ;  /* 0x000000055a5a7c24 */ /* 0x000fe2000f8e02ff */
[----:B------:R-:W-:Y:S01]  /*7100*/  IADD3 R216, P5, R0, UR10, RZ ;  /* 0x0000000a00d87c10 */ /* 0x000fe2000ffbe0ff */
[----:B------:R-:W-:Y:S01]  /*7110*/  IMAD R88, R88, UR5, RZ ;  /* 0x0000000558587c24 */ /* 0x000fe2000f8e02ff */
[----:B------:R-:W-:Y:S01]  /*7120*/  LEA.HI.X.SX32 R179, R2, R120, 0x2, P2 ;  /* 0x0000007802b37211 */ /* 0x000fe200010f16ff */
[----:B-1----:R-:W-:Y:S01]  /*7130*/  IMAD.SHL.U32 R122, R128, 0x4, RZ ;  /* 0x00000004807a7824 */ /* 0x002fe200078e00ff */
[----:B------:R-:W-:Y:S01]  /*7140*/  LEA.HI.X.SX32 R7, R3, UR11, 0x2, P5 ;  /* 0x0000000b03077c11 */ /* 0x000fe2000a8f16ff */
[----:B------:R-:W-:Y:S01]  /*7150*/  IMAD R87, R87, UR5, RZ ;  /* 0x0000000557577c24 */ /* 0x000fe2000f8e02ff */
[C---:B------:R-:W-:Y:S01]  /*7160*/  LEA R2, P5, R127.reuse, R216, 0x2 ;  /* 0x000000d87f027211 */ /* 0x040fe200078a10ff */
[----:B------:R-:W-:Y:S01]  /*7170*/  IMAD R86, R86, UR5, RZ ;  /* 0x0000000556567c24 */ /* 0x000fe2000f8e02ff */
[----:B------:R1:W-:Y:S01]  /*7180*/  STL [R1+0x49c], R122 ;  /* 0x00049c7a01007387 */ /* 0x0003e20000100800 */
[----:B------:R-:W-:Y:S01]  /*7190*/  IADD3 R228, P2, R122, R228, RZ ;  /* 0x000000e47ae47210 */ /* 0x000fe20007f5e0ff */
[----:B------:R-:W-:Y:S01]  /*71a0*/  IMAD R84, R84, UR5, RZ ;  /* 0x0000000554547c24 */ /* 0x000fe2000f8e02ff */
[----:B------:R-:W-:Y:S01]  /*71b0*/  LEA.HI.X.SX32 R3, R127, R7, 0x2, P5 ;  /* 0x000000077f037211 */ /* 0x000fe200028f16ff */
[----:B------:R2:W-:Y:S01]  /*71c0*/  STL [R1+0x53c], R0 ;  /* 0x00053c0001007387 */ /* 0x0005e20000100800 */
[----:B------:R-:W-:Y:S01]  /*71d0*/  LEA.HI.X.SX32 R229, R128, R120, 0x2, P2 ;  /* 0x0000007880e57211 */ /* 0x000fe200010f16ff */
[----:B------:R-:W-:Y:S01]  /*71e0*/  IMAD R83, R83, UR5, RZ ;  /* 0x0000000553537c24 */ /* 0x000fe2000f8e02ff */
[----:B------:R-:W-:Y:S01]  /*71f0*/  ISETP.GE.AND P5, PT, R251, UR12, PT ;  /* 0x0000000cfb007c0c */ /* 0x000fe2000bfa6270 */
[----:B------:R-:W-:Y:S01]  /*7200*/  STL [R1+0x244], R127 ;  /* 0x0002447f01007387 */ /* 0x000fe20000100800 */
[C---:B------:R-:W-:Y:S01]  /*7210*/  LOP3.LUT R123, R13.reuse, 0xe, RZ, 0xfc, !PT ;  /* 0x0000000e0d7b7812 */ /* 0x040fe200078efcff */
[----:B------:R-:W-:Y:S01]  /*7220*/  ULDC UR12, c[0x0][0x230] ;  /* 0x00008c00000c7ab9 */ /* 0x000fe20000000800 */
[C---:B-1----:R-:W-:Y:S01]  /*7230*/  LOP3.LUT R122, R13.reuse, 0xc, RZ, 0xfc, !PT ;  /* 0x0000000c0d7a7812 */ /* 0x042fe200078efcff */
[----:B------:R-:W-:Y:S01]  /*7240*/  STL.64 [R1+0xa8], R178 ;  /* 0x0000a8b201007387 */ /* 0x000fe20000100a00 */
[----:B------:R-:W-:Y:S01]  /*7250*/  IMAD R82, R82, UR5, RZ ;  /* 0x0000000552527c24 */ /* 0x000fe2000f8e02ff */
[----:B--2---:R-:W-:Y:S01]  /*7260*/  LOP3.LUT R0, R13, 0x8, RZ, 0xfc, !PT ;  /* 0x000000080d007812 */ /* 0x004fe200078efcff */
[----:B------:R-:W-:Y:S01]  /*7270*/  IMAD R80, R80, UR5, RZ ;  /* 0x0000000550507c24 */ /* 0x000fe2000f8e02ff */
[----:B------:R1:W-:Y:S01]  /*7280*/  STL.64 [R1+0x568], R2 ;  /* 0x0005680201007387 */ /* 0x0003e20000100a00 */
[----:B------:R-:W-:Y:S01]  /*7290*/  IMAD R79, R79, UR5, RZ ;  /* 0x000000054f4f7c24 */ /* 0x000fe2000f8e02ff */
[----:B------:R-:W-:Y:S01]  /*72a0*/  ISETP.GE.AND P2, PT, R0, UR6, PT ;  /* 0x0000000600007c0c */ /* 0x000fe2000bf46270 */
[----:B------:R-:W-:Y:S01]  /*72b0*/  VIADD R0, R12, UR7 ;  /* 0x000000070c007c36 */ /* 0x000fe20008000000 */
[----:B------:R-:W-:Y:S01]  /*72c0*/  ULDC UR6, c[0x0][0x230] ;  /* 0x00008c0000067ab9 */ /* 0x000fe20000000800 */
[----:B------:R-:W-:Y:S01]  /*72d0*/  IMAD R78, R78, UR5, RZ ;  /* 0x000000054e4e7c24 */ /* 0x000fe2000f8e02ff */
[C---:B------:R-:W-:Y:S01]  /*72e0*/  SEL R120, R119.reuse, RZ, !P2 ;  /* 0x000000ff77787207 */ /* 0x040fe20005000000 */
[----:B------:R-:W-:Y:S01]  /*72f0*/  IMAD R76, R76, UR5, RZ ;  /* 0x000000054c4c7c24 */ /* 0x000fe2000f8e02ff */
[----:B------:R-:W-:Y:S01]  /*7300*/  ISETP.GE.AND P2, PT, R122, UR13, PT ;  /* 0x0000000d7a007c0c */ /* 0x000fe2000bf46270 */
[----:B------:R-:W-:Y:S01]  /*7310*/  @!PT LDS RZ, [RZ] ;  /* 0x00000000fffff984 */ /* 0x000fe20000000800 */
[----:B------:R-:W-:Y:S01]  /*7320*/  @!PT LDS RZ, [RZ] ;  /* 0x00000000fffff984 */ /* 0x000fe20000000800 */
[----:B------:R-:W-:Y:S01]  /*7330*/  @!PT LDS RZ, [RZ] ;  /* 0x00000000fffff984 */ /* 0x000fe20000000800 */
[----:B------:R-:W-:Y:S01]  /*7340*/  LDGSTS.E [R0+0x30000], desc[UR28][R234.64], P0 ;  /* 0x30000000ea007fae */ /* 0x000fe2000812185c */
[----:B------:R-:W-:Y:S01]  /*7350*/  SEL R122, R119, RZ, !P5 ;  /* 0x000000ff777a7207 */ /* 0x000fe20006800000 */
[----:B------:R-:W-:Y:S01]  /*7360*/  ULDC UR13, c[0x0][0x230] ;  /* 0x00008c00000d7ab9 */ /* 0x000fe20000000800 */
[----:B------:R-:W-:Y:S01]  /*7370*/  ISETP.GE.AND P5, PT, R123, UR14, PT ;  /* 0x0000000e7b007c0c */ /* 0x000fe2000bfa6270 */
[----:B------:R2:W-:Y:S01]  /*7380*/  LDGSTS.E [R0+0x30008], desc[UR28][R244.64], P1 ;  /* 0x30008000f4007fae */ /* 0x0005e2000892185c */
[----:B------:R-:W-:Y:S01]  /*7390*/  ISETP.NE.U32.AND P0, PT, R120, RZ, PT ;  /* 0x000000ff7800720c */ /* 0x000fe20003f05070 */
[----:B------:R-:W-:Y:S01]  /*73a0*/  IMAD R75, R75, UR5, RZ ;  /* 0x000000054b4b7c24 */ /* 0x000fe2000f8e02ff */
[C---:B------:R-:W-:Y:S01]  /*73b0*/  SEL R120, R119.reuse, RZ, !P2 ;  /* 0x000000ff77787207 */ /* 0x040fe20005000000 */
[----:B------:R2:W-:Y:S01]  /*73c0*/  STL [R1+0xc4], R0 ;  /* 0x0000c40001007387 */ /* 0x0005e20000100800 */
[----:B------:R-:W-:Y:S01]  /*73d0*/  ISETP.NE.U32.AND P2, PT, R122, RZ, PT ;  /* 0x000000ff7a00720c */ /* 0x000fe20003f45070 */
[----:B------:R-:W-:Y:S01]  /*73e0*/  IMAD R74, R74, UR5, RZ ;  /* 0x000000054a4a7c24 */ /* 0x000fe2000f8e02ff */
[----:B------:R-:W-:Y:S01]  /*73f0*/  SEL R122, R119, RZ, !P5 ;  /* 0x000000ff777a7207 */ /* 0x000fe20006800000 */
[----:B------:R-:W-:Y:S01]  /*7400*/  STL.64 [R1+0x570], R234 ;  /* 0x000570ea01007387 */ /* 0x000fe20000100a00 */
[----:B-1----:R-:W-:Y:S01]  /*7410*/  LOP3.LUT R2, R12, 0x10, RZ, 0x3c, !PT ;  /* 0x000000100c027812 */ /* 0x002fe200078e3cff */
[----:B------:R-:W-:Y:S01]  /*7420*/  IMAD R72, R72, UR5, RZ ;  /* 0x0000000548487c24 */ /* 0x000fe2000f8e02ff */
[----:B------:R-:W-:Y:S01]  /*7430*/  ISETP.NE.U32.AND P1, PT, R122, RZ, PT ;  /* 0x000000ff7a00720c */ /* 0x000fe20003f25070 */
[----:B------:R-:W-:Y:S01]  /*7440*/  STL.64 [R1+0x578], R244 ;  /* 0x000578f401007387 */ /* 0x000fe20000100a00 */
[----:B------:R-:W-:Y:S01]  /*7450*/  ISETP.NE.U32.AND P5, PT, R120, RZ, PT ;  /* 0x000000ff7800720c */ /* 0x000fe20003fa5070 */
[----:B------:R-:W-:Y:S01]  /*7460*/  VIADD R122, R2, UR7 ;  /* 0x00000007027a7c36 */ /* 0x000fe20008000000 */
[C---:B--2---:R-:W-:Y:S01]  /*7470*/  LOP3.LUT R0, R13.reuse, 0x10, RZ, 0xfc, !PT ;  /* 0x000000100d007812 */ /* 0x044fe200078efcff */
[----:B------:R1:W-:Y:S01]  /*7480*/  STL [R1+0x52c], R2 ;  /* 0x00052c0201007387 */ /* 0x0003e20000100800 */
[----:B------:R-:W-:Y:S01]  /*7490*/  LOP3.LUT R120, R13, 0x12, RZ, 0xfc, !PT ;  /* 0x000000120d787812 */ /* 0x000fe200078efcff */
[----:B------:R-:W-:Y:S01]  /*74a0*/  IMAD R71, R71, UR5, RZ ;  /* 0x0000000547477c24 */ /* 0x000fe2000f8e02ff */
[C---:B------:R-:W-:Y:S01]  /*74b0*/  LOP3.LUT R3, R13.reuse, 0x14, RZ, 0xfc, !PT ;  /* 0x000000140d037812 */ /* 0x040fe200078efcff */
[----:B------:R-:W-:Y:S01]  /*74c0*/  LDGSTS.E [R122+0x30000], desc[UR28][R232.64], P6 ;  /* 0x30000000e87a7fae */ /* 0x000fe2000b12185c */
[----:B------:R-:W-:Y:S01]  /*74d0*/  ISETP.GE.AND P6, PT, R0, UR4, PT ;  /* 0x0000000400007c0c */ /* 0x000fe2000bfc6270 */
[----:B------:R-:W-:Y:S01]  /*74e0*/  ULDC UR4, c[0x0][0x230] ;  /* 0x00008c0000047ab9 */ /* 0x000fe20000000800 */
[----:B------:R-:W-:Y:S01]  /*74f0*/  LOP3.LUT R0, R12, 0x20, RZ, 0x3c, !PT ;  /* 0x000000200c007812 */ /* 0x000fe200078e3cff */
[----:B------:R-:W-:Y:S01]  /*7500*/  STL [R1+0xb8], R122 ;  /* 0x0000b87a01007387 */ /* 0x000fe20000100800 */
[----:B------:R-:W-:Y:S01]  /*7510*/  IMAD R70, R70, UR5, RZ ;  /* 0x0000000546467c24 */ /* 0x000fe2000f8e02ff */
[----:B-1----:R-:W-:Y:S01]  /*7520*/  LOP3.LUT R2, R13, 0x16, RZ, 0xfc, !PT ;  /* 0x000000160d027812 */ /* 0x002fe200078efcff */
[----:B------:R-:W-:Y:S01]  /*7530*/  IMAD R68, R68, UR5, RZ ;  /* 0x0000000544447c24 */ /* 0x000fe2000f8e02ff */
[----:B------:R-:W-:Y:S01]  /*7540*/  STL [R1+0x564], R233 ;  /* 0x000564e901007387 */ /* 0x000fe20000100800 */
[----:B------:R-:W-:-:S02]  /*7550*/  IMAD R67, R67, UR5, RZ ;  /* 0x0000000543437c24 */ /* 0x000fc4000f8e02ff */
[----:B------:R-:W-:Y:S01]  /*7560*/  IMAD R66, R66, UR5, RZ ;  /* 0x0000000542427c24 */ /* 0x000fe2000f8e02ff */
[----:B------:R-:W-:Y:S01]  /*7570*/  STL [R1+0x590], R232 ;  /* 0x000590e801007387 */ /* 0x000fe20000100800 */
[----:B------:R-:W-:Y:S02]  /*7580*/  IMAD R64, R64, UR5, RZ ;  /* 0x0000000540407c24 */ /* 0x000fe4000f8e02ff */
[----:B------:R-:W-:Y:S01]  /*7590*/  IMAD R63, R63, UR5, RZ ;  /* 0x000000053f3f7c24 */ /* 0x000fe2000f8e02ff */
[----:B------:R-:W-:Y:S01]  /*75a0*/  STL [R1+0x558], R238 ;  /* 0x000558ee01007387 */ /* 0x000fe20000100800 */
[----:B------:R-:W-:Y:S02]  /*75b0*/  IMAD R62, R62, UR5, RZ ;  /* 0x000000053e3e7c24 */ /* 0x000fe4000f8e02ff */
[----:B------:R-:W-:Y:S01]  /*75c0*/  IMAD R60, R60, UR5, RZ ;  /* 0x000000053c3c7c24 */ /* 0x000fe2000f8e02ff */
[----:B------:R-:W-:Y:S01]  /*75d0*/  STL [R1+0x550], R239 ;  /* 0x000550ef01007387 */ /* 0x000fe20000100800 */
[----:B------:R-:W-:-:S02]  /*75e0*/  IMAD R59, R59, UR5, RZ ;  /* 0x000000053b3b7c24 */ /* 0x000fc4000f8e02ff */
[----:B------:R-:W-:Y:S01]  /*75f0*/  IMAD R58, R58, UR5, RZ ;  /* 0x000000053a3a7c24 */ /* 0x000fe2000f8e02ff */
[----:B------:R1:W-:Y:S01]  /*7600*/  STL [R1+0x528], R0 ;  /* 0x0005280001007387 */ /* 0x0003e20000100800 */
[----:B------:R-:W-:Y:S02]  /*7610*/  IMAD R171, R56, UR5, RZ ;  /* 0x0000000538ab7c24 */ /* 0x000fe4000f8e02ff */
[----:B------:R-:W-:Y:S01]  /*7620*/  IMAD R156, R55, UR5, RZ ;  /* 0x00000005379c7c24 */ /* 0x000fe2000f8e02ff */
[----:B------:R2:W-:Y:S01]  /*7630*/  LDGSTS.E [R122+0x30008], desc[UR28][R238.64], P3 ;  /* 0x30008000ee7a7fae */ /* 0x0005e2000992185c */
[----:B------:R-:W-:Y:S01]  /*7640*/  ISETP.GE.AND P3, PT, R120, UR6, PT ;  /* 0x0000000678007c0c */ /* 0x000fe2000bf66270 */
[----:B------:R-:W-:Y:S01]  /*7650*/  ULDC UR6, c[0x0][0x230] ;  /* 0x00008c0000067ab9 */ /* 0x000fe20000000800 */
[----:B------:R-:W-:Y:S01]  /*7660*/  SEL R120, R119, RZ, !P6 ;  /* 0x000000ff77787207 */ /* 0x000fe20007000000 */
[----:B------:R-:W-:Y:S01]  /*7670*/  IMAD R170, R54, UR5, RZ ;  /* 0x0000000536aa7c24 */ /* 0x000fe2000f8e02ff */
[----:B------:R-:W-:Y:S01]  /*7680*/  ISETP.GE.AND P6, PT, R3, UR12, PT ;  /* 0x0000000c03007c0c */ /* 0x000fe2000bfc6270 */
[----:B-1----:R-:W-:Y:S01]  /*7690*/  VIADD R0, R0, UR7 ;  /* 0x0000000700007c36 */ /* 0x002fe20008000000 */
[----:B------:R-:W-:Y:S01]  /*76a0*/  LOP3.LUT R3, R13, 0x1a, RZ, 0xfc, !PT ;  /* 0x0000001a0d037812 */ /* 0x000fe200078efcff */
[----:B------:R-:W-:Y:S01]  /*76b0*/  ULDC UR12, c[0x0][0x230] ;  /* 0x00008c00000c7ab9 */ /* 0x000fe20000000800 */
[----:B------:R-:W-:-:S02]  /*76c0*/  IMAD R158, R52, UR5, RZ ;  /* 0x00000005349e7c24 */ /* 0x000fc4000f8e02ff */
[----:B------:R-:W-:Y:S01]  /*76d0*/  LDGSTS.E [R0+0x30000], desc[UR28][R218.64], P0 ;  /* 0x30000000da007fae */ /* 0x000fe2000812185c */
[----:B------:R-:W-:Y:S01]  /*76e0*/  ISETP.NE.U32.AND P0, PT, R120, RZ, PT ;  /* 0x000000ff7800720c */ /* 0x000fe20003f05070 */
[----:B------:R-:W-:Y:S01]  /*76f0*/  IMAD R168, R51, UR5, RZ ;  /* 0x0000000533a87c24 */ /* 0x000fe2000f8e02ff */
[C---:B------:R-:W-:Y:S01]  /*7700*/  SEL R120, R119.reuse, RZ, !P6 ;  /* 0x000000ff77787207 */ /* 0x040fe20007000000 */
[----:B------:R1:W-:Y:S01]  /*7710*/  STL [R1+0xb4], R0 ;  /* 0x0000b40001007387 */ /* 0x0003e20000100800 */
[----:B--2---:R-:W-:Y:S01]  /*7720*/  SEL R122, R119, RZ, !P3 ;  /* 0x000000ff777a7207 */ /* 0x004fe20005800000 */
[----:B------:R-:W-:Y:S01]  /*7730*/  IMAD R160, R50, UR5, RZ ;  /* 0x0000000532a07c24 */ /* 0x000fe2000f8e02ff */
[----:B------:R-:W-:Y:S01]  /*7740*/  ISETP.GE.AND P3, PT, R2, UR13, PT ;  /* 0x0000000d02007c0c */ /* 0x000fe2000bf66270 */
[----:B------:R1:W-:Y:S01]  /*7750*/  LDGSTS.E [R0+0x30008], desc[UR28][R230.64], P2 ;  /* 0x30008000e6007fae */ /* 0x0003e2000912185c */
[----:B------:R-:W-:Y:S01]  /*7760*/  ISETP.NE.U32.AND P2, PT, R120, RZ, PT ;  /* 0x000000ff7800720c */ /* 0x000fe20003f45070 */
[----:B------:R-:W-:Y:S01]  /*7770*/  IMAD R167, R48, UR5, RZ ;  /* 0x0000000530a77c24 */ /* 0x000fe2000f8e02ff */
[----:B------:R-:W-:Y:S01]  /*7780*/  LOP3.LUT R2, R13, 0x18, RZ, 0xfc, !PT ;  /* 0x000000180d027812 */ /* 0x000fe200078efcff */
[----:B------:R-:W-:Y:S01]  /*7790*/  STL [R1+0x554], R218 ;  /* 0x000554da01007387 */ /* 0x000fe20000100800 */
[----:B------:R-:W-:Y:S01]  /*77a0*/  ISETP.NE.U32.AND P6, PT, R122, RZ, PT ;  /* 0x000000ff7a00720c */ /* 0x000fe20003fc5070 */
[----:B------:R-:W-:Y:S01]  /*77b0*/  IMAD R162, R47, UR5, RZ ;  /* 0x000000052fa27c24 */ /* 0x000fe2000f8e02ff */
[----:B------:R-:W-:Y:S01]  /*77c0*/  SEL R122, R119, RZ, !P3 ;  /* 0x000000ff777a7207 */ /* 0x000fe20005800000 */
[----:B------:R-:W-:Y:S01]  /*77d0*/  STL [R1+0x54c], R219 ;  /* 0x00054cdb01007387 */ /* 0x000fe20000100800 */
[----:B------:R-:W-:-:S02]  /*77e0*/  IMAD R166, R46, UR5, RZ ;  /* 0x000000052ea67c24 */ /* 0x000fc4000f8e02ff */
[----:B------:R-:W-:Y:S01]  /*77f0*/  ISETP.NE.U32.AND P3, PT, R122, RZ, PT ;  /* 0x000000ff7a00720c */ /* 0x000fe20003f65070 */
[----:B------:R-:W-:Y:S01]  /*7800*/  STL [R1+0x560], R230 ;  /* 0x000560e601007387 */ /* 0x000fe20000100800 */
[----:B-1----:R-:W-:Y:S01]  /*7810*/  LOP3.LUT R0, R12, 0x30, RZ, 0x3c, !PT ;  /* 0x000000300c007812 */ /* 0x002fe200078e3cff */
[----:B------:R-:W-:Y:S02]  /*7820*/  IMAD R164, R44, UR5, RZ ;  /* 0x000000052ca47c24 */ /* 0x000fe4000f8e02ff */
[----:B------:R-:W-:Y:S01]  /*7830*/  STL [R1+0x55c], R231 ;  /* 0x00055ce701007387 */ /* 0x000fe20000100800 */
[----:B------:R-:W-:Y:S02]  /*7840*/  IMAD R163, R43, UR5, RZ ;  /* 0x000000052ba37c24 */ /* 0x000fe4000f8e02ff */
[----:B------:R-:W-:Y:S01]  /*7850*/  VIADD R120, R0, UR7 ;  /* 0x0000000700787c36 */ /* 0x000fe20008000000 */
[----:B------:R1:W-:Y:S01]  /*7860*/  STL [R1+0x524], R0 ;  /* 0x0005240001007387 */ /* 0x0003e20000100800 */
[----:B------:R-:W-:-:S02]  /*7870*/  IMAD R159, R42, UR5, RZ ;  /* 0x000000052a9f7c24 */ /* 0x000fc4000f8e02ff */
[----:B------:R-:W-:Y:S01]  /*7880*/  IMAD R155, R40, UR5, RZ ;  /* 0x00000005289b7c24 */ /* 0x000fe2000f8e02ff */
[----:B------:R2:W-:Y:S01]  /*7890*/  LDGSTS.E [R120+0x30000], desc[UR28][R4.64], P5 ;  /* 0x3000000004787fae */ /* 0x0005e2000a92185c */
[----:B------:R-:W-:Y:S01]  /*78a0*/  ISETP.GE.AND P5, PT, R2, UR4, PT ;  /* 0x0000000402007c0c */ /* 0x000fe2000bfa6270 */
[----:B------:R-:W-:Y:S01]  /*78b0*/  UIADD3 UR4, UR20, -0x20, URZ ;  /* 0xffffffe014047890 */ /* 0x000fe2000fffe03f */
[----:B------:R-:W-:Y:S01]  /*78c0*/  LOP3.LUT R2, R12, 0x40, RZ, 0x3c, !PT ;  /* 0x000000400c027812 */ /* 0x000fe200078e3cff */
[----:B------:R-:W-:Y:S01]  /*78d0*/  STL [R1+0xb0], R120 ;  /* 0x0000b07801007387 */ /* 0x000fe20000100800 */
[----:B------:R-:W-:Y:S01]  /*78e0*/  IMAD R151, R39, UR5, RZ ;  /* 0x0000000527977c24 */ /* 0x000fe2000f8e02ff */
[----:B-1----:R-:W-:Y:S01]  /*78f0*/  LOP3.LUT R0, R13, 0x1c, RZ, 0xfc, !PT ;  /* 0x0000001c0d007812 */ /* 0x002fe200078efcff */
[----:B------:R-:W-:Y:S01]  /*7900*/  IMAD R147, R38, UR5, RZ ;  /* 0x0000000526937c24 */ /* 0x000fe2000f8e02ff */
[----:B------:R2:W-:Y:S01]  /*7910*/  STL.64 [R1+0x580], R4 ;  /* 0x0005800401007387 */ /* 0x0005e20000100a00 */
[----:B------:R-:W-:-:S02]  /*7920*/  VIADD R252, R2, UR7 ;  /* 0x0000000702fc7c36 */ /* 0x000fc40008000000 */
[----:B------:R-:W-:Y:S01]  /*7930*/  IMAD R146, R36, UR5, RZ ;  /* 0x0000000524927c24 */ /* 0x000fe2000f8e02ff */
[----:B------:R-:W-:Y:S01]  /*7940*/  STL.64 [R1+0x588], R220 ;  /* 0x000588dc01007387 */ /* 0x000fe20000100a00 */
[----:B------:R-:W-:Y:S02]  /*7950*/  IMAD R143, R35, UR5, RZ ;  /* 0x00000005238f7c24 */ /* 0x000fe4000f8e02ff */
[----:B------:R-:W-:Y:S01]  /*7960*/  IMAD R142, R34, UR5, RZ ;  /* 0x00000005228e7c24 */ /* 0x000fe2000f8e02ff */
[----:B------:R1:W-:Y:S01]  /*7970*/  STL [R1+0x520], R2 ;  /* 0x0005200201007387 */ /* 0x0003e20000100800 */
[----:B------:R-:W-:Y:S02]  /*7980*/  IMAD R139, R32, UR5, RZ ;  /* 0x00000005208b7c24 */ /* 0x000fe4000f8e02ff */
[----:B------:R-:W-:Y:S01]  /*7990*/  IMAD R135, R31, UR5, RZ ;  /* 0x000000051f877c24 */ /* 0x000fe2000f8e02ff */
[----:B------:R3:W-:Y:S01]  /*79a0*/  LDGSTS.E [R120+0x30008], desc[UR28][R220.64], P1 ;  /* 0x30008000dc787fae */ /* 0x0007e2000892185c */
[----:B------:R-:W-:Y:S01]  /*79b0*/  ISETP.GE.AND P1, PT, R3, UR6, PT ;  /* 0x0000000603007c0c */ /* 0x000fe2000bf26270 */
[----:B------:R-:W-:Y:S01]  /*79c0*/  ULDC UR6, c[0x0][0x230] ;  /* 0x00008c0000067ab9 */ /* 0x000fe20000000800 */
[----:B--2---:R-:W-:Y:S01]  /*79d0*/  IMAD R5, R110, UR5, RZ ;  /* 0x000000056e057c24 */ /* 0x004fe2000f8e02ff */
[----:B------:R-:W-:Y:S01]  /*79e0*/  LDGSTS.E [R252+0x30000], desc[UR28][R240.64], P0 ;  /* 0x30000000f0fc7fae */ /* 0x000fe2000812185c */
[----:B------:R-:W-:Y:S01]  /*79f0*/  SEL R122, R119, RZ, !P1 ;  /* 0x000000ff777a7207 */ /* 0x000fe20004800000 */
[----:B------:R-:W-:Y:S01]  /*7a00*/  IMAD R4, R108, UR5, RZ ;  /* 0x000000056c047c24 */ /* 0x000fe2000f8e02ff */
[----:B-1----:R-:W-:Y:S01]  /*7a10*/  LOP3.LUT R2, R12, 0x50, RZ, 0x3c, !PT ;  /* 0x000000500c027812 */ /* 0x002fe200078e3cff */
[----:B------:R1:W-:Y:S01]  /*7a20*/  LDGSTS.E [R252+0x30008], desc[UR28][R242.64], P6 ;  /* 0x30008000f2fc7fae */ /* 0x0003e2000b12185c */
[----:B------:R-:W-:Y:S01]  /*7a30*/  ISETP.NE.U32.AND P1, PT, R122, RZ, PT ;  /* 0x000000ff7a00720c */ /* 0x000fe20003f25070 */
[----:B------:R-:W-:Y:S01]  /*7a40*/  IMAD R3, R102, UR5, RZ ;  /* 0x0000000566037c24 */ /* 0x000fe2000f8e02ff */
[----:B------:R-:W-:Y:S01]  /*7a50*/  ISETP.GT.AND P6, PT, R131, 0x3f, PT ;  /* 0x0000003f8300780c */ /* 0x000fe20003fc4270 */
[----:B------:R-:W-:Y:S01]  /*7a60*/  VIADD R250, R2, UR7 ;  /* 0x0000000702fa7c36 */ /* 0x000fe20008000000 */
[C---:B---3--:R-:W-:Y:S01]  /*7a70*/  SEL R120, R119.reuse, RZ, !P5 ;  /* 0x000000ff77787207 */ /* 0x048fe20006800000 */
[----:B------:R-:W-:Y:S01]  /*7a80*/  STL.64 [R1+0x598], R240 ;  /* 0x000598f001007387 */ /* 0x000fe20000100a00 */
[----:B------:R-:W-:Y:S01]  /*7a90*/  ISETP.GE.AND P5, PT, R0, UR12, PT ;  /* 0x0000000c00007c0c */ /* 0x000fe2000bfa6270 */
[----:B------:R-:W-:Y:S01]  /*7aa0*/  IMAD R131, R30, UR5, RZ ;  /* 0x000000051e837c24 */ /* 0x000fe2000f8e02ff */
[----:B------:R-:W-:Y:S01]  /*7ab0*/  ISETP.NE.U32.AND P0, PT, R120, RZ, PT ;  /* 0x000000ff7800720c */ /* 0x000fe20003f05070 */
[----:B------:R-:W-:Y:S01]  /*7ac0*/  LDGSTS.E [R250+0x30000], desc[UR28][R222.64], P2 ;  /* 0x30000000defa7fae */ /* 0x000fe2000912185c */
[----:B------:R-:W-:Y:S01]  /*7ad0*/  SEL R120, R119, RZ, !P5 ;  /* 0x000000ff77787207 */ /* 0x000fe20006800000 */
[----:B------:R-:W-:Y:S01]  /*7ae0*/  IMAD R127, R28, UR5, RZ ;  /* 0x000000051c7f7c24 */ /* 0x000fe2000f8e02ff */
[C---:B------:R-:W-:Y:S01]  /*7af0*/  LOP3.LUT R0, R13.reuse, 0x1e, RZ, 0xfc, !PT ;  /* 0x0000001e0d007812 */ /* 0x040fe200078efcff */
[----:B------:R-:W-:Y:S01]  /*7b00*/  LDGSTS.E [R250+0x30008], desc[UR28][R228.64], P3 ;  /* 0x30008000e4fa7fae */ /* 0x000fe2000992185c */
[----:B------:R-:W-:Y:S01]  /*7b10*/  ISETP.GE.AND P3, PT, R13, UR4, PT ;  /* 0x000000040d007c0c */ /* 0x000fe2000bf66270 */
[----:B------:R-:W-:Y:S01]  /*7b20*/  IMAD R123, R27, UR5, RZ ;  /* 0x000000051b7b7c24 */ /* 0x000fe2000f8e02ff */
[----:B------:R-:W-:Y:S01]  /*7b30*/  ISETP.NE.U32.AND P5, PT, R120, RZ, PT ;  /* 0x000000ff7800720c */ /* 0x000fe20003fa5070 */
[----:B------:R2:W-:Y:S01]  /*7b40*/  STL [R1+0x51c], R2 ;  /* 0x00051c0201007387 */ /* 0x0005e20000100800 */
[----:B------:R-:W-:Y:S01]  /*7b50*/  ISETP.GE.AND P2, PT, R0, UR6, PT ;  /* 0x0000000600007c0c */ /* 0x000fe2000bf46270 */
[----:B------:R-:W-:Y:S01]  /*7b60*/  IMAD R108, R24, UR5, RZ ;  /* 0x00000005186c7c24 */ /* 0x000fe2000f8e02ff */
[----:B------:R-:W-:Y:S01]  /*7b70*/  LOP3.LUT R0, R12, 0x60, RZ, 0x3c, !PT ;  /* 0x000000600c007812 */ /* 0x000fe200078e3cff */
[----:B------:R-:W-:Y:S01]  /*7b80*/  STL [R1+0x600], R252 ;  /* 0x000600fc01007387 */ /* 0x000fe20000100800 */
[----:B------:R-:W-:Y:S01]  /*7b90*/  SEL R120, RZ, 0x4, P3 ;  /* 0x00000004ff787807 */ /* 0x000fe20001800000 */
[----:B------:R-:W-:Y:S01]  /*7ba0*/  IMAD R110, R23, UR5, RZ ;  /* 0x00000005176e7c24 */ /* 0x000fe2000f8e02ff */
[----:B------:R-:W-:Y:S01]  /*7bb0*/  ISETP.GE.AND P3, PT, R124, UR4, PT ;  /* 0x000000047c007c0c */ /* 0x000fe2000bf66270 */
[----:B------:R-:W-:Y:S01]  /*7bc0*/  STL.64 [R1+0x5a0], R242 ;  /* 0x0005a0f201007387 */ /* 0x000fe20000100a00 */
[----:B------:R-:W-:Y:S01]  /*7bd0*/  SEL R119, R119, RZ, !P2 ;  /* 0x000000ff77777207 */ /* 0x000fe20005000000 */
[----:B------:R-:W-:Y:S01]  /*7be0*/  IMAD R128, R8, UR5, RZ ;  /* 0x0000000508807c24 */ /* 0x000fe2000f8e02ff */
[----:B------:R-:W-:Y:S01]  /*7bf0*/  SEL R122, RZ, 0x4, P3 ;  /* 0x00000004ff7a7807 */ /* 0x000fe20001800000 */
[----:B------:R-:W-:Y:S01]  /*7c00*/  STL.64 [R1+0x5a8], R222 ;  /* 0x0005a8de01007387 */ /* 0x000fe20000100a00 */
[----:B--2---:R-:W-:Y:S01]  /*7c10*/  LOP3.LUT R2, R12, 0x70, RZ, 0x3c, !PT ;  /* 0x000000700c027812 */ /* 0x004fe200078e3cff */
[----:B------:R-:W-:Y:S01]  /*7c20*/  IMAD R130, R9, UR5, RZ ;  /* 0x0000000509827c24 */ /* 0x000fe2000f8e02ff */
[----:B------:R-:W-:Y:S01]  /*7c30*/  SEL R122, R122, RZ, P6 ;  /* 0x000000ff7a7a7207 */ /* 0x000fe20003000000 */
[----:B------:R-:W-:Y:S01]  /*7c40*/  STL.64 [R1+0x5b0], R228 ;  /* 0x0005b0e401007387 */ /* 0x000fe20000100a00 */
[----:B------:R-:W-:Y:S01]  /*7c50*/  ISETP.GE.AND P2, PT, R126, UR4, PT ;  /* 0x000000047e007c0c */ /* 0x000fe2000bf46270 */
[----:B------:R-:W-:Y:S01]  /*7c60*/  IMAD R124, R14, UR5, RZ ;  /* 0x000000050e7c7c24 */ /* 0x000fe2000f8e02ff */
[----:B------:R-:W-:Y:S01]  /*7c70*/  SEL R120, R120, RZ, P6 ;  /* 0x000000ff78787207 */ /* 0x000fe20003000000 */
[----:B------:R2:W-:Y:S01]  /*7c80*/  STL [R1+0x518], R0 ;  /* 0x0005180001007387 */ /* 0x0005e20000100800 */
[----:B------:R-:W-:-:S02]  /*7c90*/  IMAD R126, R10, UR5, RZ ;  /* 0x000000050a7e7c24 */ /* 0x000fc4000f8e02ff */
[----:B------:R-:W-:Y:S01]  /*7ca0*/  ISETP.NE.U32.AND P3, PT, R120, RZ, PT ;  /* 0x000000ff7800720c */ /* 0x000fe20003f65070 */
[----:B------:R-:W-:Y:S01]  /*7cb0*/  STL.64 [R1+0x5b8], R226 ;  /* 0x0005b8e201007387 */ /* 0x000fe20000100a00 */
[----:B------:R-:W-:Y:S02]  /*7cc0*/  IMAD R132, R11, UR5, RZ ;  /* 0x000000050b847c24 */ /* 0x000fe4000f8e02ff */
[----:B------:R-:W-:Y:S01]  /*7cd0*/  IMAD R134, R17, UR5, RZ ;  /* 0x0000000511867c24 */ /* 0x000fe2000f8e02ff */
[----:B------:R-:W-:Y:S01]  /*7ce0*/  STL.64 [R1+0x530], R12 ;  /* 0x0005300c01007387 */ /* 0x000fe20000100a00 */
[----:B------:R-:W-:Y:S02]  /*7cf0*/  IMAD R136, R21, UR5, RZ ;  /* 0x0000000515887c24 */ /* 0x000fe4000f8e02ff */
[----:B--2---:R-:W-:Y:S01]  /*7d00*/  VIADD R0, R0, UR7 ;  /* 0x0000000700007c36 */ /* 0x004fe20008000000 */
[----:B------:R2:W-:Y:S01]  /*7d10*/  STL [R1+0x514], R2 ;  /* 0x0005140201007387 */ /* 0x0005e20000100800 */
[----:B------:R-:W-:-:S02]  /*7d20*/  IMAD R138, R25, UR5, RZ ;  /* 0x00000005198a7c24 */ /* 0x000fc4000f8e02ff */
[----:B------:R-:W-:Y:S01]  /*7d30*/  IMAD R140, R29, UR5, RZ ;  /* 0x000000051d8c7c24 */ /* 0x000fe2000f8e02ff */
[----:B------:R-:W-:Y:S01]  /*7d40*/  LDGSTS.E [R0+0x30000], desc[UR28][R226.64], P0 ;  /* 0x30000000e2007fae */ /* 0x000fe2000812185c */
[----:B------:R-:W-:Y:S01]  /*7d50*/  ISETP.NE.U32.AND P0, PT, R119, RZ, PT ;  /* 0x000000ff7700720c */ /* 0x000fe20003f05070 */
[----:B------:R-:W-:Y:S01]  /*7d60*/  IMAD R144, R37, UR5, RZ ;  /* 0x0000000525907c24 */ /* 0x000fe2000f8e02ff */
[----:B------:R-:W-:Y:S01]  /*7d70*/  SEL R119, RZ, 0x4, P2 ;  /* 0x00000004ff777807 */ /* 0x000fe20001000000 */
[----:B------:R-:W-:Y:S01]  /*7d80*/  LDGSTS.E [R0+0x30008], desc[UR28][R224.64], P1 ;  /* 0x30008000e0007fae */ /* 0x000fe2000892185c */
[----:B------:R-:W-:Y:S01]  /*7d90*/  ISETP.NE.U32.AND P1, PT, R122, RZ, PT ;  /* 0x000000ff7a00720c */ /* 0x000fe20003f25070 */
[----:B------:R-:W-:Y:S01]  /*7da0*/  IMAD R122, R112, UR5, RZ ;  /* 0x00000005707a7c24 */ /* 0x000fe2000f8e02ff */
[----:B------:R-:W-:Y:S01]  /*7db0*/  ISETP.GE.AND P2, PT, R6, UR4, PT ;  /* 0x0000000406007c0c */ /* 0x000fe2000bf46270 */
[----:B------:R-:W-:Y:S01]  /*7dc0*/  STL [R1+0x548], R225 ;  /* 0x000548e101007387 */ /* 0x000fe20000100800 */
[----:B------:R-:W-:Y:S01]  /*7dd0*/  VIADD R6, R2, UR7 ;  /* 0x0000000702067c36 */ /* 0x000fe20008000000 */
[----:B------:R-:W-:Y:S01]  /*7de0*/  SEL R119, R119, RZ, P6 ;  /* 0x000000ff77777207 */ /* 0x000fe20003000000 */
[----:B--2---:R-:W-:Y:S01]  /*7df0*/  IMAD R2, R100, UR5, RZ ;  /* 0x0000000564027c24 */ /* 0x004fe2000f8e02ff */
[----:B------:R-:W-:Y:S01]  /*7e00*/  STL [R1+0x5c0], R224 ;  /* 0x0005c0e001007387 */ /* 0x000fe20000100800 */
[----:B------:R-:W-:Y:S01]  /*7e10*/  IMAD R13, R96, UR5, RZ ;  /* 0x00000005600d7c24 */ /* 0x000fe2000f8e02ff */
[----:B------:R-:W-:Y:S01]  /*7e20*/  SEL R120, RZ, 0x4, P2 ;  /* 0x00000004ff787807 */ /* 0x000fe20001000000 */
[----:B------:R-:W-:Y:S01]  /*7e30*/  IMAD R12, R95, UR5, RZ ;  /* 0x000000055f0c7c24 */ /* 0x000fe2000f8e02ff */
[----:B------:R2:W-:Y:S01]  /*7e40*/  STL [R1+0x248], R118 ;  /* 0x0002487601007387 */ /* 0x0005e20000100800 */
[----:B------:R-:W-:Y:S01]  /*7e50*/  ISETP.NE.U32.AND P2, PT, R119, RZ, PT ;  /* 0x000000ff7700720c */ /* 0x000fe20003f45070 */
[----:B------:R-:W-:Y:S01]  /*7e60*/  IMAD R119, R26, UR5, RZ ;  /* 0x000000051a777c24 */ /* 0x000fe2000f8e02ff */
[----:B------:R-:W-:Y:S01]  /*7e70*/  SEL R239, R120, RZ, P6 ;  /* 0x000000ff78ef7207 */ /* 0x000fe20003000000 */
[----:B------:R3:W-:Y:S01]  /*7e80*/  STL [R1+0x42c], R116 ;  /* 0x00042c7401007387 */ /* 0x0007e20000100800 */
[----:B------:R-:W-:-:S02]  /*7e90*/  IMAD R112, R22, UR5, RZ ;  /* 0x0000000516707c24 */ /* 0x000fc4000f8e02ff */
[----:B------:R-:W-:Y:S01]  /*7ea0*/  IMAD R120, R16, UR5, RZ ;  /* 0x0000000510787c24 */ /* 0x000fe2000f8e02ff */
[----:B------:R-:W-:Y:S01]  /*7eb0*/  STL [R1+0x428], R115 ;  /* 0x0004287301007387 */ /* 0x000fe20000100800 */
[----:B------:R-:W-:Y:S02]  /*7ec0*/  IMAD R148, R45, UR5, RZ ;  /* 0x000000052d947c24 */ /* 0x000fe4000f8e02ff */
[----:B------:R-:W-:Y:S01]  /*7ed0*/  IMAD R150, R49, UR5, RZ ;  /* 0x0000000531967c24 */ /* 0x000fe2000f8e02ff */
[----:B------:R4:W-:Y:S01]  /*7ee0*/  STL [R1+0x424], R114 ;  /* 0x0004247201007387 */ /* 0x0009e20000100800 */
[----:B------:R-:W-:Y:S02]  /*7ef0*/  IMAD R152, R53, UR5, RZ ;  /* 0x0000000535987c24 */ /* 0x000fe4000f8e02ff */
        /* <DEDUP_REMOVED lines=10> */
[----:B------:R4:W-:Y:S01]  /*7fa0*/  STL [R1+0x414], R4 ;  /* 0x0004140401007387 */ /* 0x0009e20000100800 */
        /* <DEDUP_REMOVED lines=19> */
[----:B-1----:R-:W-:Y:S01]  /*80e0*/  IMAD R252, R185, UR5, RZ ;  /* 0x00000005b9fc7c24 */ /* 0x002fe2000f8e02ff */
[----:B------:R-:W-:Y:S01]  /*80f0*/  STL [R1+0x3f8], R99 ;  /* 0x0003f86301007387 */ /* 0x000fe20000100800 */
[----:B------:R-:W-:-:S03]  /*8100*/  IMAD R218, R189, UR5, RZ ;  /* 0x00000005bdda7c24 */ /* 0x000fc6000f8e02ff */
[----:B------:R-:W-:Y:S04]  /*8110*/  STL [R1+0x3f4], R98 ;  /* 0x0003f46201007387 */ /* 0x000fe80000100800 */
        /* <DEDUP_REMOVED lines=46> */
[----:B------:R-:W-:Y:S01]  /*8400*/  LDGSTS.E [R6+0x30000], desc[UR28][R236.64], P5 ;  /* 0x30000000ec067fae */ /* 0x000fe2000a92185c */
[----:B------:R-:W-:-:S03]  /*8410*/  LEA R174, P5, R118, R216, 0x2 ;  /* 0x000000d876ae7211 */ /* 0x000fc600078a10ff */
[----:B------:R-:W-:Y:S01]  /*8420*/  STL [R1+0x334], R143 ;  /* 0x0003348f01007387 */ /* 0x000fe20000100800 */
[-C--:B------:R-:W-:Y:S01]  /*8430*/  LEA.HI.X.SX32 R175, R118, R7.reuse, 0x2, P5 ;  /* 0x0000000776af7211 */ /* 0x080fe200028f16ff */
[----:B--2---:R-:W-:Y:S01]  /*8440*/  IMAD R118, R18, UR5, RZ ;  /* 0x0000000512767c24 */ /* 0x004fe2000f8e02ff */
[CC--:B------:R-:W-:Y:S01]  /*8450*/  LEA R26, P5, R115.reuse, R216.reuse, 0x2 ;  /* 0x000000d8731a7211 */ /* 0x0c0fe200078a10ff */
[----:B------:R-:W-:Y:S03]  /*8460*/  STL [R1+0x330], R142 ;  /* 0x0003308e01007387 */ /* 0x000fe60000100800 */
[----:B------:R-:W-:Y:S01]  /*8470*/  LEA.HI.X.SX32 R27, R115, R7, 0x2, P5 ;  /* 0x00000007731b7211 */ /* 0x000fe200028f16ff */
[----:B------:R1:W-:Y:S01]  /*8480*/  LDGSTS.E [R6+0x30008], desc[UR28][R178.64], P0 ;  /* 0x30008000b2067fae */ /* 0x0003e2000812185c */
[----:B------:R-:W-:-:S03]  /*8490*/  LEA R242, P0, R116, R216, 0x2 ;  /* 0x000000d874f27211 */ /* 0x000fc600078010ff */
[----:B------:R-:W-:Y:S01]  /*84a0*/  STL [R1+0x32c], R139 ;  /* 0x00032c8b01007387 */ /* 0x000fe20000100800 */
[-C--:B------:R-:W-:Y:S01]  /*84b0*/  LEA.HI.X.SX32 R243, R116, R7.reuse, 0x2, P0 ;  /* 0x0000000774f37211 */ /* 0x080fe200000f16ff */
[----:B---3--:R-:W-:Y:S01]  /*84c0*/  IMAD R116, R19, UR5, RZ ;  /* 0x0000000513747c24 */ /* 0x008fe2000f8e02ff */
[CC--:B------:R-:W-:Y:S01]  /*84d0*/  LEA R240, P0, R114.reuse, R216.reuse, 0x2 ;  /* 0x000000d872f07211 */ /* 0x0c0fe200078010ff */
[----:B------:R-:W-:Y:S03]  /*84e0*/  STL [R1+0x328], R135 ;  /* 0x0003288701007387 */ /* 0x000fe60000100800 */
[----:B------:R-:W-:Y:S01]  /*84f0*/  LEA.HI.X.SX32 R241, R114, R7, 0x2, P0 ;  /* 0x0000000772f17211 */ /* 0x000fe200000f16ff */
[----:B------:R-:W-:Y:S01]  /*8500*/  STL [R1+0x324], R131 ;  /* 0x0003248301007387 */ /* 0x000fe20000100800 */
[----:B------:R-:W-:Y:S01]  /*8510*/  LEA R232, P0, R111, R216, 0x2 ;  /* 0x000000d86fe87211 */ /* 0x000fe200078010ff */
[----:B----4-:R-:W-:-:S02]  /*8520*/  IMAD R114, R20, UR5, RZ ;  /* 0x0000000514727c24 */ /* 0x010fc4000f8e02ff */
[----:B------:R-:W-:Y:S01]  /*8530*/  STL [R1+0x320], R127 ;  /* 0x0003207f01007387 */ /* 0x000fe20000100800 */
[-C--:B------:R-:W-:Y:S01]  /*8540*/  LEA.HI.X.SX32 R233, R111, R7.reuse, 0x2, P0 ;  /* 0x000000076fe97211 */ /* 0x080fe200000f16ff */
[----:B-1----:R-:W-:Y:S01]  /*8550*/  IMAD R178, R105, UR5, RZ ;  /* 0x0000000569b27c24 */ /* 0x002fe2000f8e02ff */
[CC--:B------:R-:W-:Y:S01]  /*8560*/  LEA R220, P0, R4.reuse, R216.reuse, 0x2 ;  /* 0x000000d804dc7211 */ /* 0x0c0fe200078010ff */
[----:B------:R-:W-:Y:S03]  /*8570*/  STL.64 [R1+0x5c8], R236 ;  /* 0x0005c8ec01007387 */ /* 0x000fe60000100a00 */
[----:B------:R-:W-:Y:S01]  /*8580*/  LEA.HI.X.SX32 R221, R4, R7, 0x2, P0 ;  /* 0x0000000704dd7211 */ /* 0x000fe200000f16ff */
[----:B------:R-:W-:Y:S01]  /*8590*/  STL [R1+0x31c], R123 ;  /* 0x00031c7b01007387 */ /* 0x000fe20000100800 */
[----:B------:R-:W-:-:S03]  /*85a0*/  LEA R4, P0, R106, R216, 0x2 ;  /* 0x000000d86a047211 */ /* 0x000fc600078010ff */
[----:B------:R-:W-:Y:S04]  /*85b0*/  STL [R1+0x318], R119 ;  /* 0x0003187701007387 */ /* 0x000fe80000100800 */
[----:B------:R-:W-:Y:S04]  /*85c0*/  STL [R1+0x314], R108 ;  /* 0x0003146c01007387 */ /* 0x000fe80000100800 */
[----:B------:R1:W-:Y:S04]  /*85d0*/  STL.64 [R1+0xa0], R174 ;  /* 0x0000a0ae01007387 */ /* 0x0003e80000100a00 */
[----:B------:R-:W-:Y:S04]  /*85e0*/  STL.64 [R1+0x98], R242 ;  /* 0x000098f201007387 */ /* 0x000fe80000100a00 */
[----:B------:R-:W-:Y:S04]  /*85f0*/  STL.64 [R1+0x5d0], R242 ;  /* 0x0005d0f201007387 */ /* 0x000fe80000100a00 */
[----:B------:R-:W-:Y:S01]  /*8600*/  STL [R1+0x310], R110 ;  /* 0x0003106e01007387 */ /* 0x000fe20000100800 */
[----:B-1----:R-:W-:-:S03]  /*8610*/  IMAD R174, R97, UR5, RZ ;  /* 0x0000000561ae7c24 */ /* 0x002fc6000f8e02ff */
[----:B------:R1:W-:Y:S04]  /*8620*/  STL.64 [R1+0x90], R26 ;  /* 0x0000901a01007387 */ /* 0x0003e80000100a00 */
[----:B------:R-:W-:Y:S04]  /*8630*/  STL.64 [R1+0x88], R240 ;  /* 0x000088f001007387 */ /* 0x000fe80000100a00 */
[----:B------:R2:W-:Y:S01]  /*8640*/  STL.64 [R1+0x5d8], R240 ;  /* 0x0005d8f001007387 */ /* 0x0005e20000100a00 */
[----:B-1----:R-:W-:-:S03]  /*8650*/  LEA R26, P5, R122, R216, 0x2 ;  /* 0x000000d87a1a7211 */ /* 0x002fc600078a10ff */
[----:B------:R-:W-:Y:S01]  /*8660*/  STL [R1+0x30c], R112 ;  /* 0x00030c7001007387 */ /* 0x000fe20000100800 */
[-C--:B------:R-:W-:Y:S01]  /*8670*/  LEA.HI.X.SX32 R27, R122, R7.reuse, 0x2, P5 ;  /* 0x000000077a1b7211 */ /* 0x080fe200028f16ff */
[----:B------:R-:W-:Y:S01]  /*8680*/  IMAD R122, R15, UR5, RZ ;  /* 0x000000050f7a7c24 */ /* 0x000fe2000f8e02ff */
[CC--:B------:R-:W-:Y:S01]  /*8690*/  LEA R22, P5, R5.reuse, R216.reuse, 0x2 ;  /* 0x000000d805167211 */ /* 0x0c0fe200078a10ff */
[----:B------:R-:W1:Y:S03]  /*86a0*/  S2R R219, SR_TID.X ;  /* 0x0000000000db7919 */ /* 0x000e660000002100 */
[-C--:B------:R-:W-:Y:S01]  /*86b0*/  LEA.HI.X.SX32 R23, R5, R7.reuse, 0x2, P5 ;  /* 0x0000000705177211 */ /* 0x080fe200028f16ff */
[----:B------:R-:W-:Y:S01]  /*86c0*/  STL.64 [R1+0x80], R26 ;  /* 0x0000801a01007387 */ /* 0x000fe20000100a00 */
[C---:B--2---:R-:W-:Y:S02]  /*86d0*/  LEA R240, P5, R107.reuse, R216, 0x2 ;  /* 0x000000d86bf07211 */ /* 0x044fe400078a10ff */
[-C--:B------:R-:W-:Y:S01]  /*86e0*/  LEA.HI.X.SX32 R5, R106, R7.reuse, 0x2, P0 ;  /* 0x000000076a057211 */ /* 0x080fe200000f16ff */
[----:B------:R-:W-:Y:S01]  /*86f0*/  STL.64 [R1+0x78], R232 ;  /* 0x000078e801007387 */ /* 0x000fe20000100a00 */
[----:B------:R-:W-:-:S02]  /*8700*/  LEA.HI.X.SX32 R241, R107, R7, 0x2, P5 ;  /* 0x000000076bf17211 */ /* 0x000fc400028f16ff */
[CC--:B------:R-:W-:Y:S01]  /*8710*/  LEA R242, P5, R104.reuse, R216.reuse, 0x2 ;  /* 0x000000d868f27211 */ /* 0x0c0fe200078a10ff */
[----:B------:R-:W-:Y:S01]  /*8720*/  STL.64 [R1+0x5e0], R232 ;  /* 0x0005e0e801007387 */ /* 0x000fe20000100a00 */
[CC--:B------:R-:W-:Y:S02]  /*8730*/  LEA R244, P0, R103.reuse, R216.reuse, 0x2 ;  /* 0x000000d867f47211 */ /* 0x0c0fe400078010ff */
[-C--:B------:R-:W-:Y:S01]  /*8740*/  LEA.HI.X.SX32 R243, R104, R7.reuse, 0x2, P5 ;  /* 0x0000000768f37211 */ /* 0x080fe200028f16ff */
[----:B------:R-:W-:Y:S01]  /*8750*/  STL [R1+0x308], R114 ;  /* 0x0003087201007387 */ /* 0x000fe20000100800 */
[----:B------:R-:W-:Y:S02]  /*8760*/  LEA.HI.X.SX32 R245, R103, R7, 0x2, P0 ;  /* 0x0000000767f57211 */ /* 0x000fe400000f16ff */
[-C--:B------:R-:W-:Y:S01]  /*8770*/  LEA R236, P5, R3, R216.reuse, 0x2 ;  /* 0x000000d803ec7211 */ /* 0x080fe200078a10ff */
[----:B------:R-:W-:Y:S01]  /*8780*/  STL.64 [R1+0x70], R22 ;  /* 0x0000701601007387 */ /* 0x000fe20000100a00 */
[----:B------:R-:W-:-:S02]  /*8790*/  LEA R234, P0, R2, R216, 0x2 ;  /* 0x000000d802ea7211 */ /* 0x000fc400078010ff */
[-C--:B------:R-:W-:Y:S01]  /*87a0*/  LEA.HI.X.SX32 R237, R3, R7.reuse, 0x2, P5 ;  /* 0x0000000703ed7211 */ /* 0x080fe200028f16ff */
[----:B------:R-:W-:Y:S01]  /*87b0*/  STL.64 [R1+0x68], R220 ;  /* 0x000068dc01007387 */ /* 0x000fe20000100a00 */
[-C--:B------:R-:W-:Y:S02]  /*87c0*/  LEA.HI.X.SX32 R235, R2, R7.reuse, 0x2, P0 ;  /* 0x0000000702eb7211 */ /* 0x080fe400000f16ff */
[CC--:B------:R-:W-:Y:S01]  /*87d0*/  LEA R224, P5, R99.reuse, R216.reuse, 0x2 ;  /* 0x000000d863e07211 */ /* 0x0c0fe200078a10ff */
[----:B------:R-:W-:Y:S01]  /*87e0*/  STL.64 [R1+0x5e8], R220 ;  /* 0x0005e8dc01007387 */ /* 0x000fe20000100a00 */
[C---:B------:R-:W-:Y:S02]  /*87f0*/  LEA R2, P0, R98.reuse, R216, 0x2 ;  /* 0x000000d862027211 */ /* 0x040fe400078010ff */
[-C--:B------:R-:W-:Y:S01]  /*8800*/  LEA.HI.X.SX32 R225, R99, R7.reuse, 0x2, P5 ;  /* 0x0000000763e17211 */ /* 0x080fe200028f16ff */
[----:B------:R-:W-:Y:S01]  /*8810*/  STL [R1+0x304], R116 ;  /* 0x0003047401007387 */ /* 0x000fe20000100800 */
[----:B------:R-:W-:-:S02]  /*8820*/  LEA.HI.X.SX32 R3, R98, R7, 0x2, P0 ;  /* 0x0000000762037211 */ /* 0x000fc400000f16ff */
[CC--:B------:R-:W-:Y:S01]  /*8830*/  LEA R226, P5, R13.reuse, R216.reuse, 0x2 ;  /* 0x000000d80de27211 */ /* 0x0c0fe200078a10ff */
[----:B------:R-:W-:Y:S01]  /*8840*/  STL.64 [R1+0x60], R240 ;  /* 0x000060f001007387 */ /* 0x000fe20000100a00 */
[CC--:B------:R-:W-:Y:S02]  /*8850*/  LEA R230, P0, R12.reuse, R216.reuse, 0x2 ;  /* 0x000000d80ce67211 */ /* 0x0c0fe400078010ff */
[-C--:B------:R-:W-:Y:S01]  /*8860*/  LEA.HI.X.SX32 R227, R13, R7.reuse, 0x2, P5 ;  /* 0x000000070de37211 */ /* 0x080fe200028f16ff */
[----:B------:R-:W-:Y:S01]  /*8870*/  STL.64 [R1+0x5f0], R240 ;  /* 0x0005f0f001007387 */ /* 0x000fe20000100a00 */
[----:B------:R-:W-:Y:S02]  /*8880*/  LEA.HI.X.SX32 R231, R12, R7, 0x2, P0 ;  /* 0x000000070ce77211 */ /* 0x000fe400000f16ff */
[-C--:B------:R-:W-:Y:S01]  /*8890*/  LEA R228, P5, R94, R216.reuse, 0x2 ;  /* 0x000000d85ee47211 */ /* 0x080fe200078a10ff */
[----:B------:R-:W-:Y:S01]  /*88a0*/  STL.64 [R1+0x58], R4 ;  /* 0x0000580401007387 */ /* 0x000fe20000100a00 */
[----:B------:R-:W-:-:S02]  /*88b0*/  LEA R12, P0, R92, R216, 0x2 ;  /* 0x000000d85c0c7211 */ /* 0x000fc400078010ff */
[-C--:B------:R-:W-:Y:S01]  /*88c0*/  LEA.HI.X.SX32 R229, R94, R7.reuse, 0x2, P5 ;  /* 0x000000075ee57211 */ /* 0x080fe200028f16ff */
[----:B------:R2:W-:Y:S01]  /*88d0*/  STL.64 [R1+0x5f8], R4 ;  /* 0x0005f80401007387 */ /* 0x0005e20000100a00 */
[-C--:B------:R-:W-:Y:S02]  /*88e0*/  LEA.HI.X.SX32 R13, R92, R7.reuse, 0x2, P0 ;  /* 0x000000075c0d7211 */ /* 0x080fe400000f16ff */
[CC--:B------:R-:W-:Y:S01]  /*88f0*/  LEA R222, P5, R91.reuse, R216.reuse, 0x2 ;  /* 0x000000d85bde7211 */ /* 0x0c0fe200078a10ff */
[----:B------:R3:W-:Y:S01]  /*8900*/  STL [R1+0x300], R118 ;  /* 0x0003007601007387 */ /* 0x0007e20000100800 */
[C---:B------:R-:W-:Y:S02]  /*8910*/  LEA R248, P0, R90.reuse, R216, 0x2 ;  /* 0x000000d85af87211 */ /* 0x040fe400078010ff */
[-C--:B------:R-:W-:Y:S01]  /*8920*/  LEA.HI.X.SX32 R223, R91, R7.reuse, 0x2, P5 ;  /* 0x000000075bdf7211 */ /* 0x080fe200028f16ff */
[----:B------:R-:W-:Y:S01]  /*8930*/  STL.64 [R1+0x50], R242 ;  /* 0x000050f201007387 */ /* 0x000fe20000100a00 */
[----:B------:R-:W-:-:S02]  /*8940*/  LEA.HI.X.SX32 R249, R90, R7, 0x2, P0 ;  /* 0x000000075af97211 */ /* 0x000fc400000f16ff */
[CC--:B------:R-:W-:Y:S01]  /*8950*/  LEA R246, P5, R88.reuse, R216.reuse, 0x2 ;  /* 0x000000d858f67211 */ /* 0x0c0fe200078a10ff */
[----:B--2---:R-:W-:Y:S01]  /*8960*/  IMAD R5, R33, UR5, RZ ;  /* 0x0000000521057c24 */ /* 0x004fe2000f8e02ff */
[-C--:B------:R-:W-:Y:S01]  /*8970*/  LEA R8, P0, R87, R216.reuse, 0x2 ;  /* 0x000000d857087211 */ /* 0x080fe200078010ff */
[----:B------:R-:W-:Y:S01]  /*8980*/  IMAD R4, R41, UR5, RZ ;  /* 0x0000000529047c24 */ /* 0x000fe2000f8e02ff */
[-C--:B------:R-:W-:Y:S01]  /*8990*/  LEA.HI.X.SX32 R247, R88, R7.reuse, 0x2, P5 ;  /* 0x0000000758f77211 */ /* 0x080fe200028f16ff */
[----:B------:R-:W-:Y:S01]  /*89a0*/  STL.64 [R1+0x48], R244 ;  /* 0x000048f401007387 */ /* 0x000fe20000100a00 */
[----:B------:R-:W-:Y:S02]  /*89b0*/  LEA.HI.X.SX32 R9, R87, R7, 0x2, P0 ;  /* 0x0000000757097211 */ /* 0x000fe400000f16ff */
[-C--:B------:R-:W-:Y:S01]  /*89c0*/  LEA R10, P5, R86, R216.reuse, 0x2 ;  /* 0x000000d8560a7211 */ /* 0x080fe200078a10ff */
[----:B------:R2:W-:Y:S01]  /*89d0*/  STL [R1+0x2fc], R120 ;  /* 0x0002fc7801007387 */ /* 0x0005e20000100800 */
        /* <DEDUP_REMOVED lines=8> */
[----:B------:R4:W-:Y:S01]  /*8a60*/  STL [R1+0x2f8], R122 ;  /* 0x0002f87a01007387 */ /* 0x0009e20000100800 */
        /* <DEDUP_REMOVED lines=23> */
[----:B------:R1:W-:Y:S01]  /*8be0*/  STL [R1+0x2ec], R128 ;  /* 0x0002ec8001007387 */ /* 0x0003e20000100800 */
[----:B------:R-:W-:Y:S02]  /*8bf0*/  LEA.HI.X.SX32 R35, R71, R7, 0x2, P0 ;  /* 0x0000000747237211 */ /* 0x000fe400000f16ff */
[-C--:B------:R-:W-:Y:S01]  /*8c00*/  LEA R36, P5, R70, R216.reuse, 0x2 ;  /* 0x000000d846247211 */ /* 0x080fe200078a10ff */
[----:B------:R-:W-:Y:S01]  /*8c10*/  STL.64 [R1], R222 ;  /* 0x000000de01007387 */ /* 0x000fe20000100a00 */
[----:B------:R-:W-:-:S02]  /*8c20*/  LEA R38, P0, R68, R216, 0x2 ;  /* 0x000000d844267211 */ /* 0x000fc400078010ff */
[-C--:B------:R-:W-:Y:S01]  /*8c30*/  LEA.HI.X.SX32 R37, R70, R7.reuse, 0x2, P5 ;  /* 0x0000000746257211 */ /* 0x080fe200028f16ff */
[----:B------:R1:W-:Y:S01]  /*8c40*/  STL [R1+0x2e8], R130 ;  /* 0x0002e88201007387 */ /* 0x0003e20000100800 */
[-C--:B------:R-:W-:Y:S02]  /*8c50*/  LEA.HI.X.SX32 R39, R68, R7.reuse, 0x2, P0 ;  /* 0x0000000744277211 */ /* 0x080fe400000f16ff */
[CC--:B------:R-:W-:Y:S01]  /*8c60*/  LEA R40, P5, R67.reuse, R216.reuse, 0x2 ;  /* 0x000000d843287211 */ /* 0x0c0fe200078a10ff */
[----:B------:R1:W-:Y:S01]  /*8c70*/  STL [R1+0x2e4], R132 ;  /* 0x0002e48401007387 */ /* 0x0003e20000100800 */
[C---:B------:R-:W-:Y:S02]  /*8c80*/  LEA R42, P0, R66.reuse, R216, 0x2 ;  /* 0x000000d8422a7211 */ /* 0x040fe400078010ff */
[-C--:B------:R-:W-:Y:S01]  /*8c90*/  LEA.HI.X.SX32 R41, R67, R7.reuse, 0x2, P5 ;  /* 0x0000000743297211 */ /* 0x080fe200028f16ff */
[----:B------:R1:W-:Y:S01]  /*8ca0*/  STL [R1+0x2e0], R134 ;  /* 0x0002e08601007387 */ /* 0x0003e20000100800 */
[----:B------:R-:W-:-:S02]  /*8cb0*/  LEA.HI.X.SX32 R43, R66, R7, 0x2, P0 ;  /* 0x00000007422b7211 */ /* 0x000fc400000f16ff */
[CC--:B------:R-:W-:Y:S01]  /*8cc0*/  LEA R44, P5, R64.reuse, R216.reuse, 0x2 ;  /* 0x000000d8402c7211 */ /* 0x0c0fe200078a10ff */
[----:B------:R1:W-:Y:S01]  /*8cd0*/  STL [R1+0x2dc], R136 ;  /* 0x0002dc8801007387 */ /* 0x0003e20000100800 */
[CC--:B------:R-:W-:Y:S02]  /*8ce0*/  LEA R46, P0, R63.reuse, R216.reuse, 0x2 ;  /* 0x000000d83f2e7211 */ /* 0x0c0fe400078010ff */
[-C--:B------:R-:W-:Y:S01]  /*8cf0*/  LEA.HI.X.SX32 R45, R64, R7.reuse, 0x2, P5 ;  /* 0x00000007402d7211 */ /* 0x080fe200028f16ff */
[----:B------:R1:W-:Y:S01]  /*8d00*/  STL [R1+0x2d8], R138 ;  /* 0x0002d88a01007387 */ /* 0x0003e20000100800 */
[----:B------:R-:W-:Y:S02]  /*8d10*/  LEA.HI.X.SX32 R47, R63, R7, 0x2, P0 ;  /* 0x000000073f2f7211 */ /* 0x000fe400000f16ff */
[-C--:B------:R-:W-:Y:S01]  /*8d20*/  LEA R48, P5, R62, R216.reuse, 0x2 ;  /* 0x000000d83e307211 */ /* 0x080fe200078a10ff */
[----:B------:R-:W-:Y:S01]  /*8d30*/  STL [R1+0x2d4], R140 ;  /* 0x0002d48c01007387 */ /* 0x000fe20000100800 */
[----:B------:R-:W-:-:S02]  /*8d40*/  LEA R50, P0, R60, R216, 0x2 ;  /* 0x000000d83c327211 */ /* 0x000fc400078010ff */
[-C--:B------:R-:W-:Y:S01]  /*8d50*/  LEA.HI.X.SX32 R49, R62, R7.reuse, 0x2, P5 ;  /* 0x000000073e317211 */ /* 0x080fe200028f16ff */
[----:B------:R1:W-:Y:S01]  /*8d60*/  STL [R1+0x2d0], R5 ;  /* 0x0002d00501007387 */ /* 0x0003e20000100800 */
[-C--:B------:R-:W-:Y:S02]  /*8d70*/  LEA.HI.X.SX32 R51, R60, R7.reuse, 0x2, P0 ;  /* 0x000000073c337211 */ /* 0x080fe400000f16ff */
[CC--:B------:R-:W-:Y:S01]  /*8d80*/  LEA R52, P5, R59.reuse, R216.reuse, 0x2 ;  /* 0x000000d83b347211 */ /* 0x0c0fe200078a10ff */
[----:B------:R-:W-:Y:S01]  /*8d90*/  STL [R1+0x2cc], R144 ;  /* 0x0002cc9001007387 */ /* 0x000fe20000100800 */
        /* <DEDUP_REMOVED lines=9> */
[----:B------:R-:W-:Y:S01]  /*8e30*/  LEA.HI.X.SX32 R59, R156, R7, 0x2, P0 ;  /* 0x000000079c3b7211 */ /* 0x000fe200000f16ff */
[----:B------:R-:W-:Y:S01]  /*8e40*/  IMAD R156, R61, UR5, RZ ;  /* 0x000000053d9c7c24 */ /* 0x000fe2000f8e02ff */
[-C--:B------:R-:W-:Y:S01]  /*8e50*/  LEA R60, P5, R170, R216.reuse, 0x2 ;  /* 0x000000d8aa3c7211 */ /* 0x080fe200078a10ff */
[----:B------:R1:W-:Y:S01]  /*8e60*/  STL [R1+0x2bc], R152 ;  /* 0x0002bc9801007387 */ /* 0x0003e20000100800 */
[----:B------:R-:W-:-:S02]  /*8e70*/  LEA R62, P0, R158, R216, 0x2 ;  /* 0x000000d89e3e7211 */ /* 0x000fc400078010ff */
[-C--:B------:R-:W-:Y:S01]  /*8e80*/  LEA.HI.X.SX32 R61, R170, R7.reuse, 0x2, P5 ;  /* 0x00000007aa3d7211 */ /* 0x080fe200028f16ff */
[----:B------:R-:W-:Y:S01]  /*8e90*/  IMAD R170, R89, UR5, RZ ;  /* 0x0000000559aa7c24 */ /* 0x000fe2000f8e02ff */
[-C--:B------:R-:W-:Y:S01]  /*8ea0*/  LEA.HI.X.SX32 R63, R158, R7.reuse, 0x2, P0 ;  /* 0x000000079e3f7211 */ /* 0x080fe200000f16ff */
[----:B------:R-:W-:Y:S01]  /*8eb0*/  IMAD R158, R65, UR5, RZ ;  /* 0x00000005419e7c24 */ /* 0x000fe2000f8e02ff */
[-C--:B------:R-:W-:Y:S01]  /*8ec0*/  LEA R64, P5, R168, R216.reuse, 0x2 ;  /* 0x000000d8a8407211 */ /* 0x080fe200078a10ff */
[----:B------:R1:W-:Y:S01]  /*8ed0*/  STL [R1+0x2b8], R154 ;  /* 0x0002b89a01007387 */ /* 0x0003e20000100800 */
[-C--:B------:R-:W-:Y:S02]  /*8ee0*/  LEA R66, P0, R160, R216.reuse, 0x2 ;  /* 0x000000d8a0427211 */ /* 0x080fe400078010ff */
[-C--:B------:R-:W-:Y:S01]  /*8ef0*/  LEA.HI.X.SX32 R65, R168, R7.reuse, 0x2, P5 ;  /* 0x00000007a8417211 */ /* 0x080fe200028f16ff */
[----:B------:R-:W-:Y:S01]  /*8f00*/  IMAD R168, R85, UR5, RZ ;  /* 0x0000000555a87c24 */ /* 0x000fe2000f8e02ff */
[----:B------:R-:W-:Y:S01]  /*8f10*/  LEA.HI.X.SX32 R67, R160, R7, 0x2, P0 ;  /* 0x00000007a0437211 */ /* 0x000fe200000f16ff */
[----:B------:R-:W-:Y:S01]  /*8f20*/  IMAD R160, R69, UR5, RZ ;  /* 0x0000000545a07c24 */ /* 0x000fe2000f8e02ff */
[-C--:B------:R-:W-:Y:S01]  /*8f30*/  LEA R68, P5, R167, R216.reuse, 0x2 ;  /* 0x000000d8a7447211 */ /* 0x080fe200078a10ff */
[----:B------:R1:W-:Y:S01]  /*8f40*/  STL [R1+0x2b4], R156 ;  /* 0x0002b49c01007387 */ /* 0x0003e20000100800 */
[----:B------:R-:W-:-:S02]  /*8f50*/  LEA R70, P0, R162, R216, 0x2 ;  /* 0x000000d8a2467211 */ /* 0x000fc400078010ff */
[-C--:B------:R-:W-:Y:S01]  /*8f60*/  LEA.HI.X.SX32 R69, R167, R7.reuse, 0x2, P5 ;  /* 0x00000007a7457211 */ /* 0x080fe200028f16ff */
[----:B------:R1:W-:Y:S01]  /*8f70*/  STL [R1+0x2b0], R158 ;  /* 0x0002b09e01007387 */ /* 0x0003e20000100800 */
        /* <DEDUP_REMOVED lines=14> */
[-C--:B------:R-:W-:Y:S02]  /*9060*/  LEA.HI.X.SX32 R79, R159, R7.reuse, 0x2, P0 ;  /* 0x000000079f4f7211 */ /* 0x080fe400000f16ff */
[-C--:B------:R-:W-:Y:S01]  /*9070*/  LEA R80, P5, R155, R216.reuse, 0x2 ;  /* 0x000000d89b507211 */ /* 0x080fe200078a10ff */
[----:B------:R1:W-:Y:S01]  /*9080*/  STL [R1+0x2a0], R166 ;  /* 0x0002a0a601007387 */ /* 0x0003e20000100800 */
[----:B------:R-:W-:Y:S02]  /*9090*/  LEA R82, P0, R151, R216, 0x2 ;  /* 0x000000d897527211 */ /* 0x000fe400078010ff */
        /* <DEDUP_REMOVED lines=21> */
[-C--:B------:R-:W-:Y:S01]  /*91f0*/  LEA R96, P5, R131, R216.reuse, 0x2 ;  /* 0x000000d883607211 */ /* 0x080fe200078a10ff */
[----:B------:R1:W-:Y:S01]  /*9200*/  STL [R1+0x280], R182 ;  /* 0x000280b601007387 */ /* 0x0003e20000100800 */
[-C--:B------:R-:W-:Y:S02]  /*9210*/  LEA R98, P0, R127, R216.reuse, 0x2 ;  /* 0x000000d87f627211 */ /* 0x080fe400078010ff */
        /* <DEDUP_REMOVED lines=19> */
[----:B------:R-:W0:Y:S01]  /*9350*/  LDGDEPBAR ;  /* 0x00000000000079af */ /* 0x000e220000000000 */
[----:B------:R-:W-:Y:S02]  /*9360*/  LEA.HI.X.SX32 R111, R114, R7, 0x2, P0 ;  /* 0x00000007726f7211 */ /* 0x000fe400000f16ff */
[-C--:B------:R-:W-:Y:S02]  /*9370*/  LEA R112, P5, R116, R216.reuse, 0x2 ;  /* 0x000000d874707211 */ /* 0x080fe400078a10ff */
[----:B------:R-:W-:-:S02]  /*9380*/  LEA R114, P0, R118, R216, 0x2 ;  /* 0x000000d876727211 */ /* 0x000fc400078010ff */
[-C--:B------:R-:W-:Y:S02]  /*9390*/  LEA.HI.X.SX32 R113, R116, R7.reuse, 0x2, P5 ;  /* 0x0000000774717211 */ /* 0x080fe400028f16ff */
[-C--:B------:R-:W-:Y:S02]  /*93a0*/  LEA.HI.X.SX32 R115, R118, R7.reuse, 0x2, P0 ;  /* 0x0000000776737211 */ /* 0x080fe400000f16ff */
[-C--:B------:R-:W-:Y:S02]  /*93b0*/  LEA R116, P5, R120, R216.reuse, 0x2 ;  /* 0x000000d878747211 */ /* 0x080fe400078a10ff */
[----:B---3--:R-:W-:Y:S02]  /*93c0*/  LEA R118, P0, R122, R216, 0x2 ;  /* 0x000000d87a767211 */ /* 0x008fe400078010ff */
[-C--:B------:R-:W-:Y:S02]  /*93d0*/  LEA.HI.X.SX32 R117, R120, R7.reuse, 0x2, P5 ;  /* 0x0000000778757211 */ /* 0x080fe400028f16ff */
[----:B------:R-:W-:-:S02]  /*93e0*/  LEA.HI.X.SX32 R119, R122, R7, 0x2, P0 ;  /* 0x000000077a777211 */ /* 0x000fc400000f16ff */
[-C--:B--2---:R-:W-:Y:S02]  /*93f0*/  LEA R120, P5, R124, R216.reuse, 0x2 ;  /* 0x000000d87c787211 */ /* 0x084fe400078a10ff */
[-C--:B----4-:R-:W-:Y:S02]  /*9400*/  LEA R122, P0, R126, R216.reuse, 0x2 ;  /* 0x000000d87e7a7211 */ /* 0x090fe400078010ff */
[-C--:B------:R-:W-:Y:S02]  /*9410*/  LEA.HI.X.SX32 R121, R124, R7.reuse, 0x2, P5 ;  /* 0x000000077c797211 */ /* 0x080fe400028f16ff */
[----:B------:R-:W-:Y:S02]  /*9420*/  LEA.HI.X.SX32 R123, R126, R7, 0x2, P0 ;  /* 0x000000077e7b7211 */ /* 0x000fe400000f16ff */
[-C--:B-1----:R-:W-:Y:S02]  /*9430*/  LEA R124, P5, R128, R216.reuse, 0x2 ;  /* 0x000000d8807c7211 */ /* 0x082fe400078a10ff */
[----:B------:R-:W-:-:S02]  /*9440*/  LEA R126, P0, R130, R216, 0x2 ;  /* 0x000000d8827e7211 */ /* 0x000fc400078010ff */
[-C--:B------:R-:W-:Y:S02]  /*9450*/  LEA.HI.X.SX32 R125, R128, R7.reuse, 0x2, P5 ;  /* 0x00000007807d7211 */ /* 0x080fe400028f16ff */
[-C--:B------:R-:W-:Y:S02]  /*9460*/  LEA.HI.X.SX32 R127, R130, R7.reuse, 0x2, P0 ;  /* 0x00000007827f7211 */ /* 0x080fe400000f16ff */
[-C--:B------:R-:W-:Y:S02]  /*9470*/  LEA R128, P5, R132, R216.reuse, 0x2 ;  /* 0x000000d884807211 */ /* 0x080fe400078a10ff */
[----:B------:R-:W-:Y:S02]  /*9480*/  LEA R130, P0, R134, R216, 0x2 ;  /* 0x000000d886827211 */ /* 0x000fe400078010ff */
[-C--:B------:R-:W-:Y:S02]  /*9490*/  LEA.HI.X.SX32 R129, R132, R7.reuse, 0x2, P5 ;  /* 0x0000000784817211 */ /* 0x080fe400028f16ff */
[----:B------:R-:W-:-:S02]  /*94a0*/  LEA.HI.X.SX32 R131, R134, R7, 0x2, P0 ;  /* 0x0000000786837211 */ /* 0x000fc400000f16ff */
[-C--:B------:R-:W-:Y:S02]  /*94b0*/  LEA R132, P5, R136, R216.reuse, 0x2 ;  /* 0x000000d888847211 */ /* 0x080fe400078a10ff */
[-C--:B------:R-:W-:Y:S02]  /*94c0*/  LEA R134, P0, R138, R216.reuse, 0x2 ;  /* 0x000000d88a867211 */ /* 0x080fe400078010ff */
[-C--:B------:R-:W-:Y:S02]  /*94d0*/  LEA.HI.X.SX32 R133, R136, R7.reuse, 0x2, P5 ;  /* 0x0000000788857211 */ /* 0x080fe400028f16ff */
[----:B------:R-:W-:Y:S02]  /*94e0*/  LEA.HI.X.SX32 R135, R138, R7, 0x2, P0 ;  /* 0x000000078a877211 */ /* 0x000fe400000f16ff */
[-C--:B------:R-:W-:Y:S02]  /*94f0*/  LEA R136, P5, R140, R216.reuse, 0x2 ;  /* 0x000000d88c887211 */ /* 0x080fe400078a10ff */
[----:B------:R-:W-:-:S02]  /*9500*/  LEA R138, P0, R5, R216, 0x2 ;  /* 0x000000d8058a7211 */ /* 0x000fc400078010ff */
[-C--:B------:R-:W-:Y:S02]  /*9510*/  LEA.HI.X.SX32 R137, R140, R7.reuse, 0x2, P5 ;  /* 0x000000078c897211 */ /* 0x080fe400028f16ff */
[-C--:B------:R-:W-:Y:S01]  /*9520*/  LEA.HI.X.SX32 R139, R5, R7.reuse, 0x2, P0 ;  /* 0x00000007058b7211 */ /* 0x080fe200000f16ff */
[----:B------:R-:W-:Y:S01]  /*9530*/  IMAD R5, R141, UR5, RZ ;  /* 0x000000058d057c24 */ /* 0x000fe2000f8e02ff */
[-C--:B------:R-:W-:Y:S02]  /*9540*/  LEA R140, P5, R144, R216.reuse, 0x2 ;  /* 0x000000d8908c7211 */ /* 0x080fe400078a10ff */
[-C--:B------:R-:W-:Y:S02]  /*9550*/  LEA R142, P0, R4, R216.reuse, 0x2 ;  /* 0x000000d8048e7211 */ /* 0x080fe400078010ff */
[-C--:B------:R-:W-:Y:S01]  /*9560*/  LEA.HI.X.SX32 R141, R144, R7.reuse, 0x2, P5 ;  /* 0x00000007908d7211 */ /* 0x080fe200028f16ff */
[----:B------:R-:W-:Y:S01]  /*9570*/  STL [R1+0x264], R5 ;  /* 0x0002640501007387 */ /* 0x000fe20000100800 */
[----:B------:R-:W-:Y:S01]  /*9580*/  LEA.HI.X.SX32 R143, R4, R7, 0x2, P0 ;  /* 0x00000007048f7211 */ /* 0x000fe200000f16ff */
[----:B------:R-:W-:Y:S01]  /*9590*/  IMAD R4, R145, UR5, RZ ;  /* 0x0000000591047c24 */ /* 0x000fe2000f8e02ff */
[----:B------:R-:W-:-:S02]  /*95a0*/  LEA R144, P5, R148, R216, 0x2 ;  /* 0x000000d894907211 */ /* 0x000fc400078a10ff */
[-C--:B------:R-:W-:Y:S02]  /*95b0*/  LEA R146, P0, R150, R216.reuse, 0x2 ;  /* 0x000000d896927211 */ /* 0x080fe400078010ff */
        /* <DEDUP_REMOVED lines=28> */
[----:B------:R-:W-:Y:S01]  /*9780*/  STL [R1+0x234], R217 ;  /* 0x000234d901007387 */ /* 0x000fe20000100800 */
[-C--:B------:R-:W-:Y:S02]  /*9790*/  LEA R166, P0, R170, R216.reuse, 0x2 ;  /* 0x000000d8aaa67211 */ /* 0x080fe400078010ff */
[-C--:B------:R-:W-:Y:S01]  /*97a0*/  LEA.HI.X.SX32 R165, R168, R7.reuse, 0x2, P5 ;  /* 0x00000007a8a57211 */ /* 0x080fe200028f16ff */
[----:B------:R4:W-:Y:S01]  /*97b0*/  STL [R1+0x230], R252 ;  /* 0x000230fc01007387 */ /* 0x0009e20000100800 */
[----:B------:R-:W-:Y:S02]  /*97c0*/  LEA.HI.X.SX32 R167, R170, R7, 0x2, P0 ;  /* 0x00000007aaa77211 */ /* 0x000fe400000f16ff */
[-C--:B------:R-:W-:Y:S01]  /*97d0*/  LEA R168, P5, R172, R216.reuse, 0x2 ;  /* 0x000000d8aca87211 */ /* 0x080fe200078a10ff */
[----:B------:R-:W4:Y:S01]  /*97e0*/  LDL R238, [R1+0x444] ;  /* 0x0004440001ee7983 */ /* 0x000f220000100800 */
        /* <DEDUP_REMOVED lines=22> */
[-C--:B------:R-:W-:Y:S02]  /*9950*/  LEA.HI.X.SX32 R191, R194, R7.reuse, 0x2, P0 ;  /* 0x00000007c2bf7211 */ /* 0x080fe400000f16ff */
[CC--:B------:R-:W-:Y:S02]  /*9960*/  LEA R192, P5, R5.reuse, R216.reuse, 0x2 ;  /* 0x000000d805c07211 */ /* 0x0c0fe400078a10ff */
[----:B------:R-:W-:Y:S01]  /*9970*/  LEA R194, P0, R4, R216, 0x2 ;  /* 0x000000d804c27211 */ /* 0x000fe200078010ff */
[----:B------:R4:W-:Y:S01]  /*9980*/  STL [R1+0x22c], R218 ;  /* 0x00022cda01007387 */ /* 0x0009e20000100800 */
[----:B------:R-:W-:-:S02]  /*9990*/  LEA.HI.X.SX32 R193, R5, R7, 0x2, P5 ;  /* 0x0000000705c17211 */ /* 0x000fc400028f16ff */
[-C--:B------:R-:W-:Y:S01]  /*99a0*/  LEA.HI.X.SX32 R195, R4, R7.reuse, 0x2, P0 ;  /* 0x0000000704c37211 */ /* 0x080fe200000f16ff */
[----:B------:R-:W4:Y:S04]  /*99b0*/  LDL.64 R240, [R1+0x90] ;  /* 0x0000900001f07983 */ /* 0x000f280000100a00 */
[----:B-1----:R-:W4:Y:S01]  /*99c0*/  LDL.64 R4, [R1+0xa0] ;  /* 0x0000a00001047983 */ /* 0x002f220000100a00 */
[-C--:B------:R-:W-:Y:S02]  /*99d0*/  LEA R196, P5, R200, R216.reuse, 0x2 ;  /* 0x000000d8c8c47211 */ /* 0x080fe400078a10ff */
[----:B------:R-:W-:Y:S01]  /*99e0*/  LEA R198, P0, R202, R216, 0x2 ;  /* 0x000000d8cac67211 */ /* 0x000fe200078010ff */
[----:B------:R-:W4:Y:S01]  /*99f0*/  LDL.64 R220, [R1+0x80] ;  /* 0x0000800001dc7983 */ /* 0x000f220000100a00 */
[----:B------:R-:W-:-:S02]  /*9a00*/  LEA.HI.X.SX32 R197, R200, R7, 0x2, P5 ;  /* 0x00000007c8c57211 */ /* 0x000fc400028f16ff */
[-C--:B--2---:R-:W-:Y:S01]  /*9a10*/  LEA R200, P5, R204, R216.reuse, 0x2 ;  /* 0x000000d8ccc87211 */ /* 0x084fe200078a10ff */
[----:B------:R-:W2:Y:S01]  /*9a20*/  LDL.64 R232, [R1+0x70] ;  /* 0x0000700001e87983 */ /* 0x000ea20000100a00 */
[-C--:B------:R-:W-:Y:S02]  /*9a30*/  LEA.HI.X.SX32 R199, R202, R7.reuse, 0x2, P0 ;  /* 0x00000007cac77211 */ /* 0x080fe400000f16ff */
[-C--:B---3--:R-:W-:Y:S02]  /*9a40*/  LEA R202, P0, R206, R216.reuse, 0x2 ;  /* 0x000000d8ceca7211 */ /* 0x088fe400078010ff */
[-C--:B------:R-:W-:Y:S02]  /*9a50*/  LEA.HI.X.SX32 R201, R204, R7.reuse, 0x2, P5 ;  /* 0x00000007ccc97211 */ /* 0x080fe400028f16ff */
[----:B----4-:R-:W-:Y:S02]  /*9a60*/  LEA R204, P5, R208, R216, 0x2 ;  /* 0x000000d8d0cc7211 */ /* 0x010fe400078a10ff */
[----:B------:R-:W-:-:S02]  /*9a70*/  LEA.HI.X.SX32 R203, R206, R7, 0x2, P0 ;  /* 0x00000007cecb7211 */ /* 0x000fc400000f16ff */
[-C--:B------:R-:W-:Y:S02]  /*9a80*/  LEA R206, P0, R210, R216.reuse, 0x2 ;  /* 0x000000d8d2ce7211 */ /* 0x080fe400078010ff */
[-C--:B------:R-:W-:Y:S02]  /*9a90*/  LEA.HI.X.SX32 R205, R208, R7.reuse, 0x2, P5 ;  /* 0x00000007d0cd7211 */ /* 0x080fe400028f16ff */
[----:B------:R-:W-:Y:S02]  /*9aa0*/  SHF.R.U32.HI R219, RZ, 0x6, R219 ;  /* 0x00000006ffdb7819 */ /* 0x000fe400000116db */
[-C--:B------:R-:W-:Y:S02]  /*9ab0*/  LEA R208, P5, R212, R216.reuse, 0x2 ;  /* 0x000000d8d4d07211 */ /* 0x080fe400078a10ff */
[----:B------:R-:W-:Y:S02]  /*9ac0*/  LEA.HI.X.SX32 R207, R210, R7, 0x2, P0 ;  /* 0x00000007d2cf7211 */ /* 0x000fe400000f16ff */
[----:B------:R-:W-:-:S02]  /*9ad0*/  LEA R210, P0, R214, R216, 0x2 ;  /* 0x000000d8d6d27211 */ /* 0x000fc400078010ff */
[----:B------:R-:W-:Y:S02]  /*9ae0*/  SGXT.U32 R219, R219, 0x1 ;  /* 0x00000001dbdb781a */ /* 0x000fe40000000000 */
[-C--:B------:R-:W-:Y:S02]  /*9af0*/  LEA.HI.X.SX32 R209, R212, R7.reuse, 0x2, P5 ;  /* 0x00000007d4d17211 */ /* 0x080fe400028f16ff */
[-C--:B------:R-:W-:Y:S02]  /*9b00*/  LEA R212, P5, R217, R216.reuse, 0x2 ;  /* 0x000000d8d9d47211 */ /* 0x080fe400078a10ff */
[----:B------:R-:W-:Y:S02]  /*9b10*/  LEA.HI.X.SX32 R211, R214, R7, 0x2, P0 ;  /* 0x00000007d6d37211 */ /* 0x000fe400000f16ff */
[----:B------:R-:W-:Y:S02]  /*9b20*/  LEA R214, P0, R252, R216, 0x2 ;  /* 0x000000d8fcd67211 */ /* 0x000fe400078010ff */
[----:B------:R-:W-:-:S02]  /*9b30*/  LOP3.LUT R219, R219, 0x8, RZ, 0xfc, !PT ;  /* 0x00000008dbdb7812 */ /* 0x000fc400078efcff */
[-C--:B------:R-:W-:Y:S02]  /*9b40*/  LEA.HI.X.SX32 R213, R217, R7.reuse, 0x2, P5 ;  /* 0x00000007d9d57211 */ /* 0x080fe400028f16ff */
[----:B------:R-:W-:Y:S02]  /*9b50*/  LEA R216, P5, R218, R216, 0x2 ;  /* 0x000000d8dad87211 */ /* 0x000fe400078a10ff */
[-C--:B------:R-:W-:Y:S02]  /*9b60*/  LEA.HI.X.SX32 R215, R252, R7.reuse, 0x2, P0 ;  /* 0x00000007fcd77211 */ /* 0x080fe400000f16ff */
[----:B------:R-:W-:Y:S01]  /*9b70*/  ISETP.GE.AND P0, PT, R219, UR4, PT ;  /* 0x00000004db007c0c */ /* 0x000fe2000bf06270 */
[----:B------:R-:W3:Y:S01]  /*9b80*/  LDL.LU R252, [R1+0x600] ;  /* 0x0006000001fc7983 */ /* 0x000ee20000300800 */
[----:B------:R-:W-:Y:S02]  /*9b90*/  LEA.HI.X.SX32 R217, R218, R7, 0x2, P5 ;  /* 0x00000007dad97211 */ /* 0x000fe400028f16ff */
[----:B------:R-:W-:-:S02]  /*9ba0*/  SEL R7, RZ, 0x4, P0 ;  /* 0x00000004ff077807 */ /* 0x000fc40000000000 */
[----:B------:R-:W-:Y:S01]  /*9bb0*/  ISETP.GE.AND P0, PT, R251, UR4, PT ;  /* 0x00000004fb007c0c */ /* 0x000fe2000bf06270 */
[----:B------:R-:W-:-:S05]  /*9bc0*/  VIADD R251, R238, UR7 ;  /* 0x00000007eefb7c36 */ /* 0x000fca0008000000 */
[----:B------:R-:W-:Y:S04]  /*9bd0*/  LDGSTS.E [R251], desc[UR28][R4.64], P4 ;  /* 0x0000000004fb7fae */ /* 0x000fe8000a12185c */
[----:B------:R-:W-:Y:S04]  /*9be0*/  LDGSTS.E [R251+0x400], desc[UR28][R240.64], P4 ;  /* 0x00400000f0fb7fae */ /* 0x000fe8000a12185c */
[----:B------:R-:W-:Y:S04]  /*9bf0*/  LDGSTS.E [R251+0x800], desc[UR28][R220.64], P4 ;  /* 0x00800000dcfb7fae */ /* 0x000fe8000a12185c */
[----:B------:R-:W4:Y:S04]  /*9c00*/  LDL.LU.64 R4, [R1+0x5f8] ;  /* 0x0005f80001047983 */ /* 0x000f280000300a00 */
[----:B------:R-:W3:Y:S04]  /*9c10*/  LDL.LU.64 R240, [R1+0x5f0] ;  /* 0x0005f00001f07983 */ /* 0x000ee80000300a00 */
[----:B------:R-:W4:Y:S04]  /*9c20*/  LDL.LU.64 R220, [R1+0x5e8] ;  /* 0x0005e80001dc7983 */ /* 0x000f280000300a00 */
[----:B--2---:R-:W-:Y:S04]  /*9c30*/  LDGSTS.E [R251+0xc00], desc[UR28][R232.64], P4 ;  /* 0x00c00000e8fb7fae */ /* 0x004fe8000a12185c */
[----:B------:R-:W2:Y:S04]  /*9c40*/  LDL.LU.64 R232, [R1+0x5e0] ;  /* 0x0005e00001e87983 */ /* 0x000ea80000300a00 */
[----:B---3--:R-:W-:Y:S04]  /*9c50*/  LDGSTS.E [R251+0x1000], desc[UR28][R240.64], P4 ;  /* 0x01000000f0fb7fae */ /* 0x008fe8000a12185c */
[----:B------:R-:W-:Y:S04]  /*9c60*/  LDGSTS.E [R251+0x1400], desc[UR28][R242.64], P4 ;  /* 0x01400000f2fb7fae */ /* 0x000fe8000a12185c */
[----:B------:R-:W-:Y:S04]  /*9c70*/  LDGSTS.E [R251+0x1800], desc[UR28][R236.64], P4 ;  /* 0x01800000ecfb7fae */ /* 0x000fe8000a12185c */
[----:B------:R-:W3:Y:S04]  /*9c80*/  LDL.LU.64 R240, [R1+0x5d8] ;  /* 0x0005d80001f07983 */ /* 0x000ee80000300a00 */
[----:B------:R-:W4:Y:S04]  /*9c90*/  LDL.LU.64 R242, [R1+0x5d0] ;  /* 0x0005d00001f27983 */ /* 0x000f280000300a00 */
[----:B------:R-:W-:Y:S04]  /*9ca0*/  LDGSTS.E [R251+0x1c00], desc[UR28][R224.64], P4 ;  /* 0x01c00000e0fb7fae */ /* 0x000fe8000a12185c */
[----:B------:R-:W-:Y:S04]  /*9cb0*/  LDGSTS.E [R251+0x2000], desc[UR28][R226.64], P4 ;  /* 0x02000000e2fb7fae */ /* 0x000fe8000a12185c */
[----:B------:R-:W-:Y:S04]  /*9cc0*/  LDGSTS.E [R251+0x2400], desc[UR28][R228.64], P4 ;  /* 0x02400000e4fb7fae */ /* 0x000fe8000a12185c */
[----:B------:R-:W-:Y:S04]  /*9cd0*/  LDGSTS.E [R251+0x2800], desc[UR28][R222.64], P4 ;  /* 0x02800000defb7fae */ /* 0x000fe8000a12185c */
[----:B------:R1:W-:Y:S04]  /*9ce0*/  LDGSTS.E [R251+0x2c00], desc[UR28][R246.64], P4 ;  /* 0x02c00000f6fb7fae */ /* 0x0003e8000a12185c */
[----:B------:R-:W-:Y:S04]  /*9cf0*/  LDGSTS.E [R251+0x3000], desc[UR28][R10.64], P4 ;  /* 0x030000000afb7fae */ /* 0x000fe8000a12185c */
        /* <DEDUP_REMOVED lines=35> */
[----:B------:R-:W-:Y:S01]  /*9f30*/  LDGSTS.E [R251+0xc000], desc[UR28][R156.64], P4 ;  /* 0x0c0000009cfb7fae */ /* 0x000fe2000a12185c */
[----:B------:R-:W-:-:S03]  /*9f40*/  SEL R218, R7, RZ, P6 ;  /* 0x000000ff07da7207 */ /* 0x000fc60003000000 */
[----:B------:R-:W-:Y:S01]  /*9f50*/  LDGSTS.E [R251+0xc400], desc[UR28][R160.64], P4 ;  /* 0x0c400000a0fb7fae */ /* 0x000fe2000a12185c */
[----:B------:R-:W-:-:S03]  /*9f60*/  LOP3.LUT R7, R238, 0x40, RZ, 0x3c, !PT ;  /* 0x00000040ee077812 */ /* 0x000fc600078e3cff */
[----:B------:R-:W-:Y:S04]  /*9f70*/  LDGSTS.E [R251+0xc800], desc[UR28][R164.64], P4 ;  /* 0x0c800000a4fb7fae */ /* 0x000fe8000a12185c */
[----:B------:R-:W2:Y:S04]  /*9f80*/  LDL.LU.64 R236, [R1+0x5c8] ;  /* 0x0005c80001ec7983 */ /* 0x000ea80000300a00 */
[----:B------:R-:W-:Y:S04]  /*9f90*/  LDGSTS.E [R251+0xcc00], desc[UR28][R168.64], P4 ;  /* 0x0cc00000a8fb7fae */ /* 0x000fe8000a12185c */
[----:B------:R-:W2:Y:S04]  /*9fa0*/  LDL.LU R224, [R1+0x5c0] ;  /* 0x0005c00001e07983 */ /* 0x000ea80000300800 */
[----:B------:R-:W-:Y:S04]  /*9fb0*/  LDGSTS.E [R251+0xd000], desc[UR28][R172.64], P4 ;  /* 0x0d000000acfb7fae */ /* 0x000fe8000a12185c */
[----:B------:R-:W2:Y:S04]  /*9fc0*/  LDL.LU.64 R226, [R1+0x5b8] ;  /* 0x0005b80001e27983 */ /* 0x000ea80000300a00 */
[----:B------:R-:W-:Y:S04]  /*9fd0*/  LDGSTS.E [R251+0xd400], desc[UR28][R176.64], P4 ;  /* 0x0d400000b0fb7fae */ /* 0x000fe8000a12185c */
[----:B------:R-:W2:Y:S04]  /*9fe0*/  LDL.LU.64 R228, [R1+0x5b0] ;  /* 0x0005b00001e47983 */ /* 0x000ea80000300a00 */
[----:B------:R-:W-:Y:S04]  /*9ff0*/  LDGSTS.E [R251+0xd800], desc[UR28][R180.64], P4 ;  /* 0x0d800000b4fb7fae */ /* 0x000fe8000a12185c */
[----:B------:R-:W2:Y:S04]  /*a000*/  LDL.LU.64 R222, [R1+0x5a8] ;  /* 0x0005a80001de7983 */ /* 0x000ea80000300a00 */
[----:B------:R-:W-:Y:S04]  /*a010*/  LDGSTS.E [R251+0xdc00], desc[UR28][R184.64], P4 ;  /* 0x0dc00000b8fb7fae */ /* 0x000fe8000a12185c */
[----:B------:R-:W-:Y:S04]  /*a020*/  STL [R1+0x544], R246 ;  /* 0x000544f601007387 */ /* 0x000fe80000100800 */
[----:B------:R-:W-:Y:S04]  /*a030*/  LDGSTS.E [R251+0xe000], desc[UR28][R188.64], P4 ;  /* 0x0e000000bcfb7fae */ /* 0x000fe8000a12185c */
[----:B------:R1:W-:Y:S04]  /*a040*/  STL [R1+0x540], R247 ;  /* 0x000540f701007387 */ /* 0x0003e80000100800 */
[----:B------:R-:W-:Y:S04]  /*a050*/  LDGSTS.E [R251+0xe400], desc[UR28][R192.64], P4 ;  /* 0x0e400000c0fb7fae */ /* 0x000fe8000a12185c */
[----:B------:R-:W-:Y:S01]  /*a060*/  LDGSTS.E [R251+0xe800], desc[UR28][R196.64], P4 ;  /* 0x0e800000c4fb7fae */ /* 0x000fe2000a12185c */
[----:B-1----:R-:W1:Y:S03]  /*a070*/  LDC.64 R246, c[0x0][0x238] ;  /* 0x00008e00fff67b82 */ /* 0x002e660000000a00 */
[----:B------:R1:W-:Y:S04]  /*a080*/  STL [R1+0x510], R7 ;  /* 0x0005100701007387 */ /* 0x0003e80000100800 */
[----:B------:R-:W-:Y:S04]  /*a090*/  LDGSTS.E [R251+0xec00], desc[UR28][R200.64], P4 ;  /* 0x0ec00000c8fb7fae */ /* 0x000fe8000a12185c */
[----:B------:R-:W-:Y:S01]  /*a0a0*/  LDGSTS.E [R251+0xf000], desc[UR28][R204.64], P4 ;  /* 0x0f000000ccfb7fae */ /* 0x000fe2000a12185c */
[----:B-1----:R-:W-:-:S03]  /*a0b0*/  VIADD R7, R7, UR7 ;  /* 0x0000000707077c36 */ /* 0x002fc60008000000 */
[----:B------:R-:W-:Y:S04]  /*a0c0*/  LDGSTS.E [R251+0xf400], desc[UR28][R208.64], P4 ;  /* 0x0f400000d0fb7fae */ /* 0x000fe8000a12185c */
[----:B------:R-:W-:Y:S04]  /*a0d0*/  LDGSTS.E [R251+0xf800], desc[UR28][R212.64], P4 ;  /* 0x0f800000d4fb7fae */ /* 0x000fe8000a12185c */
[----:B------:R-:W-:Y:S04]  /*a0e0*/  LDGSTS.E [R251+0xfc00], desc[UR28][R216.64], P4 ;  /* 0x0fc00000d8fb7fae */ /* 0x000fe8000a12185c */
[----:B----4-:R-:W-:Y:S04]  /*a0f0*/  LDGSTS.E [R7+0x200], desc[UR28][R242.64], P4 ;  /* 0x00200000f2077fae */ /* 0x010fe8000a12185c */
[----:B---3--:R-:W-:Y:S04]  /*a100*/  LDGSTS.E [R7+0x600], desc[UR28][R240.64], P4 ;  /* 0x00600000f0077fae */ /* 0x008fe8000a12185c */
[----:B--2---:R-:W-:Y:S04]  /*a110*/  LDGSTS.E [R7+0xa00], desc[UR28][R232.64], P4 ;  /* 0x00a00000e8077fae */ /* 0x004fe8000a12185c */
[----:B------:R-:W2:Y:S04]  /*a120*/  LDL.LU.64 R242, [R1+0x5a0] ;  /* 0x0005a00001f27983 */ /* 0x000ea80000300a00 */
[----:B------:R-:W3:Y:S04]  /*a130*/  LDL.LU.64 R240, [R1+0x598] ;  /* 0x0005980001f07983 */ /* 0x000ee80000300a00 */
[----:B------:R-:W4:Y:S04]  /*a140*/  LDL.LU R232, [R1+0x590] ;  /* 0x0005900001e87983 */ /* 0x000f280000300800 */
[----:B------:R-:W-:Y:S04]  /*a150*/  LDGSTS.E [R7+0xe00], desc[UR28][R220.64], P4 ;  /* 0x00e00000dc077fae */ /* 0x000fe8000a12185c */
[----:B------:R-:W-:Y:S04]  /*a160*/  LDGSTS.E [R7+0x1200], desc[UR28][R4.64], P4 ;  /* 0x0120000004077fae */ /* 0x000fe8000a12185c */
[----:B------:R-:W-:Y:S04]  /*a170*/  LDGSTS.E [R7+0x1600], desc[UR28][R244.64], P4 ;  /* 0x01600000f4077fae */ /* 0x000fe8000a12185c */
[----:B------:R-:W2:Y:S04]  /*a180*/  LDL.LU.64 R220, [R1+0x588] ;  /* 0x0005880001dc7983 */ /* 0x000ea80000300a00 */
[----:B------:R-:W3:Y:S04]  /*a190*/  LDL.LU.64 R4, [R1+0x580] ;  /* 0x0005800001047983 */ /* 0x000ee80000300a00 */
[----:B------:R-:W4:Y:S04]  /*a1a0*/  LDL.LU.64 R244, [R1+0x578] ;  /* 0x0005780001f47983 */ /* 0x000f280000300a00 */
[----:B------:R-:W-:Y:S04]  /*a1b0*/  LDGSTS.E [R7+0x1a00], desc[UR28][R234.64], P4 ;  /* 0x01a00000ea077fae */ /* 0x000fe8000a12185c */
[----:B------:R-:W-:Y:S04]  /*a1c0*/  LDGSTS.E [R7+0x1e00], desc[UR28][R2.64], P4 ;  /* 0x01e0000002077fae */ /* 0x000fe8000a12185c */
[----:B------:R1:W-:Y:S04]  /*a1d0*/  LDGSTS.E [R7+0x2200], desc[UR28][R230.64], P4 ;  /* 0x02200000e6077fae */ /* 0x0003e8000a12185c */
[----:B------:R-:W2:Y:S04]  /*a1e0*/  LDL.LU.64 R234, [R1+0x570] ;  /* 0x0005700001ea7983 */ /* 0x000ea80000300a00 */
[----:B------:R-:W3:Y:S04]  /*a1f0*/  LDL.LU.64 R2, [R1+0x568] ;  /* 0x0005680001027983 */ /* 0x000ee80000300a00 */
[----:B------:R-:W4:Y:S04]  /*a200*/  LDL.LU R233, [R1+0xc4] ;  /* 0x0000c40001e97983 */ /* 0x000f280000300800 */
        /* <DEDUP_REMOVED lines=13> */
[----:B------:R-:W1:Y:S03]  /*a2e0*/  S2R R238, SR_TID.X ;  /* 0x0000000000ee7919 */ /* 0x000e660000002100 */
        /* <DEDUP_REMOVED lines=13> */
[----:B-1----:R-:W1:Y:S03]  /*a3c0*/  S2R R230, SR_TID.X ;  /* 0x0000000000e67919 */ /* 0x002e660000002100 */
        /* <DEDUP_REMOVED lines=15> */
[----:B------:R-:W-:-:S03]  /*a4c0*/  SHF.R.U32.HI R238, RZ, 0x6, R238 ;  /* 0x00000006ffee7819 */ /* 0x000fc600000116ee */
[----:B------:R-:W-:Y:S04]  /*a4d0*/  LDGSTS.E [R7+0xca00], desc[UR28][R166.64], P4 ;  /* 0x0ca00000a6077fae */ /* 0x000fe8000a12185c */
[----:B------:R-:W-:Y:S04]  /*a4e0*/  LDGSTS.E [R7+0xce00], desc[UR28][R170.64], P4 ;  /* 0x0ce00000aa077fae */ /* 0x000fe8000a12185c */
[----:B------:R-:W-:Y:S04]  /*a4f0*/  LDGSTS.E [R7+0xd200], desc[UR28][R174.64], P4 ;  /* 0x0d200000ae077fae */ /* 0x000fe8000a12185c */
[----:B------:R-:W-:Y:S01]  /*a500*/  LDGSTS.E [R7+0xd600], desc[UR28][R178.64], P4 ;  /* 0x0d600000b2077fae */ /* 0x000fe2000a12185c */
[----:B------:R-:W-:-:S03]  /*a510*/  SGXT.U32 R238, R238, 0x1 ;  /* 0x00000001eeee781a */ /* 0x000fc60000000000 */
[----:B------:R-:W-:Y:S04]  /*a520*/  LDGSTS.E [R7+0xda00], desc[UR28][R182.64], P4 ;  /* 0x0da00000b6077fae */ /* 0x000fe8000a12185c */
[----:B------:R-:W-:Y:S04]  /*a530*/  LDGSTS.E [R7+0xde00], desc[UR28][R186.64], P4 ;  /* 0x0de00000ba077fae */ /* 0x000fe8000a12185c */
[----:B------:R-:W-:Y:S04]  /*a540*/  LDGSTS.E [R7+0xe200], desc[UR28][R190.64], P4 ;  /* 0x0e200000be077fae */ /* 0x000fe8000a12185c */
[----:B------:R-:W-:Y:S01]  /*a550*/  LDGSTS.E [R7+0xe600], desc[UR28][R194.64], P4 ;  /* 0x0e600000c2077fae */ /* 0x000fe2000a12185c */
[----:B------:R-:W-:-:S03]  /*a560*/  LOP3.LUT R238, R238, 0xc, RZ, 0xfc, !PT ;  /* 0x0000000ceeee7812 */ /* 0x000fc600078efcff */
[----:B------:R-:W-:Y:S04]  /*a570*/  LDGSTS.E [R7+0xea00], desc[UR28][R198.64], P4 ;  /* 0x0ea00000c6077fae */ /* 0x000fe8000a12185c */
[----:B------:R-:W-:Y:S04]  /*a580*/  LDGSTS.E [R7+0xee00], desc[UR28][R202.64], P4 ;  /* 0x0ee00000ca077fae */ /* 0x000fe8000a12185c */
[----:B------:R-:W-:Y:S04]  /*a590*/  LDGSTS.E [R7+0xf200], desc[UR28][R206.64], P4 ;  /* 0x0f200000ce077fae */ /* 0x000fe8000a12185c */
[----:B------:R-:W-:Y:S04]  /*a5a0*/  LDGSTS.E [R7+0xf600], desc[UR28][R210.64], P4 ;  /* 0x0f600000d2077fae */ /* 0x000fe8000a12185c */
[----:B------:R-:W-:Y:S01]  /*a5b0*/  LDGSTS.E [R7+0xfa00], desc[UR28][R214.64], P4 ;  /* 0x0fa00000d6077fae */ /* 0x000fe2000a12185c */
[----:B-1----:R-:W-:-:S02]  /*a5c0*/  LOP3.LUT R230, R230, 0x1f, RZ, 0xc0, !PT ;  /* 0x0000001fe6e67812 */ /* 0x002fc400078ec0ff */
[----:B------:R-:W-:Y:S02]  /*a5d0*/  SEL R219, RZ, 0x4, P0 ;  /* 0x00000004ffdb7807 */ /* 0x000fe40000000000 */
[----:B------:R-:W-:Y:S01]  /*a5e0*/  ISETP.NE.U32.AND P0, PT, R218, RZ, PT ;  /* 0x000000ffda00720c */ /* 0x000fe20003f05070 */
[----:B---3--:R-:W-:Y:S01]  /*a5f0*/  LDGSTS.E [R7+0xfe00], desc[UR28][R2.64], P4 ;  /* 0x0fe0000002077fae */ /* 0x008fe2000a12185c */
[----:B------:R-:W-:-:S03]  /*a600*/  ISETP.GE.AND P4, PT, R238, UR4, PT ;  /* 0x00000004ee007c0c */ /* 0x000fc6000bf86270 */
[----:B------:R-:W0:Y:S01]  /*a610*/  LDGDEPBAR ;  /* 0x00000000000079af */ /* 0x000e220000000000 */
[----:B------:R-:W-:Y:S01]  /*a620*/  SEL R218, RZ, 0x4, P4 ;  /* 0x00000004ffda7807 */ /* 0x000fe20002000000 */
[----:B------:R-:W-:Y:S01]  /*a630*/  BAR.SYNC.DEFER_BLOCKING 0x0 ;  /* 0x0000000000007b1d */ /* 0x000fe20000010000 */
[----:B------:R-:W-:Y:S02]  /*a640*/  ISETP.GE.AND P4, PT, R230, UR4, PT ;  /* 0x00000004e6007c0c */ /* 0x000fe4000bf86270 */
[----:B------:R-:W-:-:S04]  /*a650*/  SEL R230, R219, RZ, P6 ;  /* 0x000000ffdbe67207 */ /* 0x000fc80003000000 */
[----:B------:R-:W-:Y:S01]  /*a660*/  ISETP.NE.U32.AND P5, PT, R230, RZ, PT ;  /* 0x000000ffe600720c */ /* 0x000fe20003fa5070 */
[----:B------:R-:W-:Y:S01]  /*a670*/  IMAD.MOV.U32 R230, RZ, RZ, R246 ;  /* 0x000000ffffe67224 */ /* 0x000fe200078e00f6 */
[----:B------:R-:W3:Y:S04]  /*a680*/  LDL.LU R219, [R1+0xb8] ;  /* 0x0000b80001db7983 */ /* 0x000ee80000300800 */
[----:B------:R1:W-:Y:S02]  /*a690*/  STL [R1+0x208], R246 ;  /* 0x000208f601007387 */ /* 0x0003e40000100800 */
[----:B-1----:R-:W-:Y:S02]  /*a6a0*/  IMAD.MOV.U32 R246, RZ, RZ, R247 ;  /* 0x000000fffff67224 */ /* 0x002fe400078e00f7 */
[----:B------:R-:W-:-:S04]  /*a6b0*/  IMAD.SHL.U32 R247, R230, 0x20, RZ ;  /* 0x00000020e6f77824 */ /* 0x000fc800078e00ff */
[----:B--2---:R-:W-:-:S04]  /*a6c0*/  IMAD.WIDE R234, R247, 0x4, R234 ;  /* 0x00000004f7ea7825 */ /* 0x004fc800078e02ea */
[----:B----4-:R-:W-:Y:S01]  /*a6d0*/  IMAD.WIDE R244, R247, 0x4, R244 ;  /* 0x00000004f7f47825 */ /* 0x010fe200078e02f4 */
[----:B------:R-:W-:Y:S01]  /*a6e0*/  @!PT LDS RZ, [RZ] ;  /* 0x00000000fffff984 */ /* 0x000fe20000000800 */
[----:B------:R-:W-:Y:S01]  /*a6f0*/  @!PT LDS RZ, [RZ] ;  /* 0x00000000fffff984 */ /* 0x000fe20000000800 */
[----:B------:R-:W-:Y:S01]  /*a700*/  @!PT LDS RZ, [RZ] ;  /* 0x00000000fffff984 */ /* 0x000fe20000000800 */
[----:B------:R1:W-:Y:S04]  /*a710*/  LDGSTS.E [R233+0x32000], desc[UR28][R234.64], P3 ;  /* 0x32000000eae97fae */ /* 0x0003e8000992185c */
[----:B------:R2:W-:Y:S04]  /*a720*/  STL [R1+0x448], R247 ;  /* 0x000448f701007387 */ /* 0x0005e80000100800 */
[----:B------:R4:W-:Y:S04]  /*a730*/  LDGSTS.E [R233+0x32008], desc[UR28][R244.64], P2 ;  /* 0x32008000f4e97fae */ /* 0x0009e8000912185c */
[----:B------:R-:W2:Y:S01]  /*a740*/  LDL.LU R233, [R1+0x564] ;  /* 0x0005640001e97983 */ /* 0x000ea20000300800 */
[----:B-1----:R-:W-:Y:S01]  /*a750*/  SEL R234, R218, RZ, P6 ;  /* 0x000000ffdaea7207 */ /* 0x002fe20003000000 */
[----:B------:R-:W1:Y:S01]  /*a760*/  S2R R230, SR_TID.X ;  /* 0x0000000000e67919 */ /* 0x000e620000002100 */
[----:B------:R-:W4:Y:S01]  /*a770*/  S2R R218, SR_TID.X ;  /* 0x0000000000da7919 */ /* 0x000f220000002100 */
[----:B------:R-:W-:Y:S01]  /*a780*/  SEL R225, RZ, 0x4, P4 ;  /* 0x00000004ffe17807 */ /* 0x000fe20002000000 */
[----:B------:R-:W4:Y:S01]  /*a790*/  S2R R231, SR_TID.X ;  /* 0x0000000000e77919 */ /* 0x000f220000002100 */
[----:B------:R-:W-:-:S02]  /*a7a0*/  ISETP.NE.U32.AND P4, PT, R234, RZ, PT ;  /* 0x000000ffea00720c */ /* 0x000fc40003f85070 */
[----:B-1----:R-:W-:Y:S02]  /*a7b0*/  SHF.R.U32.HI R230, RZ, 0x6, R230 ;  /* 0x00000006ffe67819 */ /* 0x002fe400000116e6 */
[----:B----4-:R-:W-:Y:S02]  /*a7c0*/  SHF.R.U32.HI R218, RZ, 0x6, R218 ;  /* 0x00000006ffda7819 */ /* 0x010fe400000116da */
[----:B------:R-:W-:Y:S02]  /*a7d0*/  SGXT.U32 R230, R230, 0x1 ;  /* 0x00000001e6e6781a */ /* 0x000fe40000000000 */
[----:B------:R-:W-:Y:S02]  /*a7e0*/  SGXT.U32 R218, R218, 0x1 ;  /* 0x00000001dada781a */ /* 0x000fe40000000000 */
[----:B------:R-:W-:Y:S02]  /*a7f0*/  LOP3.LUT R230, R230, 0xe, RZ, 0xfc, !PT ;  /* 0x0000000ee6e67812 */ /* 0x000fe400078efcff */
[----:B------:R-:W-:-:S02]  /*a800*/  LOP3.LUT R218, R218, 0x10, RZ, 0xfc, !PT ;  /* 0x00000010dada7812 */ /* 0x000fc400078efcff */
[----:B------:R-:W-:-:S04]  /*a810*/  ISETP.GE.AND P3, PT, R230, UR4, PT ;  /* 0x00000004e6007c0c */ /* 0x000fc8000bf66270 */
[----:B------:R-:W-:Y:S02]  /*a820*/  SEL R234, RZ, 0x4, P3 ;  /* 0x00000004ffea7807 */ /* 0x000fe40001800000 */
[----:B------:R-:W-:Y:S02]  /*a830*/  ISETP.GE.AND P3, PT, R218, UR4, PT ;  /* 0x00000004da007c0c */ /* 0x000fe4000bf66270 */
[----:B------:R-:W1:Y:S01]  /*a840*/  S2R R218, SR_TID.X ;  /* 0x0000000000da7919 */ /* 0x000e620000002100 */
[----:B------:R-:W-:-:S04]  /*a850*/  SHF.R.U32.HI R231, RZ, 0x6, R231 ;  /* 0x00000006ffe77819 */ /* 0x000fc800000116e7 */
[----:B------:R-:W-:-:S04]  /*a860*/  SGXT.U32 R231, R231, 0x1 ;  /* 0x00000001e7e7781a */ /* 0x000fc80000000000 */
[----:B------:R-:W-:Y:S02]  /*a870*/  LOP3.LUT R231, R231, 0x12, RZ, 0xfc, !PT ;  /* 0x00000012e7e77812 */ /* 0x000fe400078efcff */
[----:B------:R-:W-:Y:S02]  /*a880*/  SEL R230, RZ, 0x4, P3 ;  /* 0x00000004ffe67807 */ /* 0x000fe40001800000 */
[----:B------:R-:W-:Y:S02]  /*a890*/  ISETP.GE.AND P3, PT, R231, UR4, PT ;  /* 0x00000004e7007c0c */ /* 0x000fe4000bf66270 */
[----:B------:R-:W-:Y:S02]  /*a8a0*/  SEL R234, R234, RZ, P6 ;  /* 0x000000ffeaea7207 */ /* 0x000fe40003000000 */
[----:B------:R-:W-:Y:S02]  /*a8b0*/  SEL R231, RZ, 0x4, P3 ;  /* 0x00000004ffe77807 */ /* 0x000fe40001800000 */
[----:B-1----:R-:W-:-:S04]  /*a8c0*/  SHF.R.U32.HI R218, RZ, 0x6, R218 ;  /* 0x00000006ffda7819 */ /* 0x002fc800000116da */
[----:B------:R-:W-:-:S04]  /*a8d0*/  SGXT.U32 R218, R218, 0x1 ;  /* 0x00000001dada781a */ /* 0x000fc80000000000 */
[----:B------:R-:W-:-:S04]  /*a8e0*/  LOP3.LUT R218, R218, 0x14, RZ, 0xfc, !PT ;  /* 0x00000014dada7812 */ /* 0x000fc800078efcff */
[----:B------:R-:W-:-:S04]  /*a8f0*/  ISETP.GE.AND P3, PT, R218, UR4, PT ;  /* 0x00000004da007c0c */ /* 0x000fc8000bf66270 */
[----:B------:R-:W-:Y:S02]  /*a900*/  SEL R218, RZ, 0x4, P3 ;  /* 0x00000004ffda7807 */ /* 0x000fe40001800000 */
[----:B------:R-:W-:Y:S02]  /*a910*/  ISETP.NE.U32.AND P3, PT, R234, RZ, PT ;  /* 0x000000ffea00720c */ /* 0x000fe40003f65070 */
[----:B------:R-:W1:Y:S01]  /*a920*/  S2R R234, SR_TID.X ;  /* 0x0000000000ea7919 */ /* 0x000e620000002100 */
[----:B------:R-:W4:Y:S01]  /*a930*/  S2R R235, SR_TID.X ;  /* 0x0000000000eb7919 */ /* 0x000f220000002100 */
[----:B------:R-:W4:Y:S01]  /*a940*/  S2R R244, SR_TID.X ;  /* 0x0000000000f47919 */ /* 0x000f220000002100 */
[----:B------:R-:W4:Y:S01]  /*a950*/  S2R R245, SR_TID.X ;  /* 0x0000000000f57919 */ /* 0x000f220000002100 */
[----:B-1----:R-:W-:-:S04]  /*a960*/  SHF.R.U32.HI R234, RZ, 0x6, R234 ;  /* 0x00000006ffea7819 */ /* 0x002fc800000116ea */
[----:B------:R-:W-:-:S04]  /*a970*/  SGXT.U32 R234, R234, 0x1 ;  /* 0x00000001eaea781a */ /* 0x000fc80000000000 */
[----:B------:R-:W-:Y:S02]  /*a980*/  LOP3.LUT R234, R234, 0x1c, RZ, 0xfc, !PT ;  /* 0x0000001ceaea7812 */ /* 0x000fe400078efcff */
[----:B----4-:R-:W-:Y:S02]  /*a990*/  SHF.R.U32.HI R235, RZ, 0x6, R235 ;  /* 0x00000006ffeb7819 */ /* 0x010fe400000116eb */
[----:B------:R-:W-:Y:S02]  /*a9a0*/  SHF.R.U32.HI R244, RZ, 0x6, R244 ;  /* 0x00000006fff47819 */ /* 0x000fe400000116f4 */
[----:B------:R-:W-:Y:S02]  /*a9b0*/  SGXT.U32 R235, R235, 0x1 ;  /* 0x00000001ebeb781a */ /* 0x000fe40000000000 */
[----:B------:R-:W-:Y:S02]  /*a9c0*/  SGXT.U32 R244, R244, 0x1 ;  /* 0x00000001f4f4781a */ /* 0x000fe40000000000 */
[----:B------:R-:W-:-:S02]  /*a9d0*/  LOP3.LUT R235, R235, 0x16, RZ, 0xfc, !PT ;  /* 0x00000016ebeb7812 */ /* 0x000fc400078efcff */
[----:B------:R-:W-:Y:S02]  /*a9e0*/  SHF.R.U32.HI R245, RZ, 0x6, R245 ;  /* 0x00000006fff57819 */ /* 0x000fe400000116f5 */
[----:B------:R-:W-:Y:S02]  /*a9f0*/  ISETP.GE.AND P2, PT, R235, UR4, PT ;  /* 0x00000004eb007c0c */ /* 0x000fe4000bf46270 */
[----:B------:R-:W-:Y:S02]  /*aa00*/  LOP3.LUT R244, R244, 0x18, RZ, 0xfc, !PT ;  /* 0x00000018f4f47812 */ /* 0x000fe400078efcff */
[----:B------:R-:W-:Y:S02]  /*aa10*/  SGXT.U32 R245, R245, 0x1 ;  /* 0x00000001f5f5781a */ /* 0x000fe40000000000 */
[----:B------:R-:W-:Y:S02]  /*aa20*/  SEL R235, RZ, 0x4, P2 ;  /* 0x00000004ffeb7807 */ /* 0x000fe40001000000 */
[----:B------:R-:W-:-:S02]  /*aa30*/  ISETP.GE.AND P2, PT, R244, UR4, PT ;  /* 0x00000004f4007c0c */ /* 0x000fc4000bf46270 */
[----:B------:R-:W-:Y:S02]  /*aa40*/  LOP3.LUT R245, R245, 0x1a, RZ, 0xfc, !PT ;  /* 0x0000001af5f57812 */ /* 0x000fe400078efcff */
[----:B------:R-:W-:Y:S02]  /*aa50*/  SEL R244, RZ, 0x4, P2 ;  /* 0x00000004fff47807 */ /* 0x000fe40001000000 */
[----:B------:R-:W-:Y:S02]  /*aa60*/  ISETP.GE.AND P2, PT, R245, UR4, PT ;  /* 0x00000004f5007c0c */ /* 0x000fe4000bf46270 */
[----:B------:R-:W-:Y:S02]  /*aa70*/  P2R R238, PR, RZ, 0x1 ;  /* 0x00000001ffee7803 */ /* 0x000fe40000000000 */
[----:B------:R-:W-:Y:S02]  /*aa80*/  SEL R245, RZ, 0x4, P2 ;  /* 0x00000004fff57807 */ /* 0x000fe40001000000 */
[----:B------:R-:W-:-:S02]  /*aa90*/  SEL R225, R225, RZ, P6 ;  /* 0x000000ffe1e17207 */ /* 0x000fc40003000000 */
[----:B------:R-:W-:Y:S02]  /*aaa0*/  SEL R235, R235, RZ, P6 ;  /* 0x000000ffebeb7207 */ /* 0x000fe40003000000 */
[----:B------:R-:W-:Y:S02]  /*aab0*/  SEL R244, R244, RZ, P6 ;  /* 0x000000fff4f47207 */ /* 0x000fe40003000000 */
[----:B------:R-:W-:Y:S01]  /*aac0*/  SEL R245, R245, RZ, P6 ;  /* 0x000000fff5f57207 */ /* 0x000fe20003000000 */
[----:B--2---:R-:W-:-:S05]  /*aad0*/  IMAD.WIDE R232, R247, 0x4, R232 ;  /* 0x00000004f7e87825 */ /* 0x004fca00078e02e8 */
[----:B---3--:R1:W-:Y:S01]  /*aae0*/  LDGSTS.E [R219+0x32000], desc[UR28][R232.64], P1 ;  /* 0x32000000e8db7fae */ /* 0x0083e2000892185c */
[----:B------:R-:W-:Y:S02]  /*aaf0*/  ISETP.GE.AND P1, PT, R234, UR4, PT ;  /* 0x00000004ea007c0c */ /* 0x000fe4000bf26270 */
[----:B------:R-:W2:Y:S01]  /*ab00*/  S2R R234, SR_TID.X ;  /* 0x0000000000ea7919 */ /* 0x000ea20000002100 */
[----:B-1----:R-:W-:Y:S02]  /*ab10*/  SEL R232, R230, RZ, P6 ;  /* 0x000000ffe6e87207 */ /* 0x002fe40003000000 */
[----:B------:R-:W-:Y:S01]  /*ab20*/  SEL R233, RZ, 0x4, P1 ;  /* 0x00000004ffe97807 */ /* 0x000fe20000800000 */
[----:B------:R-:W3:Y:S01]  /*ab30*/  LDL.LU R230, [R1+0x560] ;  /* 0x0005600001e67983 */ /* 0x000ee20000300800 */
[----:B------:R-:W-:Y:S02]  /*ab40*/  ISETP.NE.U32.AND P2, PT, R232, RZ, PT ;  /* 0x000000ffe800720c */ /* 0x000fe40003f45070 */
[----:B------:R-:W-:-:S02]  /*ab50*/  SEL R232, R231, RZ, P6 ;  /* 0x000000ffe7e87207 */ /* 0x000fc40003000000 */
[----:B------:R-:W3:Y:S01]  /*ab60*/  LDL.LU R231, [R1+0x55c] ;  /* 0x00055c0001e77983 */ /* 0x000ee20000300800 */
[----:B--2---:R-:W-:-:S04]  /*ab70*/  SHF.R.U32.HI R234, RZ, 0x6, R234 ;  /* 0x00000006ffea7819 */ /* 0x004fc800000116ea */
[----:B------:R-:W-:-:S04]  /*ab80*/  SGXT.U32 R234, R234, 0x1 ;  /* 0x00000001eaea781a */ /* 0x000fc80000000000 */
[----:B------:R-:W-:-:S04]  /*ab90*/  LOP3.LUT R234, R234, 0x1e, RZ, 0xfc, !PT ;  /* 0x0000001eeaea7812 */ /* 0x000fc800078efcff */
[----:B------:R-:W-:Y:S02]  /*aba0*/  ISETP.GE.AND P0, PT, R234, UR4, PT ;  /* 0x00000004ea007c0c */ /* 0x000fe4000bf06270 */
[----:B------:R-:W-:Y:S02]  /*abb0*/  ISETP.NE.U32.AND P1, PT, R232, RZ, PT ;  /* 0x000000ffe800720c */ /* 0x000fe40003f25070 */
[----:B------:R-:W-:Y:S02]  /*abc0*/  SEL R232, RZ, 0x4, P0 ;  /* 0x00000004ffe87807 */ /* 0x000fe40000000000 */
[----:B------:R-:W-:Y:S02]  /*abd0*/  ISETP.NE.AND P0, PT, R238, RZ, PT ;  /* 0x000000ffee00720c */ /* 0x000fe40003f05270 */
[----:B------:R-:W2:Y:S01]  /*abe0*/  LDL.LU R238, [R1+0x558] ;  /* 0x0005580001ee7983 */ /* 0x000ea20000300800 */
[----:B------:R-:W-:Y:S02]  /*abf0*/  SEL R234, R218, RZ, P6 ;  /* 0x000000ffdaea7207 */ /* 0x000fe40003000000 */
[----:B------:R-:W-:Y:S01]  /*ac00*/  SEL R233, R233, RZ, P6 ;  /* 0x000000ffe9e97207 */ /* 0x000fe20003000000 */
[----:B------:R-:W4:Y:S01]  /*ac10*/  LDL.LU R218, [R1+0x554] ;  /* 0x0005540001da7983 */ /* 0x000f220000300800 */
[----:B------:R-:W-:-:S02]  /*ac20*/  SEL R232, R232, RZ, P6 ;  /* 0x000000ffe8e87207 */ /* 0x000fc40003000000 */
[----:B------:R-:W-:Y:S02]  /*ac30*/  ISETP.NE.U32.AND P6, PT, R239, RZ, PT ;  /* 0x000000ffef00720c */ /* 0x000fe40003fc5070 */
[----:B------:R-:W2:Y:S02]  /*ac40*/  LDL.LU R239, [R1+0x550] ;  /* 0x0005500001ef7983 */ /* 0x000ea40000300800 */
[----:B--2---:R-:W-:-:S09]  /*ac50*/  IMAD.WIDE R238, R247, 0x4, R238 ;  /* 0x00000004f7ee7825 */ /* 0x004fd200078e02ee */
[----:B------:R4:W-:Y:S04]  /*ac60*/  LDGSTS.E [R219+0x32008], desc[UR28][R238.64], P6 ;  /* 0x32008000eedb7fae */ /* 0x0009e8000b12185c */
[----:B------:R-:W4:Y:S04]  /*ac70*/  LDL.LU R219, [R1+0x54c] ;  /* 0x00054c0001db7983 */ /* 0x000f280000300800 */
[----:B------:R-:W2:Y:S04]  /*ac80*/  LDL.LU R238, [R1+0xb4] ;  /* 0x0000b40001ee7983 */ /* 0x000ea80000300800 */
[----:B------:R-:W2:Y:S01]  /*ac90*/  LDL.LU R239, [R1+0xb0] ;  /* 0x0000b00001ef7983 */ /* 0x000ea20000300800 */
[----:B---3--:R-:W-:-:S04]  /*aca0*/  IMAD.WIDE R230, R247, 0x4, R230 ;  /* 0x00000004f7e67825 */ /* 0x008fc800078e02e6 */
[----:B------:R-:W-:-:S04]  /*acb0*/  IMAD.WIDE R4, R247, 0x4, R4 ;  /* 0x00000004f7047825 */ /* 0x000fc800078e0204 */
[----:B------:R-:W-:-:S04]  /*acc0*/  IMAD.WIDE R220, R247, 0x4, R220 ;  /* 0x00000004f7dc7825 */ /* 0x000fc800078e02dc */
[----:B------:R-:W-:-:S04]  /*acd0*/  IMAD.WIDE R240, R247, 0x4, R240 ;  /* 0x00000004f7f07825 */ /* 0x000fc800078e02f0 */
[----:B------:R-:W-:Y:S01]  /*ace0*/  IMAD.WIDE R242, R247, 0x4, R242 ;  /* 0x00000004f7f27825 */ /* 0x000fe200078e02f2 */
[----:B------:R-:W-:-:S03]  /*acf0*/  ISETP.NE.U32.AND P6, PT, R234, RZ, PT ;  /* 0x000000ffea00720c */ /* 0x000fc60003fc5070 */
[----:B------:R-:W-:-:S04]  /*ad00*/  IMAD.WIDE R222, R247, 0x4, R222 ;  /* 0x00000004f7de7825 */ /* 0x000fc800078e02de */
[----:B------:R-:W-:-:S04]  /*ad10*/  IMAD.WIDE R228, R247, 0x4, R228 ;  /* 0x00000004f7e47825 */ /* 0x000fc800078e02e4 */
[----:B------:R-:W-:-:S04]  /*ad20*/  IMAD.WIDE R226, R247, 0x4, R226 ;  /* 0x00000004f7e27825 */ /* 0x000fc800078e02e2 */
[----:B----4-:R-:W-:-:S05]  /*ad30*/  IMAD.WIDE R218, R247, 0x4, R218 ;  /* 0x00000004f7da7825 */ /* 0x010fca00078e02da */
[----:B--2---:R-:W-:Y:S04]  /*ad40*/  LDGSTS.E [R238+0x32000], desc[UR28][R218.64], P0 ;  /* 0x32000000daee7fae */ /* 0x004fe8000812185c */
[----:B------:R-:W-:Y:S01]  /*ad50*/  LDGSTS.E [R238+0x32008], desc[UR28][R230.64], P5 ;  /* 0x32008000e6ee7fae */ /* 0x000fe2000a92185c */
[----:B------:R-:W-:-:S03]  /*ad60*/  ISETP.NE.U32.AND P5, PT, R244, RZ, PT ;  /* 0x000000fff400720c */ /* 0x000fc60003fa5070 */
[----:B------:R1:W-:Y:S01]  /*ad70*/  LDGSTS.E [R239+0x32000], desc[UR28][R4.64], P4 ;  /* 0x3200000004ef7fae */ /* 0x0003e2000a12185c */
[----:B------:R-:W-:-:S03]  /*ad80*/  ISETP.NE.U32.AND P4, PT, R245, RZ, PT ;  /* 0x000000fff500720c */ /* 0x000fc60003f85070 */
[----:B------:R-:W2:Y:S04]  /*ad90*/  LDL.LU.64 R218, [R1+0xa8] ;  /* 0x0000a80001da7983 */ /* 0x000ea80000300a00 */
[----:B------:R3:W-:Y:S01]  /*ada0*/  LDGSTS.E [R239+0x32008], desc[UR28][R220.64], P3 ;  /* 0x32008000dcef7fae */ /* 0x0007e2000992185c */
[----:B------:R-:W-:-:S03]  /*adb0*/  ISETP.NE.U32.AND P3, PT, R233, RZ, PT ;  /* 0x000000ffe900720c */ /* 0x000fc60003f65070 */
[----:B------:R-:W-:Y:S01]  /*adc0*/  LDGSTS.E [R252+0x32000], desc[UR28][R240.64], P2 ;  /* 0x32000000f0fc7fae */ /* 0x000fe2000912185c */
[----:B------:R-:W-:-:S03]  /*add0*/  ISETP.NE.U32.AND P2, PT, R232, RZ, PT ;  /* 0x000000ffe800720c */ /* 0x000fc60003f45070 */
[----:B------:R-:W-:Y:S04]  /*ade0*/  LDGSTS.E [R252+0x32008], desc[UR28][R242.64], P1 ;  /* 0x32008000f2fc7fae */ /* 0x000fe8000892185c */
[----:B------:R-:W3:Y:S01]  /*adf0*/  LDL.LU.64 R220, [R1+0xa0] ;  /* 0x0000a00001dc7983 */ /* 0x000ee20000300a00 */
[----:B------:R-:W-:-:S03]  /*ae00*/  ISETP.NE.U32.AND P1, PT, R225, RZ, PT ;  /* 0x000000ffe100720c */ /* 0x000fc60003f25070 */
[----:B------:R-:W4:Y:S04]  /*ae10*/  LDL.LU.64 R244, [R1+0x30] ;  /* 0x0000300001f47983 */ /* 0x000f280000300a00 */
[----:B------:R-:W4:Y:S04]  /*ae20*/  LDL.LU.64 R240, [R1+0x40] ;  /* 0x0000400001f07983 */ /* 0x000f280000300a00 */
[----:B------:R-:W4:Y:S04]  /*ae30*/  LDL.LU.64 R232, [R1+0x50] ;  /* 0x0000500001e87983 */ /* 0x000f280000300a00 */
[----:B------:R-:W4:Y:S04]  /*ae40*/  LDL.LU.64 R242, [R1+0x60] ;  /* 0x0000600001f27983 */ /* 0x000f280000300a00 */
[----:B------:R-:W3:Y:S01]  /*ae50*/  LDL.LU R225, [R1+0x548] ;  /* 0x0005480001e17983 */ /* 0x000ee20000300800 */
[----:B------:R-:W-:-:S03]  /*ae60*/  ISETP.NE.U32.AND P0, PT, R235, RZ, PT ;  /* 0x000000ffeb00720c */ /* 0x000fc60003f05070 */
[----:B------:R-:W4:Y:S04]  /*ae70*/  LDL.LU.64 R230, [R1+0x20] ;  /* 0x0000200001e67983 */ /* 0x000f280000300a00 */
[----:B------:R-:W4:Y:S04]  /*ae80*/  LDL.LU.64 R234, [R1+0x10] ;  /* 0x0000100001ea7983 */ /* 0x000f280000300a00 */
[----:B------:R-:W4:Y:S04]  /*ae90*/  LDL.LU.64 R238, [R1] ;  /* 0x0000000001ee7983 */ /* 0x000f280000300a00 */
[----:B------:R3:W-:Y:S04]  /*aea0*/  LDGSTS.E [R250+0x32000], desc[UR28][R222.64], P6 ;  /* 0x32000000defa7fae */ /* 0x0007e8000b12185c */
[----:B------:R-:W-:Y:S04]  /*aeb0*/  LDGSTS.E [R250+0x32008], desc[UR28][R228.64], P0 ;  /* 0x32008000e4fa7fae */ /* 0x000fe8000812185c */
[----:B------:R-:W-:Y:S04]  /*aec0*/  LDGSTS.E [R0+0x32000], desc[UR28][R226.64], P5 ;  /* 0x32000000e2007fae */ /* 0x000fe8000a92185c */
[----:B------:R-:W4:Y:S04]  /*aed0*/  LDL.LU.64 R222, [R1+0x80] ;  /* 0x0000800001de7983 */ /* 0x000f280000300a00 */
[----:B------:R-:W4:Y:S04]  /*aee0*/  LDL.LU.64 R228, [R1+0x70] ;  /* 0x0000700001e47983 */ /* 0x000f280000300a00 */
[----:B------:R-:W4:Y:S01]  /*aef0*/  LDL.LU.64 R226, [R1+0x90] ;  /* 0x0000900001e27983 */ /* 0x000f220000300a00 */
[----:B-1----:R-:W-:-:S02]  /*af00*/  IMAD.SHL.U32 R4, R246, 0x20, RZ ;  /* 0x00000020f6047824 */ /* 0x002fc400078e00ff */
[C---:B------:R-:W-:Y:S01]  /*af10*/  IMAD.WIDE R236, R247.reuse, 0x4, R236 ;  /* 0x00000004f7ec7825 */ /* 0x040fe200078e02ec */
[----:B------:R-:W4:Y:S03]  /*af20*/  LDL.LU R246, [R1+0x544] ;  /* 0x0005440001f67983 */ /* 0x000f260000300800 */
[----:B--2---:R-:W-:-:S04]  /*af30*/  IMAD.WIDE R218, R247, 0x4, R218 ;  /* 0x00000004f7da7825 */ /* 0x004fc800078e02da */
[----:B---3--:R-:W-:Y:S02]  /*af40*/  IMAD.WIDE R224, R247, 0x4, R224 ;  /* 0x00000004f7e07825 */ /* 0x008fe400078e02e0 */
[----:B------:R-:W2:Y:S02]  /*af50*/  LDL.LU R247, [R1+0x540] ;  /* 0x0005400001f77983 */ /* 0x000ea40000300800 */
[C---:B------:R-:W-:Y:S02]  /*af60*/  IMAD.WIDE R220, R4.reuse, 0x4, R220 ;  /* 0x0000000404dc7825 */ /* 0x040fe400078e02dc */
[----:B------:R-:W-:Y:S04]  /*af70*/  LDGSTS.E [R0+0x32008], desc[UR28][R224.64], P4 ;  /* 0x32008000e0007fae */ /* 0x000fe8000a12185c */
[----:B------:R-:W-:Y:S04]  /*af80*/  LDGSTS.E [R6+0x32000], desc[UR28][R236.64], P3 ;  /* 0x32000000ec067fae */ /* 0x000fe8000992185c */
[----:B------:R1:W-:Y:S04]  /*af90*/  LDGSTS.E [R6+0x32008], desc[UR28][R218.64], P2 ;  /* 0x32008000da067fae */ /* 0x0003e8000912185c */
[----:B------:R-:W5:Y:S04]  /*afa0*/  LDL.LU R0, [R1+0x53c] ;  /* 0x00053c0001007983 */ /* 0x000f680000300800 */
[----:B------:R-:W0:Y:S04]  /*afb0*/  LDGDEPBAR ;  /* 0x00000000000079af */ /* 0x000e280000000000 */
[----:B------:R-:W5:Y:S01]  /*afc0*/  LDL.LU R6, [R1+0x538] ;  /* 0x0005380001067983 */ /* 0x000f620000300800 */
[----:B----4-:R-:W-:-:S03]  /*afd0*/  IMAD.WIDE R222, R4, 0x4, R222 ;  /* 0x0000000404de7825 */ /* 0x010fc600078e02de */
[----:B------:R3:W-:Y:S01]  /*afe0*/  LDGSTS.E [R251+0x10000], desc[UR28][R220.64], P1 ;  /* 0x10000000dcfb7fae */ /* 0x0007e2000892185c */
[----:B-1----:R-:W-:-:S03]  /*aff0*/  IMAD.WIDE R218, R4, 0x4, R226 ;  /* 0x0000000404da7825 */ /* 0x002fc600078e02e2 */
[----:B------:R-:W4:Y:S01]  /*b000*/  LDL.LU.64 R226, [R1+0x98] ;  /* 0x0000980001e27983 */ /* 0x000f220000300a00 */
[----:B---3--:R-:W-:-:S03]  /*b010*/  IMAD.WIDE R220, R4, 0x4, R228 ;  /* 0x0000000404dc7825 */ /* 0x008fc600078e02e4 */
[----:B------:R1:W-:Y:S04]  /*b020*/  LDGSTS.E [R251+0x10400], desc[UR28][R218.64], P1 ;  /* 0x10400000dafb7fae */ /* 0x0003e8000892185c */
[----:B------:R3:W-:Y:S04]  /*b030*/  LDGSTS.E [R251+0x10800], desc[UR28][R222.64], P1 ;  /* 0x10800000defb7fae */ /* 0x0007e8000892185c */
[----:B------:R-:W4:Y:S01]  /*b040*/  LDL.LU.64 R228, [R1+0x88] ;  /* 0x0000880001e47983 */ /* 0x000f220000300a00 */
[----:B-1----:R-:W-:-:S03]  /*b050*/  IMAD.WIDE R218, R4, 0x4, R242 ;  /* 0x0000000404da7825 */ /* 0x002fc600078e02f2 */
[----:B------:R1:W-:Y:S01]  /*b060*/  LDGSTS.E [R251+0x10c00], desc[UR28][R220.64], P1 ;  /* 0x10c00000dcfb7fae */ /* 0x0003e2000892185c */
[----:B---3--:R-:W-:-:S03]  /*b070*/  IMAD.WIDE R222, R4, 0x4, R232 ;  /* 0x0000000404de7825 */ /* 0x008fc600078e02e8 */
[----:B------:R-:W3:Y:S04]  /*b080*/  LDL.LU.64 R242, [R1+0x78] ;  /* 0x0000780001f27983 */ /* 0x000ee80000300a00 */
[----:B------:R-:W3:Y:S01]  /*b090*/  LDL.LU.64 R232, [R1+0x68] ;  /* 0x0000680001e87983 */ /* 0x000ee20000300a00 */
[----:B-1----:R-:W-:-:S03]  /*b0a0*/  IMAD.WIDE R220, R4, 0x4, R240 ;  /* 0x0000000404dc7825 */ /* 0x002fc600078e02f0 */
[----:B------:R1:W-:Y:S04]  /*b0b0*/  LDGSTS.E [R251+0x11000], desc[UR28][R218.64], P1 ;  /* 0x11000000dafb7fae */ /* 0x0003e8000892185c */
[----:B------:R1:W-:Y:S04]  /*b0c0*/  LDGSTS.E [R251+0x11400], desc[UR28][R222.64], P1 ;  /* 0x11400000defb7fae */ /* 0x0003e8000892185c */
[----:B------:R-:W3:Y:S01]  /*b0d0*/  LDL.LU.64 R240, [R1+0x58] ;  /* 0x0000580001f07983 */ /* 0x000ee20000300a00 */
[----:B-1----:R-:W-:-:S03]  /*b0e0*/  IMAD.WIDE R218, R4, 0x4, R244 ;  /* 0x0000000404da7825 */ /* 0x002fc600078e02f4 */
[----:B------:R1:W-:Y:S01]  /*b0f0*/  LDGSTS.E [R251+0x11800], desc[UR28][R220.64], P1 ;  /* 0x11800000dcfb7fae */ /* 0x0003e2000892185c */
[----:B------:R-:W-:-:S03]  /*b100*/  IMAD.WIDE R222, R4, 0x4, R230 ;  /* 0x0000000404de7825 */ /* 0x000fc600078e02e6 */
[----:B------:R-:W3:Y:S04]  /*b110*/  LDL.LU.64 R244, [R1+0x48] ;  /* 0x0000480001f47983 */ /* 0x000ee80000300a00 */
[----:B------:R-:W3:Y:S01]  /*b120*/  LDL.LU.64 R230, [R1+0x38] ;  /* 0x0000380001e67983 */ /* 0x000ee20000300a00 */
[----:B-1----:R-:W-:-:S03]  /*b130*/  IMAD.WIDE R220, R4, 0x4, R234 ;  /* 0x0000000404dc7825 */ /* 0x002fc600078e02ea */
[----:B------:R1:W-:Y:S04]  /*b140*/  LDGSTS.E [R251+0x11c00], desc[UR28][R218.64], P1 ;  /* 0x11c00000dafb7fae */ /* 0x0003e8000892185c */
[----:B------:R-:W3:Y:S01]  /*b150*/  LDL.LU.64 R234, [R1+0x28] ;  /* 0x0000280001ea7983 */ /* 0x000ee20000300a00 */
[----:B------:R-:W-:-:S03]  /*b160*/  IMAD.WIDE R10, R4, 0x4, R10 ;  /* 0x00000004040a7825 */ /* 0x000fc600078e020a */
[----:B------:R-:W-:Y:S01]  /*b170*/  LDGSTS.E [R251+0x12000], desc[UR28][R222.64], P1 ;  /* 0x12000000defb7fae */ /* 0x000fe2000892185c */
[----:B-1----:R-:W-:-:S03]  /*b180*/  IMAD.WIDE R218, R4, 0x4, R238 ;  /* 0x0000000404da7825 */ /* 0x002fc600078e02ee */
[----:B------:R-:W-:Y:S04]  /*b190*/  LDGSTS.E [R251+0x12400], desc[UR28][R220.64], P1 ;  /* 0x12400000dcfb7fae */ /* 0x000fe8000892185c */
[----:B------:R-:W3:Y:S01]  /*b1a0*/  LDL.LU.64 R238, [R1+0x18] ;  /* 0x0000180001ee7983 */ /* 0x000ee20000300a00 */
[----:B------:R-:W-:-:S03]  /*b1b0*/  IMAD.WIDE R16, R4, 0x4, R16 ;  /* 0x0000000404107825 */ /* 0x000fc600078e0210 */
[----:B------:R-:W-:Y:S01]  /*b1c0*/  LDGSTS.E [R251+0x12800], desc[UR28][R218.64], P1 ;  /* 0x12800000dafb7fae */ /* 0x000fe2000892185c */
[----:B------:R-:W-:-:S04]  /*b1d0*/  IMAD.WIDE R20, R4, 0x4, R20 ;  /* 0x0000000404147825 */ /* 0x000fc800078e0214 */
        /* <DEDUP_REMOVED lines=36> */
[----:B--2---:R-:W-:-:S05]  /*b420*/  IMAD.WIDE R246, R4, 0x4, R246 ;  /* 0x0000000404f67825 */ /* 0x004fca00078e02f6 */
[----:B------:R-:W-:Y:S04]  /*b430*/  LDGSTS.E [R251+0x12c00], desc[UR28][R246.64], P1 ;  /* 0x12c00000f6fb7fae */ /* 0x000fe8000892185c */
[----:B------:R4:W-:Y:S04]  /*b440*/  LDGSTS.E [R251+0x13000], desc[UR28][R10.64], P1 ;  /* 0x130000000afb7fae */ /* 0x0009e8000892185c */
[----:B------:R1:W-:Y:S04]  /*b450*/  LDGSTS.E [R251+0x13400], desc[UR28][R16.64], P1 ;  /* 0x1340000010fb7fae */ /* 0x0003e8000892185c */
        /* <DEDUP_REMOVED lines=29> */
[----:B------:R-:W-:-:S03]  /*b630*/  IMAD.WIDE R168, R4, 0x4, R168 ;  /* 0x0000000404a87825 */ /* 0x000fc600078e02a8 */
        /* <DEDUP_REMOVED lines=25> */
[----:B----4-:R-:W-:-:S03]  /*b7d0*/  IMAD.WIDE R10, R4, 0x4, R226 ;  /* 0x00000004040a7825 */ /* 0x010fc600078e02e2 */
[----:B------:R-:W-:Y:S04]  /*b7e0*/  LDGSTS.E [R251+0x1e000], desc[UR28][R188.64], P1 ;  /* 0x1e000000bcfb7fae */ /* 0x000fe8000892185c */
[----:B------:R-:W-:Y:S04]  /*b7f0*/  LDGSTS.E [R251+0x1e400], desc[UR28][R192.64], P1 ;  /* 0x1e400000c0fb7fae */ /* 0x000fe8000892185c */
[----:B------:R-:W-:Y:S04]  /*b800*/  LDGSTS.E [R251+0x1e800], desc[UR28][R196.64], P1 ;  /* 0x1e800000c4fb7fae */ /* 0x000fe8000892185c */
[----:B------:R-:W-:Y:S01]  /*b810*/  LDGSTS.E [R251+0x1ec00], desc[UR28][R200.64], P1 ;  /* 0x1ec00000c8fb7fae */ /* 0x000fe2000892185c */
[----:B-1----:R-:W-:-:S03]  /*b820*/  IMAD.WIDE R16, R4, 0x4, R228 ;  /* 0x0000000404107825 */ /* 0x002fc600078e02e4 */
[----:B------:R-:W-:Y:S01]  /*b830*/  LDGSTS.E [R251+0x1f000], desc[UR28][R204.64], P1 ;  /* 0x1f000000ccfb7fae */ /* 0x000fe2000892185c */
[----:B---3--:R-:W-:-:S03]  /*b840*/  IMAD.WIDE R20, R4, 0x4, R242 ;  /* 0x0000000404147825 */ /* 0x008fc600078e02f2 */
[----:B------:R-:W-:Y:S04]  /*b850*/  LDGSTS.E [R251+0x1f400], desc[UR28][R208.64], P1 ;  /* 0x1f400000d0fb7fae */ /* 0x000fe8000892185c */
[----:B------:R-:W-:Y:S04]  /*b860*/  LDGSTS.E [R251+0x1f800], desc[UR28][R212.64], P1 ;  /* 0x1f800000d4fb7fae */ /* 0x000fe8000892185c */
[----:B------:R-:W-:Y:S04]  /*b870*/  LDGSTS.E [R251+0x1fc00], desc[UR28][R216.64], P1 ;  /* 0x1fc00000d8fb7fae */ /* 0x000fe8000892185c */
[----:B------:R1:W-:Y:S04]  /*b880*/  LDGSTS.E [R7+0x10200], desc[UR28][R10.64], P1 ;  /* 0x102000000a077fae */ /* 0x0003e8000892185c */
[----:B------:R2:W-:Y:S04]  /*b890*/  LDGSTS.E [R7+0x10600], desc[UR28][R16.64], P1 ;  /* 0x1060000010077fae */ /* 0x0005e8000892185c */
[----:B------:R3:W-:Y:S01]  /*b8a0*/  LDGSTS.E [R7+0x10a00], desc[UR28][R20.64], P1 ;  /* 0x10a0000014077fae */ /* 0x0007e2000892185c */
[----:B-1----:R-:W-:-:S04]  /*b8b0*/  IMAD.WIDE R10, R4, 0x4, R232 ;  /* 0x00000004040a7825 */ /* 0x002fc800078e02e8 */
[C---:B--2---:R-:W-:Y:S01]  /*b8c0*/  IMAD.WIDE R16, R4.reuse, 0x4, R240 ;  /* 0x0000000404107825 */ /* 0x044fe200078e02f0 */
[----:B------:R1:W-:Y:S03]  /*b8d0*/  LDGSTS.E [R7+0x10e00], desc[UR28][R10.64], P1 ;  /* 0x10e000000a077fae */ /* 0x0003e6000892185c */
[C---:B---3--:R-:W-:Y:S01]  /*b8e0*/  IMAD.WIDE R20, R4.reuse, 0x4, R244 ;  /* 0x0000000404147825 */ /* 0x048fe200078e02f4 */
[----:B------:R-:W-:Y:S04]  /*b8f0*/  LDGSTS.E [R7+0x11200], desc[UR28][R16.64], P1 ;  /* 0x1120000010077fae */ /* 0x000fe8000892185c */
[----:B------:R-:W-:Y:S01]  /*b900*/  LDGSTS.E [R7+0x11600], desc[UR28][R20.64], P1 ;  /* 0x1160000014077fae */ /* 0x000fe2000892185c */
[----:B-1----:R-:W-:-:S05]  /*b910*/  IMAD.WIDE R10, R4, 0x4, R230 ;  /* 0x00000004040a7825 */ /* 0x002fca00078e02e6 */
[----:B------:R1:W-:Y:S02]  /*b920*/  LDGSTS.E [R7+0x11a00], desc[UR28][R10.64], P1 ;  /* 0x11a000000a077fae */ /* 0x0003e4000892185c */
[C---:B-1----:R-:W-:Y:S02]  /*b930*/  IMAD.WIDE R10, R4.reuse, 0x4, R12 ;  /* 0x00000004040a7825 */ /* 0x042fe400078e020c */
[----:B------:R-:W5:Y:S04]  /*b940*/  LDL.LU.64 R12, [R1+0x530] ;  /* 0x00053000010c7983 */ /* 0x000f680000300a00 */
[----:B------:R1:W-:Y:S04]  /*b950*/  STL [R1], RZ ;  /* 0x000000ff01007387 */ /* 0x0003e80000100800 */
[----:B------:R1:W-:Y:S04]  /*b960*/  STL [R1+0x4], RZ ;  /* 0x000004ff01007387 */ /* 0x0003e80000100800 */
        /* <DEDUP_REMOVED lines=121> */
[----:B------:R1:W-:Y:S01]  /*c100*/  STL [R1+0x1ec], RZ ;  /* 0x0001ecff01007387 */ /* 0x0003e20000100800 */
[----:B------:R-:W-:-:S03]  /*c110*/  IMAD.WIDE R20, R4, 0x4, R238 ;  /* 0x0000000404147825 */ /* 0x000fc600078e02ee */
[----:B------:R1:W-:Y:S04]  /*c120*/  STL [R1+0x1f0], RZ ;  /* 0x0001f0ff01007387 */ /* 0x0003e80000100800 */
[----:B------:R1:W-:Y:S04]  /*c130*/  STL [R1+0x1f4], RZ ;  /* 0x0001f4ff01007387 */ /* 0x0003e80000100800 */
[----:B------:R1:W-:Y:S04]  /*c140*/  STL [R1+0x1f8], RZ ;  /* 0x0001f8ff01007387 */ /* 0x0003e80000100800 */
[----:B------:R1:W-:Y:S04]  /*c150*/  STL [R1+0x1fc], RZ ;  /* 0x0001fcff01007387 */ /* 0x0003e80000100800 */
[----:B------:R-:W2:Y:S01]  /*c160*/  LDL R239, [R1+0x200] ;  /* 0x0002000001ef7983 */ /* 0x000ea20000100800 */
[----:B------:R-:W-:-:S04]  /*c170*/  IMAD.WIDE R16, R4, 0x4, R234 ;  /* 0x0000000404107825 */ /* 0x000fc800078e02ea */
[C---:B------:R-:W-:Y:S01]  /*c180*/  IMAD.WIDE R248, R4.reuse, 0x4, R248 ;  /* 0x0000000404f87825 */ /* 0x040fe200078e02f8 */
[----:B------:R-:W-:Y:S03]  /*c190*/  LDGSTS.E [R7+0x11e00], desc[UR28][R16.64], P1 ;  /* 0x11e0000010077fae */ /* 0x000fe6000892185c */
        /* <DEDUP_REMOVED lines=15> */
[----:B------:R3:W-:Y:S03]  /*c290*/  LDGSTS.E [R7+0x13e00], desc[UR28][R26.64], P1 ;  /* 0x13e000001a077fae */ /* 0x0007e6000892185c */
        /* <DEDUP_REMOVED lines=88> */
[----:B------:R-:W-:Y:S01]  /*c820*/  IMAD.WIDE R2, R4, 0x4, R2 ;  /* 0x0000000404027825 */ /* 0x000fe200078e0202 */
[----:B------:R1:W-:Y:S04]  /*c830*/  LDGSTS.E [R7+0x1f200], desc[UR28][R206.64], P1 ;  /* 0x1f200000ce077fae */ /* 0x0003e8000892185c */
[----:B------:R1:W-:Y:S04]  /*c840*/  LDGSTS.E [R7+0x1f600], desc[UR28][R210.64], P1 ;  /* 0x1f600000d2077fae */ /* 0x0003e8000892185c */
[----:B------:R1:W-:Y:S04]  /*c850*/  LDGSTS.E [R7+0x1fa00], desc[UR28][R214.64], P1 ;  /* 0x1fa00000d6077fae */ /* 0x0003e8000892185c */
[----:B------:R1:W-:Y:S01]  /*c860*/  LDGSTS.E [R7+0x1fe00], desc[UR28][R2.64], P1 ;  /* 0x1fe0000002077fae */ /* 0x0003e2000892185c */
[----:B------:R-:W-:-:S03]  /*c870*/  CS2R R24, SRZ ;  /* 0x0000000000187805 */ /* 0x000fc6000001ff00 */
[----:B------:R-:W0:Y:S01]  /*c880*/  LDGDEPBAR ;  /* 0x00000000000079af */ /* 0x000e220000000000 */
[----:B---3--:R-:W-:Y:S02]  /*c890*/  CS2R R26, SRZ ;  /* 0x00000000001a7805 */ /* 0x008fe4000001ff00 */
[----:B------:R-:W-:Y:S02]  /*c8a0*/  CS2R R28, SRZ ;  /* 0x00000000001c7805 */ /* 0x000fe4000001ff00 */
[----:B----4-:R-:W-:Y:S02]  /*c8b0*/  CS2R R30, SRZ ;  /* 0x00000000001e7805 */ /* 0x010fe4000001ff00 */
[----:B------:R-:W-:Y:S02]  /*c8c0*/  CS2R R32, SRZ ;  /* 0x0000000000207805 */ /* 0x000fe4000001ff00 */
[----:B-1----:R-:W-:Y:S02]  /*c8d0*/  CS2R R34, SRZ ;  /* 0x0000000000227805 */ /* 0x002fe4000001ff00 */
[----:B------:R-:W-:-:S02]  /*c8e0*/  CS2R R36, SRZ ;  /* 0x0000000000247805 */ /* 0x000fc4000001ff00 */
[----:B------:R-:W-:Y:S02]  /*c8f0*/  CS2R R38, SRZ ;  /* 0x0000000000267805 */ /* 0x000fe4000001ff00 */
[----:B------:R-:W-:Y:S02]  /*c900*/  CS2R R40, SRZ ;  /* 0x0000000000287805 */ /* 0x000fe4000001ff00 */
[----:B------:R-:W-:Y:S02]  /*c910*/  CS2R R42, SRZ ;  /* 0x00000000002a7805 */ /* 0x000fe4000001ff00 */
[----:B------:R-:W-:Y:S02]  /*c920*/  CS2R R44, SRZ ;  /* 0x00000000002c7805 */ /* 0x000fe4000001ff00 */
[----:B------:R-:W-:Y:S02]  /*c930*/  CS2R R46, SRZ ;  /* 0x00000000002e7805 */ /* 0x000fe4000001ff00 */
        /* <DEDUP_REMOVED lines=40> */
[----:B--2---:R-:W-:Y:S02]  /*cbc0*/  ISETP.GE.AND P0, PT, R239, 0x20, PT ;  /* 0x00000020ef00780c */ /* 0x004fe40003f06270 */
        /* <DEDUP_REMOVED lines=11> */
[----:B------:R-:W-:Y:S01]  /*cc80*/  CS2R R150, SRZ ;  /* 0x0000000000967805 */ /* 0x000fe2000001ff00 */
[----:B------:R-:W-:Y:S06]  /*cc90*/  @!P0 BRA `(.L_x_0) ;  /* 0x000000bc003c8947 */ /* 0x000fec0003800000 */
[----:B------:R-:W2:Y:S01]  /*cca0*/  LDL.LU R233, [R1+0x354] ;  /* 0x0003540001e97983 */ /* 0x000ea20000300800 */
[----:B------:R-:W-:Y:S01]  /*ccb0*/  IMAD.SHL.U32 R121, R4, 0x8, RZ ;  /* 0x0000000804797824 */ /* 0x000fe200078e00ff */
[----:B------:R-:W-:Y:S01]  /*ccc0*/  ULDC.64 UR4, c[0x0][0x218] ;  /* 0x0000860000047ab9 */ /* 0x000fe20000000a00 */
[----:B------:R-:W-:Y:S01]  /*ccd0*/  ULDC UR6, c[0x0][0x238] ;  /* 0x00008e0000067ab9 */ /* 0x000fe20000000800 */
[----:B------:R-:W3:Y:S04]  /*cce0*/  LDL.LU R245, [R1+0x204] ;  /* 0x0002040001f57983 */ /* 0x000ee80000300800 */
[----:B------:R-:W4:Y:S04]  /*ccf0*/  LDL.LU R241, [R1+0x210] ;  /* 0x0002100001f17983 */ /* 0x000f280000300800 */
[----:B------:R-:W4:Y:S04]  /*cd00*/  LDL.LU R244, [R1+0x214] ;  /* 0x0002140001f47983 */ /* 0x000f280000300800 */
[----:B------:R-:W4:Y:S04]  /*cd10*/  LDL.LU R230, [R1+0x218] ;  /* 0x0002180001e67983 */ /* 0x000f280000300800 */
[----:B------:R-:W4:Y:S04]  /*cd20*/  LDL.LU R231, [R1+0x21c] ;  /* 0x00021c0001e77983 */ /* 0x000f280000300800 */
[----:B------:R-:W4:Y:S04]  /*cd30*/  LDL.LU R235, [R1+0x220] ;  /* 0x0002200001eb7983 */ /* 0x000f280000300800 */
[----:B------:R-:W4:Y:S04]  /*cd40*/  LDL.LU R234, [R1+0x224] ;  /* 0x0002240001ea7983 */ /* 0x000f280000300800 */
[----:B------:R-:W4:Y:S04]  /*cd50*/  LDL.LU R238, [R1+0x228] ;  /* 0x0002280001ee7983 */ /* 0x000f280000300800 */
[----:B-----5:R1:W-:Y:S04]  /*cd60*/  STL [R1+0x538], R12 ;  /* 0x0005380c01007387 */ /* 0x0203e80000100800 */
[----:B------:R-:W-:Y:S04]  /*cd70*/  STL [R1+0x534], R6 ;  /* 0x0005340601007387 */ /* 0x000fe80000100800 */
[----:B------:R1:W-:Y:S01]  /*cd80*/  STL [R1+0x530], R0 ;  /* 0x0005300001007387 */ /* 0x0003e20000100800 */
[----:B--2---:R-:W-:-:S02]  /*cd90*/  SHF.R.S32.HI R2, RZ, 0x1f, R233 ;  /* 0x0000001fff027819 */ /* 0x004fc400000114e9 */
[----:B---3--:R-:W-:Y:S02]  /*cda0*/  SHF.R.S32.HI R3, RZ, 0x1f, R245 ;  /* 0x0000001fff037819 */ /* 0x008fe400000114f5 */
[----:B-1----:R-:W-:Y:S02]  /*cdb0*/  SHF.L.U64.HI R12, R233, 0x2, R2 ;  /* 0x00000002e90c7819 */ /* 0x002fe40000010202 */
[----:B------:R-:W-:Y:S02]  /*cdc0*/  SHF.L.U64.HI R0, R245, 0x2, R3 ;  /* 0x00000002f5007819 */ /* 0x000fe40000010203 */
[----:B----4-:R-:W-:Y:S01]  /*cdd0*/  SHF.R.S32.HI R5, RZ, 0x1f, R241 ;  /* 0x0000001fff057819 */ /* 0x010fe200000114f1 */
[----:B------:R-:W-:Y:S04]  /*cde0*/  STL [R1+0x540], R12 ;  /* 0x0005400c01007387 */ /* 0x000fe80000100800 */
[----:B------:R-:W2:Y:S04]  /*cdf0*/  LDL.LU R232, [R1+0x248] ;  /* 0x0002480001e87983 */ /* 0x000ea80000300800 */
[----:B------:R-:W3:Y:S04]  /*ce00*/  LDL.LU R240, [R1+0x244] ;  /* 0x0002440001f07983 */ /* 0x000ee80000300800 */
[----:B------:R1:W-:Y:S04]  /*ce10*/  STL [R1+0x480], R0 ;  /* 0x0004800001007387 */ /* 0x0003e80000100800 */
[----:B------:R-:W4:Y:S04]  /*ce20*/  LDL.LU R233, [R1+0x22c] ;  /* 0x00022c0001e97983 */ /* 0x000f280000300800 */
[----:B------:R-:W4:Y:S01]  /*ce30*/  LDL.LU R245, [R1+0x230] ;  /* 0x0002300001f57983 */ /* 0x000f220000300800 */
[----:B------:R-:W-:-:S02]  /*ce40*/  SHF.R.S32.HI R2, RZ, 0x1f, R244 ;  /* 0x0000001fff027819 */ /* 0x000fc400000114f4 */
[----:B-1----:R-:W-:Y:S02]  /*ce50*/  SHF.L.U64.HI R0, R241, 0x2, R5 ;  /* 0x00000002f1007819 */ /* 0x002fe40000010205 */
[----:B------:R-:W-:Y:S02]  /*ce60*/  SHF.L.U64.HI R2, R244, 0x2, R2 ;  /* 0x00000002f4027819 */ /* 0x000fe40000010202 */
[----:B------:R-:W-:Y:S01]  /*ce70*/  SHF.R.S32.HI R3, RZ, 0x1f, R230 ;  /* 0x0000001fff037819 */ /* 0x000fe200000114e6 */
[----:B------:R1:W-:Y:S01]  /*ce80*/  STL [R1+0x47c], R0 ;  /* 0x00047c0001007387 */ /* 0x0003e20000100800 */
[----:B------:R-:W-:Y:S02]  /*ce90*/  SHF.R.S32.HI R7, RZ, 0x1f, R231 ;  /* 0x0000001fff077819 */ /* 0x000fe400000114e7 */
[----:B------:R-:W-:Y:S01]  /*cea0*/  SHF.L.U64.HI R3, R230, 0x2, R3 ;  /* 0x00000002e6037819 */ /* 0x000fe20000010203 */
[----:B------:R1:W-:Y:S01]  /*ceb0*/  STL [R1+0x478], R2 ;  /* 0x0004780201007387 */ /* 0x0003e20000100800 */
[----:B------:R-:W-:-:S03]  /*cec0*/  SHF.R.S32.HI R5, RZ, 0x1f, R234 ;  /* 0x0000001fff057819 */ /* 0x000fc600000114ea */
[----:B------:R1:W-:Y:S02]  /*ced0*/  STL [R1+0x474], R3 ;  /* 0x0004740301007387 */ /* 0x0003e40000100800 */
[----:B-1----:R-:W-:Y:S02]  /*cee0*/  SHF.L.U64.HI R0, R231, 0x2, R7 ;  /* 0x00000002e7007819 */ /* 0x002fe40000010207 */
[----:B------:R-:W-:Y:S02]  /*cef0*/  SHF.R.S32.HI R7, RZ, 0x1f, R238 ;  /* 0x0000001fff077819 */ /* 0x000fe400000114ee */
[----:B------:R-:W-:Y:S01]  /*cf00*/  SHF.R.S32.HI R2, RZ, 0x1f, R235 ;  /* 0x0000001fff027819 */ /* 0x000fe200000114eb */
[----:B------:R1:W-:Y:S03]  /*cf10*/  STL [R1+0x470], R0 ;  /* 0x0004700001007387 */ /* 0x0003e60000100800 */
[----:B------:R-:W-:-:S02]  /*cf20*/  SHF.L.U64.HI R6, R235, 0x2, R2 ;  /* 0x00000002eb067819 */ /* 0x000fc40000010202 */
[----:B------:R-:W-:Y:S02]  /*cf30*/  SHF.L.U64.HI R2, R238, 0x2, R7 ;  /* 0x00000002ee027819 */ /* 0x000fe40000010207 */
[----:B------:R-:W-:Y:S01]  /*cf40*/  SHF.R.S32.HI R3, RZ, 0x1f, R239 ;  /* 0x0000001fff037819 */ /* 0x000fe200000114ef */
[----:B------:R-:W-:Y:S01]  /*cf50*/  STL [R1+0x46c], R6 ;  /* 0x00046c0601007387 */ /* 0x000fe20000100800 */
[----:B-1----:R-:W-:-:S03]  /*cf60*/  SHF.L.U64.HI R0, R234, 0x2, R5 ;  /* 0x00000002ea007819 */ /* 0x002fc60000010205 */
[----:B------:R-:W-:Y:S04]  /*cf70*/  STL [R1+0x53c], R2 ;  /* 0x00053c0201007387 */ /* 0x000fe80000100800 */
[----:B------:R1:W-:Y:S04]  /*cf80*/  STL [R1+0x468], R0 ;  /* 0x0004680001007387 */ /* 0x0003e80000100800 */
[----:B------:R-:W4:Y:S04]  /*cf90*/  LDL.LU R230, [R1+0x234] ;  /* 0x0002340001e67983 */ /* 0x000f280000300800 */
[----:B------:R-:W4:Y:S01]  /*cfa0*/  LDL.LU R231, [R1+0x238] ;  /* 0x0002380001e77983 */ /* 0x000f220000300800 */
[----:B-1----:R-:W-:-:S03]  /*cfb0*/  LEA.HI R0, R3, R239, RZ, 0x5 ;  /* 0x000000ef03007211 */ /* 0x002fc600078f28ff */
[----:B------:R-:W4:Y:S01]  /*cfc0*/  LDL.LU R235, [R1+0x23c] ;  /* 0x00023c0001eb7983 */ /* 0x000f220000300800 */
[----:B------:R-:W-:-:S03]  /*cfd0*/  SHF.R.S32.HI R3, RZ, 0x1f, R4 ;  /* 0x0000001fff037819 */ /* 0x000fc60000011404 */
[----:B------:R-:W4:Y:S01]  /*cfe0*/  LDL.LU R234, [R1+0x240] ;  /* 0x0002400001ea7983 */ /* 0x000f220000300800 */
[----:B------:R-:W-:-:S03]  /*cff0*/  SHF.L.U64.HI R122, R4, 0x3, R3 ;  /* 0x00000003047a7819 */ /* 0x000fc60000010203 */
[----:B------:R-:W4:Y:S04]  /*d000*/  LDL.LU R241, [R1+0x24c] ;  /* 0x00024c0001f17983 */ /* 0x000f280000300800 */
[----:B------:R-:W4:Y:S04]  /*d010*/  LDL.LU R244, [R1+0x250] ;  /* 0x0002500001f47983 */ /* 0x000f280000300800 */
[----:B------:R-:W4:Y:S04]  /*d020*/  LDL.LU R238, [R1+0x254] ;  /* 0x0002540001ee7983 */ /* 0x000f280000300800 */
[----:B------:R-:W4:Y:S04]  /*d030*/  LDL.LU R239, [R1+0x258] ;  /* 0x0002580001ef7983 */ /* 0x000f280000300800 */
[----:B------:R-:W-:Y:S04]  /*d040*/  STL [R1+0x544], R0 ;  /* 0x0005440001007387 */ /* 0x000fe80000100800 */
[----:B------:R-:W-:Y:S04]  /*d050*/  STL [R1+0x54c], R4 ;  /* 0x00054c0401007387 */ /* 0x000fe80000100800 */
[----:B------:R-:W-:Y:S01]  /*d060*/  STL [R1+0x548], R3 ;  /* 0x0005480301007387 */ /* 0x000fe20000100800 */
[----:B--2---:R-:W-:-:S02]  /*d070*/  SHF.R.S32.HI R5, RZ, 0x1f, R232 ;  /* 0x0000001fff057819 */ /* 0x004fc400000114e8 */
[-C--:B------:R-:W-:Y:S02]  /*d080*/  LEA R6, P3, R232, R121.reuse, 0x2 ;  /* 0x00000079e8067211 */ /* 0x080fe400078610ff */
[----:B---3--:R-:W-:Y:S02]  /*d090*/  SHF.R.S32.HI R15, RZ, 0x1f, R240 ;  /* 0x0000001fff0f7819 */ /* 0x008fe400000114f0 */
[-C--:B------:R-:W-:Y:S01]  /*d0a0*/  LEA R16, P0, R240, R121.reuse, 0x2 ;  /* 0x00000079f0107211 */ /* 0x080fe200078010ff */
[----:B------:R-:W-:Y:S01]  /*d0b0*/  STL [R1+0x550], R6 ;  /* 0x0005500601007387 */ /* 0x000fe20000100800 */
[----:B------:R-:W-:Y:S02]  /*d0c0*/  LEA.HI.X R13, R232, R122, R5, 0x2, P3 ;  /* 0x0000007ae80d7211 */ /* 0x000fe400018f1405 */
[----:B----4-:R-:W-:Y:S02]  /*d0d0*/  SHF.R.S32.HI R17, RZ, 0x1f, R233 ;  /* 0x0000001fff117819 */ /* 0x010fe400000114e9 */
[----:B------:R-:W-:-:S02]  /*d0e0*/  LEA R18, P1, R233, R121, 0x2 ;  /* 0x00000079e9127211 */ /* 0x000fc400078210ff */
[----:B------:R-:W-:Y:S01]  /*d0f0*/  LEA R20, P2, R245, R121, 0x2 ;  /* 0x00000079f5147211 */ /* 0x000fe200078410ff */
[----:B------:R-:W-:Y:S01]  /*d100*/  STL [R1+0x558], R16 ;  /* 0x0005581001007387 */ /* 0x000fe20000100800 */
[-C--:B------:R-:W-:Y:S02]  /*d110*/  LEA.HI.X R15, R240, R122.reuse, R15, 0x2, P0 ;  /* 0x0000007af00f7211 */ /* 0x080fe400000f140f */
[----:B------:R-:W-:Y:S01]  /*d120*/  LEA.HI.X R17, R233, R122, R17, 0x2, P1 ;  /* 0x0000007ae9117211 */ /* 0x000fe200008f1411 */
[----:B------:R-:W-:Y:S01]  /*d130*/  STL [R1+0x55c], R18 ;  /* 0x00055c1201007387 */ /* 0x000fe20000100800 */
[----:B------:R-:W-:-:S03]  /*d140*/  SHF.R.S32.HI R19, RZ, 0x1f, R245 ;  /* 0x0000001fff137819 */ /* 0x000fc600000114f5 */
[----:B------:R-:W-:Y:S04]  /*d150*/  STL [R1+0x560], R20 ;  /* 0x0005601401007387 */ /* 0x000fe80000100800 */
[----:B------:R-:W-:Y:S04]  /*d160*/  STL [R1+0x554], R13 ;  /* 0x0005540d01007387 */ /* 0x000fe80000100800 */
[----:B------:R-:W-:Y:S01]  /*d170*/  STL [R1+0x564], R15 ;  /* 0x0005640f01007387 */ /* 0x000fe20000100800 */
[----:B------:R-:W-:-:S03]  /*d180*/  LEA.HI.X R19, R245, R122, R19, 0x2, P2 ;  /* 0x0000007af5137211 */ /* 0x000fc600010f1413 */
[----:B------:R1:W-:Y:S04]  /*d190*/  STL [R1+0x568], R17 ;  /* 0x0005681101007387 */ /* 0x0003e80000100800 */
[----:B------:R-:W2:Y:S04]  /*d1a0*/  LDL.LU R232, [R1+0x25c] ;  /* 0x00025c0001e87983 */ /* 0x000ea80000300800 */
[----:B------:R-:W3:Y:S04]  /*d1b0*/  LDL.LU R240, [R1+0x260] ;  /* 0x0002600001f07983 */ /* 0x000ee80000300800 */
[----:B------:R-:W4:Y:S04]  /*d1c0*/  LDL.LU R233, [R1+0x264] ;  /* 0x0002640001e97983 */ /* 0x000f280000300800 */
[----:B------:R-:W4:Y:S01]  /*d1d0*/  LDL.LU R245, [R1+0x268] ;  /* 0x0002680001f57983 */ /* 0x000f220000300800 */
[----:B------:R-:W-:-:S02]  /*d1e0*/  SHF.R.S32.HI R21, RZ, 0x1f, R230 ;  /* 0x0000001fff157819 */ /* 0x000fc400000114e6 */
[-C--:B------:R-:W-:Y:S02]  /*d1f0*/  LEA R22, P0, R230, R121.reuse, 0x2 ;  /* 0x00000079e6167211 */ /* 0x080fe400078010ff */
[----:B------:R-:W-:Y:S02]  /*d200*/  SHF.R.S32.HI R23, RZ, 0x1f, R231 ;  /* 0x0000001fff177819 */ /* 0x000fe400000114e7 */
[-C--:B------:R-:W-:Y:S02]  /*d210*/  LEA R152, P1, R231, R121.reuse, 0x2 ;  /* 0x00000079e7987211 */ /* 0x080fe400078210ff */
[----:B------:R-:W-:Y:S02]  /*d220*/  SHF.R.S32.HI R153, RZ, 0x1f, R235 ;  /* 0x0000001fff997819 */ /* 0x000fe400000114eb */
[----:B------:R-:W-:Y:S02]  /*d230*/  LEA R154, P2, R235, R121, 0x2 ;  /* 0x00000079eb9a7211 */ /* 0x000fe400078410ff */
[----:B------:R-:W-:-:S02]  /*d240*/  SHF.R.S32.HI R155, RZ, 0x1f, R234 ;  /* 0x0000001fff9b7819 */ /* 0x000fc400000114ea */
[-C--:B------:R-:W-:Y:S02]  /*d250*/  LEA R156, P3, R234, R121.reuse, 0x2 ;  /* 0x00000079ea9c7211 */ /* 0x080fe400078610ff */
[-C--:B------:R-:W-:Y:S02]  /*d260*/  LEA.HI.X R21, R230, R122.reuse, R21, 0x2, P0 ;  /* 0x0000007ae6157211 */ /* 0x080fe400000f1415 */
[-C--:B------:R-:W-:Y:S01]  /*d270*/  LEA.HI.X R23, R231, R122.reuse, R23, 0x2, P1 ;  /* 0x0000007ae7177211 */ /* 0x080fe200008f1417 */
[----:B------:R-:W4:Y:S01]  /*d280*/  LDL.LU R230, [R1+0x26c] ;  /* 0x00026c0001e67983 */ /* 0x000f220000300800 */
[----:B------:R-:W-:Y:S02]  /*d290*/  SHF.R.S32.HI R157, RZ, 0x1f, R241 ;  /* 0x0000001fff9d7819 */ /* 0x000fe400000114f1 */
[----:B------:R-:W-:Y:S01]  /*d2a0*/  LEA R158, P0, R241, R121, 0x2 ;  /* 0x00000079f19e7211 */ /* 0x000fe200078010ff */
[----:B------:R-:W4:Y:S01]  /*d2b0*/  LDL.LU R231, [R1+0x270] ;  /* 0x0002700001e77983 */ /* 0x000f220000300800 */
[----:B------:R-:W-:-:S02]  /*d2c0*/  LEA.HI.X R153, R235, R122, R153, 0x2, P2 ;  /* 0x0000007aeb997211 */ /* 0x000fc400010f1499 */
[----:B------:R-:W-:Y:S01]  /*d2d0*/  SHF.R.S32.HI R159, RZ, 0x1f, R244 ;  /* 0x0000001fff9f7819 */ /* 0x000fe200000114f4 */
[----:B------:R-:W4:Y:S01]  /*d2e0*/  LDL.LU R235, [R1+0x274] ;  /* 0x0002740001eb7983 */ /* 0x000f220000300800 */
[-C--:B------:R-:W-:Y:S02]  /*d2f0*/  LEA R160, P1, R244, R121.reuse, 0x2 ;  /* 0x00000079f4a07211 */ /* 0x080fe400078210ff */
[----:B------:R-:W-:Y:S02]  /*d300*/  LEA.HI.X R155, R234, R122, R155, 0x2, P3 ;  /* 0x0000007aea9b7211 */ /* 0x000fe400018f149b */
[----:B------:R-:W-:Y:S01]  /*d310*/  SHF.R.S32.HI R161, RZ, 0x1f, R238 ;  /* 0x0000001fffa17819 */ /* 0x000fe200000114ee */
[----:B------:R-:W4:Y:S01]  /*d320*/  LDL.LU R234, [R1+0x278] ;  /* 0x0002780001ea7983 */ /* 0x000f220000300800 */
[----:B------:R-:W-:Y:S02]  /*d330*/  LEA R162, P2, R238, R121, 0x2 ;  /* 0x00000079eea27211 */ /* 0x000fe400078410ff */
[----:B------:R-:W-:-:S02]  /*d340*/  SHF.R.S32.HI R163, RZ, 0x1f, R239 ;  /* 0x0000001fffa37819 */ /* 0x000fc400000114ef */
[----:B------:R-:W-:Y:S02]  /*d350*/  LEA R164, P3, R239, R121, 0x2 ;  /* 0x00000079efa47211 */ /* 0x000fe400078610ff */
[-C--:B------:R-:W-:Y:S02]  /*d360*/  LEA.HI.X R157, R241, R122.reuse, R157, 0x2, P0 ;  /* 0x0000007af19d7211 */ /* 0x080fe400000f149d */
[-C--:B------:R-:W-:Y:S01]  /*d370*/  LEA.HI.X R159, R244, R122.reuse, R159, 0x2, P1 ;  /* 0x0000007af49f7211 */ /* 0x080fe200008f149f */
[----:B------:R-:W4:Y:S01]  /*d380*/  LDL.LU R241, [R1+0x27c] ;  /* 0x00027c0001f17983 */ /* 0x000f220000300800 */
[-C--:B------:R-:W-:Y:S02]  /*d390*/  LEA.HI.X R161, R238, R122.reuse, R161, 0x2, P2 ;  /* 0x0000007aeea17211 */ /* 0x080fe400010f14a1 */
[----:B------:R-:W-:Y:S01]  /*d3a0*/  LEA.HI.X R163, R239, R122, R163, 0x2, P3 ;  /* 0x0000007aefa37211 */ /* 0x000fe200018f14a3 */
[----:B------:R-:W4:Y:S04]  /*d3b0*/  LDL.LU R244, [R1+0x280] ;  /* 0x0002800001f47983 */ /* 0x000f280000300800 */
[----:B------:R-:W4:Y:S04]  /*d3c0*/  LDL.LU R238, [R1+0x284] ;  /* 0x0002840001ee7983 */ /* 0x000f280000300800 */
[----:B------:R-:W4:Y:S01]  /*d3d0*/  LDL.LU R239, [R1+0x288] ;  /* 0x0002880001ef7983 */ /* 0x000f220000300800 */
[----:B--2---:R-:W-:-:S02]  /*d3e0*/  SHF.R.S32.HI R165, RZ, 0x1f, R232 ;  /* 0x0000001fffa57819 */ /* 0x004fc400000114e8 */
[-C--:B------:R-:W-:Y:S02]  /*d3f0*/  LEA R166, P0, R232, R121.reuse, 0x2 ;  /* 0x00000079e8a67211 */ /* 0x080fe400078010ff */
[----:B---3--:R-:W-:Y:S02]  /*d400*/  SHF.R.S32.HI R167, RZ, 0x1f, R240 ;  /* 0x0000001fffa77819 */ /* 0x008fe400000114f0 */
[-C--:B------:R-:W-:Y:S02]  /*d410*/  LEA R168, P1, R240, R121.reuse, 0x2 ;  /* 0x00000079f0a87211 */ /* 0x080fe400078210ff */
[----:B----4-:R-:W-:Y:S02]  /*d420*/  SHF.R.S32.HI R169, RZ, 0x1f, R233 ;  /* 0x0000001fffa97819 */ /* 0x010fe400000114e9 */
[----:B------:R-:W-:Y:S02]  /*d430*/  LEA R170, P2, R233, R121, 0x2 ;  /* 0x00000079e9aa7211 */ /* 0x000fe400078410ff */
[----:B------:R-:W-:-:S02]  /*d440*/  SHF.R.S32.HI R171, RZ, 0x1f, R245 ;  /* 0x0000001fffab7819 */ /* 0x000fc400000114f5 */
[----:B------:R-:W-:Y:S02]  /*d450*/  LEA R172, P3, R245, R121, 0x2 ;  /* 0x00000079f5ac7211 */ /* 0x000fe400078610ff */
[-C--:B------:R-:W-:Y:S02]  /*d460*/  LEA.HI.X R165, R232, R122.reuse, R165, 0x2, P0 ;  /* 0x0000007ae8a57211 */ /* 0x080fe400000f14a5 */
[-C--:B------:R-:W-:Y:S01]  /*d470*/  LEA.HI.X R167, R240, R122.reuse, R167, 0x2, P1 ;  /* 0x0000007af0a77211 */ /* 0x080fe200008f14a7 */
[----:B------:R-:W2:Y:S01]  /*d480*/  LDL.LU R232, [R1+0x28c] ;  /* 0x00028c0001e87983 */ /* 0x000ea20000300800 */
[-C--:B------:R-:W-:Y:S02]  /*d490*/  LEA.HI.X R169, R233, R122.reuse, R169, 0x2, P2 ;  /* 0x0000007ae9a97211 */ /* 0x080fe400010f14a9 */
[----:B------:R-:W-:Y:S01]  /*d4a0*/  LEA.HI.X R171, R245, R122, R171, 0x2, P3 ;  /* 0x0000007af5ab7211 */ /* 0x000fe200018f14ab */
[----:B------:R-:W3:Y:S04]  /*d4b0*/  LDL.LU R240, [R1+0x290] ;  /* 0x0002900001f07983 */ /* 0x000ee80000300800 */
[----:B------:R-:W4:Y:S04]  /*d4c0*/  LDL.LU R233, [R1+0x294] ;  /* 0x0002940001e97983 */ /* 0x000f280000300800 */
[----:B------:R-:W4:Y:S01]  /*d4d0*/  LDL.LU R245, [R1+0x298] ;  /* 0x0002980001f57983 */ /* 0x000f220000300800 */
[----:B------:R-:W-:-:S02]  /*d4e0*/  SHF.R.S32.HI R173, RZ, 0x1f, R230 ;  /* 0x0000001fffad7819 */ /* 0x000fc400000114e6 */
[CC--:B------:R-:W-:Y:S02]  /*d4f0*/  LEA R174, P0, R230.reuse, R121.reuse, 0x2 ;  /* 0x00000079e6ae7211 */ /* 0x0c0fe400078010ff */
[----:B------:R-:W-:Y:S02]  /*d500*/  SHF.R.S32.HI R175, RZ, 0x1f, R231 ;  /* 0x0000001fffaf7819 */ /* 0x000fe400000114e7 */
[-C--:B------:R-:W-:Y:S02]  /*d510*/  LEA R176, P1, R231, R121.reuse, 0x2 ;  /* 0x00000079e7b07211 */ /* 0x080fe400078210ff */
[----:B------:R-:W-:Y:S02]  /*d520*/  SHF.R.S32.HI R177, RZ, 0x1f, R235 ;  /* 0x0000001fffb17819 */ /* 0x000fe400000114eb */
[----:B------:R-:W-:Y:S02]  /*d530*/  LEA R178, P2, R235, R121, 0x2 ;  /* 0x00000079ebb27211 */ /* 0x000fe400078410ff */
[----:B------:R-:W-:-:S02]  /*d540*/  LEA.HI.X R173, R230, R122, R173, 0x2, P0 ;  /* 0x0000007ae6ad7211 */ /* 0x000fc400000f14ad */
[----:B------:R-:W-:Y:S01]  /*d550*/  SHF.R.S32.HI R179, RZ, 0x1f, R234 ;  /* 0x0000001fffb37819 */ /* 0x000fe200000114ea */
[----:B------:R-:W4:Y:S01]  /*d560*/  LDL.LU R230, [R1+0x29c] ;  /* 0x00029c0001e67983 */ /* 0x000f220000300800 */
[CC--:B------:R-:W-:Y:S02]  /*d570*/  LEA R180, P3, R234.reuse, R121.reuse, 0x2 ;  /* 0x00000079eab47211 */ /* 0x0c0fe400078610ff */
[-C--:B------:R-:W-:Y:S02]  /*d580*/  LEA.HI.X R175, R231, R122.reuse, R175, 0x2, P1 ;  /* 0x0000007ae7af7211 */ /* 0x080fe400008f14af */
[-C--:B------:R-:W-:Y:S01]  /*d590*/  LEA.HI.X R177, R235, R122.reuse, R177, 0x2, P2 ;  /* 0x0000007aebb17211 */ /* 0x080fe200010f14b1 */
[----:B------:R-:W4:Y:S01]  /*d5a0*/  LDL.LU R231, [R1+0x2a0] ;  /* 0x0002a00001e77983 */ /* 0x000f220000300800 */
[----:B------:R-:W-:Y:S02]  /*d5b0*/  LEA.HI.X R179, R234, R122, R179, 0x2, P3 ;  /* 0x0000007aeab37211 */ /* 0x000fe400018f14b3 */
[----:B------:R-:W-:Y:S01]  /*d5c0*/  SHF.R.S32.HI R181, RZ, 0x1f, R241 ;  /* 0x0000001fffb57819 */ /* 0x000fe200000114f1 */
[----:B------:R-:W4:Y:S01]  /*d5d0*/  LDL.LU R235, [R1+0x2a4] ;  /* 0x0002a40001eb7983 */ /* 0x000f220000300800 */
[----:B------:R-:W-:-:S02]  /*d5e0*/  LEA R182, P0, R241, R121, 0x2 ;  /* 0x00000079f1b67211 */ /* 0x000fc400078010ff */
[----:B------:R-:W-:Y:S01]  /*d5f0*/  SHF.R.S32.HI R183, RZ, 0x1f, R244 ;  /* 0x0000001fffb77819 */ /* 0x000fe200000114f4 */
[----:B------:R-:W4:Y:S01]  /*d600*/  LDL.LU R234, [R1+0x2a8] ;  /* 0x0002a80001ea7983 */ /* 0x000f220000300800 */
[-C--:B------:R-:W-:Y:S02]  /*d610*/  LEA R184, P1, R244, R121.reuse, 0x2 ;  /* 0x00000079f4b87211 */ /* 0x080fe400078210ff */
[----:B------:R-:W-:Y:S02]  /*d620*/  SHF.R.S32.HI R185, RZ, 0x1f, R238 ;  /* 0x0000001fffb97819 */ /* 0x000fe400000114ee */
[-C--:B------:R-:W-:Y:S02]  /*d630*/  LEA R186, P2, R238, R121.reuse, 0x2 ;  /* 0x00000079eeba7211 */ /* 0x080fe400078410ff */
[----:B------:R-:W-:Y:S02]  /*d640*/  SHF.R.S32.HI R187, RZ, 0x1f, R239 ;  /* 0x0000001fffbb7819 */ /* 0x000fe400000114ef */
[----:B------:R-:W-:-:S02]  /*d650*/  LEA R188, P3, R239, R121, 0x2 ;  /* 0x00000079efbc7211 */ /* 0x000fc400078610ff */
        /* <DEDUP_REMOVED lines=23> */
[----:B------:R-:W2:Y:S01]  /*d7d0*/  LDL.LU R245, [R1+0x2c8] ;  /* 0x0002c80001f57983 */ /* 0x000ea20000300800 */
[----:B------:R-:W-:-:S02]  /*d7e0*/  SHF.R.S32.HI R197, RZ, 0x1f, R230 ;  /* 0x0000001fffc57819 */ /* 0x000fc400000114e6 */
[-C--:B------:R-:W-:Y:S02]  /*d7f0*/  LEA R198, P0, R230, R121.reuse, 0x2 ;  /* 0x00000079e6c67211 */ /* 0x080fe400078010ff */
[----:B------:R-:W-:Y:S02]  /*d800*/  SHF.R.S32.HI R199, RZ, 0x1f, R231 ;  /* 0x0000001fffc77819 */ /* 0x000fe400000114e7 */
[-C--:B------:R-:W-:Y:S02]  /*d810*/  LEA R200, P1, R231, R121.reuse, 0x2 ;  /* 0x00000079e7c87211 */ /* 0x080fe400078210ff */
[----:B------:R-:W-:Y:S02]  /*d820*/  SHF.R.S32.HI R201, RZ, 0x1f, R235 ;  /* 0x0000001fffc97819 */ /* 0x000fe400000114eb */
        /* <DEDUP_REMOVED lines=8> */
[----:B------:R-:W4:Y:S01]  /*d8b0*/  LDL.LU R231, [R1+0x2d0] ;  /* 0x0002d00001e77983 */ /* 0x000f220000300800 */
[----:B------:R-:W-:-:S03]  /*d8c0*/  SHF.R.S32.HI R205, RZ, 0x1f, R241 ;  /* 0x0000001fffcd7819 */ /* 0x000fc600000114f1 */
[----:B------:R-:W4:Y:S01]  /*d8d0*/  LDL.LU R235, [R1+0x2d4] ;  /* 0x0002d40001eb7983 */ /* 0x000f220000300800 */
[-C--:B------:R-:W-:Y:S02]  /*d8e0*/  LEA R206, P0, R241, R121.reuse, 0x2 ;  /* 0x00000079f1ce7211 */ /* 0x080fe400078010ff */
[----:B------:R-:W-:Y:S01]  /*d8f0*/  SHF.R.S32.HI R207, RZ, 0x1f, R244 ;  /* 0x0000001fffcf7819 */ /* 0x000fe200000114f4 */
[----:B------:R-:W4:Y:S01]  /*d900*/  LDL.LU R234, [R1+0x2d8] ;  /* 0x0002d80001ea7983 */ /* 0x000f220000300800 */
        /* <DEDUP_REMOVED lines=12> */
[----:B------:R-:W4:Y:S04]  /*d9d0*/  LDL.LU R239, [R1+0x2e8] ;  /* 0x0002e80001ef7983 */ /* 0x000f280000300800 */
[----:B------:R-:W4:Y:S04]  /*d9e0*/  LDL.LU R247, [R1+0x2ec] ;  /* 0x0002ec0001f77983 */ /* 0x000f280000300800 */
[----:B------:R-:W4:Y:S04]  /*d9f0*/  LDL.LU R250, [R1+0x2f0] ;  /* 0x0002f00001fa7983 */ /* 0x000f280000300800 */
[----:B------:R-:W4:Y:S01]  /*da00*/  LDL.LU R252, [R1+0x2f4] ;  /* 0x0002f40001fc7983 */ /* 0x000f220000300800 */
[----:B--2---:R-:W-:-:S02]  /*da10*/  SHF.R.S32.HI R219, RZ, 0x1f, R245 ;  /* 0x0000001fffdb7819 */ /* 0x004fc400000114f5 */
[----:B------:R-:W-:-:S04]  /*da20*/  LEA R220, P3, R245, R121, 0x2 ;  /* 0x00000079f5dc7211 */ /* 0x000fc800078610ff */
[----:B------:R-:W-:Y:S02]  /*da30*/  LEA.HI.X R219, R245, R122, R219, 0x2, P3 ;  /* 0x0000007af5db7211 */ /* 0x000fe400018f14db */
[----:B------:R-:W2:Y:S04]  /*da40*/  LDL.LU R245, [R1+0x2f8] ;  /* 0x0002f80001f57983 */ /* 0x000ea80000300800 */
        /* <DEDUP_REMOVED lines=8> */
[----:B------:R-:W2:Y:S01]  /*dad0*/  LDL.LU R151, [R1+0x31c] ;  /* 0x00031c0001977983 */ /* 0x000ea20000300800 */
[----:B------:R-:W-:-:S02]  /*dae0*/  SHF.R.S32.HI R213, RZ, 0x1f, R232 ;  /* 0x0000001fffd57819 */ /* 0x000fc400000114e8 */
[----:B---3--:R-:W-:Y:S01]  /*daf0*/  SHF.R.S32.HI R215, RZ, 0x1f, R240 ;  /* 0x0000001fffd77819 */ /* 0x008fe200000114f0 */
[----:B------:R-:W3:Y:S01]  /*db00*/  LDL.LU R14, [R1+0x320] ;  /* 0x00032000010e7983 */ /* 0x000ee20000300800 */
[----:B----4-:R-:W-:Y:S02]  /*db10*/  SHF.R.S32.HI R217, RZ, 0x1f, R233 ;  /* 0x0000001fffd97819 */ /* 0x010fe400000114e9 */
[-C--:B------:R-:W-:Y:S01]  /*db20*/  LEA R214, P0, R232, R121.reuse, 0x2 ;  /* 0x00000079e8d67211 */ /* 0x080fe200078010ff */
[----:B------:R-:W4:Y:S01]  /*db30*/  LDL.LU R8, [R1+0x324] ;  /* 0x0003240001087983 */ /* 0x000f220000300800 */
[-C--:B------:R-:W-:Y:S02]  /*db40*/  LEA R216, P1, R240, R121.reuse, 0x2 ;  /* 0x00000079f0d87211 */ /* 0x080fe400078210ff */
[----:B------:R-:W-:Y:S01]  /*db50*/  LEA R218, P2, R233, R121, 0x2 ;  /* 0x00000079e9da7211 */ /* 0x000fe200078410ff */
[----:B------:R-:W4:Y:S01]  /*db60*/  LDL.LU R10, [R1+0x328] ;  /* 0x00032800010a7983 */ /* 0x000f220000300800 */
[----:B------:R-:W-:-:S02]  /*db70*/  LEA.HI.X R213, R232, R122, R213, 0x2, P0 ;  /* 0x0000007ae8d57211 */ /* 0x000fc400000f14d5 */
[-C--:B------:R-:W-:Y:S02]  /*db80*/  LEA.HI.X R215, R240, R122.reuse, R215, 0x2, P1 ;  /* 0x0000007af0d77211 */ /* 0x080fe400008f14d7 */
[----:B------:R-:W-:Y:S02]  /*db90*/  LEA.HI.X R217, R233, R122, R217, 0x2, P2 ;  /* 0x0000007ae9d97211 */ /* 0x000fe400010f14d9 */
[----:B------:R-:W-:Y:S02]  /*dba0*/  SHF.R.S32.HI R221, RZ, 0x1f, R230 ;  /* 0x0000001fffdd7819 */ /* 0x000fe400000114e6 */
[----:B------:R-:W-:Y:S02]  /*dbb0*/  SHF.R.S32.HI R223, RZ, 0x1f, R231 ;  /* 0x0000001fffdf7819 */ /* 0x000fe400000114e7 */
[----:B------:R-:W-:Y:S02]  /*dbc0*/  SHF.R.S32.HI R225, RZ, 0x1f, R235 ;  /* 0x0000001fffe17819 */ /* 0x000fe400000114eb */
[----:B------:R-:W-:-:S02]  /*dbd0*/  SHF.R.S32.HI R227, RZ, 0x1f, R234 ;  /* 0x0000001fffe37819 */ /* 0x000fc400000114ea */
[-C--:B------:R-:W-:Y:S02]  /*dbe0*/  LEA R222, P0, R230, R121.reuse, 0x2 ;  /* 0x00000079e6de7211 */ /* 0x080fe400078010ff */
[-C--:B------:R-:W-:Y:S02]  /*dbf0*/  LEA R224, P1, R231, R121.reuse, 0x2 ;  /* 0x00000079e7e07211 */ /* 0x080fe400078210ff */
[-C--:B------:R-:W-:Y:S02]  /*dc00*/  LEA R226, P2, R235, R121.reuse, 0x2 ;  /* 0x00000079ebe27211 */ /* 0x080fe400078410ff */
[----:B------:R-:W-:Y:S02]  /*dc10*/  LEA R228, P3, R234, R121, 0x2 ;  /* 0x00000079eae47211 */ /* 0x000fe400078610ff */
[-C--:B------:R-:W-:Y:S02]  /*dc20*/  LEA.HI.X R221, R230, R122.reuse, R221, 0x2, P0 ;  /* 0x0000007ae6dd7211 */ /* 0x080fe400000f14dd */
        /* <DEDUP_REMOVED lines=16> */
[-C--:B------:R-:W-:Y:S02]  /*dd30*/  LEA R238, P0, R247, R121.reuse, 0x2 ;  /* 0x00000079f7ee7211 */ /* 0x080fe400078010ff */
[----:B------:R-:W-:Y:S02]  /*dd40*/  SHF.R.S32.HI R239, RZ, 0x1f, R250 ;  /* 0x0000001fffef7819 */ /* 0x000fe400000114fa */
[----:B------:R-:W-:-:S02]  /*dd50*/  LEA R240, P1, R250, R121, 0x2 ;  /* 0x00000079faf07211 */ /* 0x000fc400078210ff */
[----:B------:R-:W-:Y:S02]  /*dd60*/  SHF.R.S32.HI R241, RZ, 0x1f, R252 ;  /* 0x0000001ffff17819 */ /* 0x000fe400000114fc */
[----:B------:R-:W-:Y:S02]  /*dd70*/  LEA R242, P2, R252, R121, 0x2 ;  /* 0x00000079fcf27211 */ /* 0x000fe400078410ff */
[-C--:B------:R-:W-:Y:S02]  /*dd80*/  LEA.HI.X R237, R247, R122.reuse, R237, 0x2, P0 ;  /* 0x0000007af7ed7211 */ /* 0x080fe400000f14ed */
[-C--:B------:R-:W-:Y:S02]  /*dd90*/  LEA.HI.X R239, R250, R122.reuse, R239, 0x2, P1 ;  /* 0x0000007afaef7211 */ /* 0x080fe400008f14ef */
[----:B------:R-:W-:Y:S02]  /*dda0*/  LEA.HI.X R241, R252, R122, R241, 0x2, P2 ;  /* 0x0000007afcf17211 */ /* 0x000fe400010f14f1 */
[----:B--2---:R-:W-:-:S02]  /*ddb0*/  SHF.R.S32.HI R243, RZ, 0x1f, R245 ;  /* 0x0000001ffff37819 */ /* 0x004fc400000114f5 */
[-C--:B------:R-:W-:Y:S02]  /*ddc0*/  LEA R244, P3, R245, R121.reuse, 0x2 ;  /* 0x00000079f5f47211 */ /* 0x080fe400078610ff */
[-C--:B------:R-:W-:Y:S02]  /*ddd0*/  LEA R246, P0, R145, R121.reuse, 0x2 ;  /* 0x0000007991f67211 */ /* 0x080fe400078010ff */
[----:B------:R-:W-:Y:S02]  /*dde0*/  LEA.HI.X R243, R245, R122, R243, 0x2, P3 ;  /* 0x0000007af5f37211 */ /* 0x000fe400018f14f3 */
[----:B------:R-:W-:Y:S02]  /*ddf0*/  SHF.R.S32.HI R245, RZ, 0x1f, R145 ;  /* 0x0000001ffff57819 */ /* 0x000fe40000011491 */
[----:B------:R-:W-:Y:S02]  /*de00*/  SHF.R.S32.HI R247, RZ, 0x1f, R146 ;  /* 0x0000001ffff77819 */ /* 0x000fe40000011492 */
[----:B------:R-:W-:-:S02]  /*de10*/  LEA R248, P1, R146, R121, 0x2 ;  /* 0x0000007992f87211 */ /* 0x000fc400078210ff */
[----:B------:R-:W-:Y:S02]  /*de20*/  SHF.R.S32.HI R249, RZ, 0x1f, R148 ;  /* 0x0000001ffff97819 */ /* 0x000fe40000011494 */
[-C--:B------:R-:W-:Y:S02]  /*de30*/  LEA R250, P2, R148, R121.reuse, 0x2 ;  /* 0x0000007994fa7211 */ /* 0x080fe400078410ff */
[----:B------:R-:W-:Y:S02]  /*de40*/  SHF.R.S32.HI R251, RZ, 0x1f, R149 ;  /* 0x0000001ffffb7819 */ /* 0x000fe40000011495 */
[----:B------:R-:W-:Y:S02]  /*de50*/  LEA R252, P3, R149, R121, 0x2 ;  /* 0x0000007995fc7211 */ /* 0x000fe400078610ff */
[-C--:B------:R-:W-:Y:S02]  /*de60*/  LEA.HI.X R245, R145, R122.reuse, R245, 0x2, P0 ;  /* 0x0000007a91f57211 */ /* 0x080fe400000f14f5 */
[-C--:B------:R-:W-:Y:S01]  /*de70*/  LEA.HI.X R247, R146, R122.reuse, R247, 0x2, P1 ;  /* 0x0000007a92f77211 */ /* 0x080fe200008f14f7 */
[----:B------:R-:W2:Y:S01]  /*de80*/  LDL.LU R145, [R1+0x32c] ;  /* 0x00032c0001917983 */ /* 0x000ea20000300800 */
[----:B------:R-:W-:-:S02]  /*de90*/  LEA.HI.X R249, R148, R122, R249, 0x2, P2 ;  /* 0x0000007a94f97211 */ /* 0x000fc400010f14f9 */
[----:B------:R-:W-:Y:S01]  /*dea0*/  LEA.HI.X R251, R149, R122, R251, 0x2, P3 ;  /* 0x0000007a95fb7211 */ /* 0x000fe200018f14fb */
[----:B------:R-:W2:Y:S04]  /*deb0*/  LDL.LU R146, [R1+0x330] ;  /* 0x0003300001927983 */ /* 0x000ea80000300800 */
[----:B------:R-:W2:Y:S04]  /*dec0*/  LDL.LU R148, [R1+0x334] ;  /* 0x0003340001947983 */ /* 0x000ea80000300800 */
        /* <DEDUP_REMOVED lines=14> */
[----:B------:R-:W2:Y:S01]  /*dfb0*/  LDL.LU R150, [R1+0x340] ;  /* 0x0003400001967983 */ /* 0x000ea20000300800 */
[----:B------:R-:W-:-:S03]  /*dfc0*/  SHF.R.S32.HI R105, RZ, 0x1f, R151 ;  /* 0x0000001fff697819 */ /* 0x000fc60000011497 */
[----:B------:R-:W2:Y:S01]  /*dfd0*/  LDL.LU R9, [R1+0x344] ;  /* 0x0003440001097983 */ /* 0x000ea20000300800 */
[----:B------:R-:W-:-:S03]  /*dfe0*/  LEA R116, P0, R151, R121, 0x2 ;  /* 0x0000007997747211 */ /* 0x000fc600078010ff */
[----:B------:R-:W2:Y:S01]  /*dff0*/  LDL.LU R11, [R1+0x348] ;  /* 0x00034800010b7983 */ /* 0x000ea20000300800 */
[----:B------:R-:W-:-:S03]  /*e000*/  LEA.HI.X R105, R151, R122, R105, 0x2, P0 ;  /* 0x0000007a97697211 */ /* 0x000fc600000f1469 */
[----:B------:R-:W2:Y:S01]  /*e010*/  LDL.LU R151, [R1+0x34c] ;  /* 0x00034c0001977983 */ /* 0x000ea20000300800 */
[----:B---3--:R-:W-:Y:S02]  /*e020*/  SHF.R.S32.HI R103, RZ, 0x1f, R14 ;  /* 0x0000001fff677819 */ /* 0x008fe4000001140e */
[-C--:B------:R-:W-:Y:S02]  /*e030*/  LEA R115, P1, R14, R121.reuse, 0x2 ;  /* 0x000000790e737211 */ /* 0x080fe400078210ff */
[----:B----4-:R-:W-:Y:S02]  /*e040*/  SHF.R.S32.HI R101, RZ, 0x1f, R8 ;  /* 0x0000001fff657819 */ /* 0x010fe40000011408 */
[-C--:B------:R-:W-:Y:S02]  /*e050*/  LEA R114, P2, R8, R121.reuse, 0x2 ;  /* 0x0000007908727211 */ /* 0x080fe400078410ff */
[----:B------:R-:W-:Y:S02]  /*e060*/  SHF.R.S32.HI R99, RZ, 0x1f, R10 ;  /* 0x0000001fff637819 */ /* 0x000fe4000001140a */
[----:B------:R-:W-:-:S02]  /*e070*/  LEA R112, P3, R10, R121, 0x2 ;  /* 0x000000790a707211 */ /* 0x000fc400078610ff */
[-C--:B------:R-:W-:Y:S02]  /*e080*/  LEA.HI.X R103, R14, R122.reuse, R103, 0x2, P1 ;  /* 0x0000007a0e677211 */ /* 0x080fe400008f1467 */
[-C--:B------:R-:W-:Y:S01]  /*e090*/  LEA.HI.X R101, R8, R122.reuse, R101, 0x2, P2 ;  /* 0x0000007a08657211 */ /* 0x080fe200010f1465 */
[----:B------:R-:W3:Y:S01]  /*e0a0*/  LDL.LU R14, [R1+0x350] ;  /* 0x00035000010e7983 */ /* 0x000ee20000300800 */
[----:B------:R-:W-:-:S03]  /*e0b0*/  LEA.HI.X R99, R10, R122, R99, 0x2, P3 ;  /* 0x0000007a0a637211 */ /* 0x000fc600018f1463 */
[----:B------:R-:W4:Y:S04]  /*e0c0*/  LDL.LU R8, [R1+0x358] ;  /* 0x0003580001087983 */ /* 0x000f280000300800 */
[----:B------:R-:W4:Y:S01]  /*e0d0*/  LDL.LU R10, [R1+0x35c] ;  /* 0x00035c00010a7983 */ /* 0x000f220000300800 */
[----:B--2---:R-:W-:Y:S02]  /*e0e0*/  SHF.R.S32.HI R97, RZ, 0x1f, R145 ;  /* 0x0000001fff617819 */ /* 0x004fe40000011491 */
[-C--:B------:R-:W-:Y:S02]  /*e0f0*/  LEA R110, P0, R145, R121.reuse, 0x2 ;  /* 0x00000079916e7211 */ /* 0x080fe400078010ff */
        /* <DEDUP_REMOVED lines=93> */
[----:B------:R-:W4:Y:S04]  /*e6d0*/  LDL.LU R10, [R1+0x3bc] ;  /* 0x0003bc00010a7983 */ /* 0x000f280000300800 */
[----:B------:R-:W4:Y:S01]  /*e6e0*/  LDL.LU R143, [R1+0x3c0] ;  /* 0x0003c000018f7983 */ /* 0x000f220000300800 */
[----:B--2---:R-:W-:Y:S02]  /*e6f0*/  SHF.R.S32.HI R49, RZ, 0x1f, R145 ;  /* 0x0000001fff317819 */ /* 0x004fe40000011491 */
[----:B------:R-:W-:-:S02]  /*e700*/  LEA R62, P0, R145, R121, 0x2 ;  /* 0x00000079913e7211 */ /* 0x000fc400078010ff */
[----:B------:R-:W-:Y:S02]  /*e710*/  SHF.R.S32.HI R45, RZ, 0x1f, R148 ;  /* 0x0000001fff2d7819 */ /* 0x000fe40000011494 */
[CC--:B------:R-:W-:Y:S02]  /*e720*/  LEA R58, P2, R148.reuse, R121.reuse, 0x2 ;  /* 0x00000079943a7211 */ /* 0x0c0fe400078410ff */
[----:B------:R-:W-:Y:S02]  /*e730*/  SHF.R.S32.HI R43, RZ, 0x1f, R149 ;  /* 0x0000001fff2b7819 */ /* 0x000fe40000011495 */
[----:B------:R-:W-:Y:S02]  /*e740*/  LEA R56, P3, R149, R121, 0x2 ;  /* 0x0000007995387211 */ /* 0x000fe400078610ff */
[-C--:B------:R-:W-:Y:S02]  /*e750*/  LEA.HI.X R49, R145, R122.reuse, R49, 0x2, P0 ;  /* 0x0000007a91317211 */ /* 0x080fe400000f1431 */
[-C--:B------:R-:W-:Y:S01]  /*e760*/  LEA.HI.X R45, R148, R122.reuse, R45, 0x2, P2 ;  /* 0x0000007a942d7211 */ /* 0x080fe200010f142d */
[----:B------:R-:W2:Y:S01]  /*e770*/  LDL.LU R145, [R1+0x3c4] ;  /* 0x0003c40001917983 */ /* 0x000ea20000300800 */
[----:B------:R-:W-:-:S03]  /*e780*/  LEA.HI.X R43, R149, R122, R43, 0x2, P3 ;  /* 0x0000007a952b7211 */ /* 0x000fc600018f142b */
[----:B------:R-:W2:Y:S04]  /*e790*/  LDL.LU R148, [R1+0x3c8] ;  /* 0x0003c80001947983 */ /* 0x000ea80000300800 */
[----:B------:R-:W2:Y:S01]  /*e7a0*/  LDL.LU R149, [R1+0x3cc] ;  /* 0x0003cc0001957983 */ /* 0x000ea20000300800 */
[----:B------:R-:W-:Y:S02]  /*e7b0*/  SHF.R.S32.HI R47, RZ, 0x1f, R146 ;  /* 0x0000001fff2f7819 */ /* 0x000fe40000011492 */
[----:B------:R-:W-:-:S04]  /*e7c0*/  LEA R60, P1, R146, R121, 0x2 ;  /* 0x00000079923c7211 */ /* 0x000fc800078210ff */
[----:B------:R-:W-:Y:S02]  /*e7d0*/  LEA.HI.X R47, R146, R122, R47, 0x2, P1 ;  /* 0x0000007a922f7211 */ /* 0x000fe400008f142f */
[----:B------:R-:W-:Y:S01]  /*e7e0*/  SHF.R.S32.HI R39, RZ, 0x1f, R150 ;  /* 0x0000001fff277819 */ /* 0x000fe20000011496 */
[----:B------:R-:W2:Y:S01]  /*e7f0*/  LDL.LU R146, [R1+0x3d0] ;  /* 0x0003d00001927983 */ /* 0x000ea20000300800 */
[-C--:B------:R-:W-:Y:S02]  /*e800*/  LEA R52, P1, R150, R121.reuse, 0x2 ;  /* 0x0000007996347211 */ /* 0x080fe400078210ff */
[----:B------:R-:W-:Y:S02]  /*e810*/  SHF.R.S32.HI R37, RZ, 0x1f, R9 ;  /* 0x0000001fff257819 */ /* 0x000fe40000011409 */
[----:B------:R-:W-:Y:S02]  /*e820*/  LEA R50, P2, R9, R121, 0x2 ;  /* 0x0000007909327211 */ /* 0x000fe400078410ff */
[----:B------:R-:W-:-:S02]  /*e830*/  SHF.R.S32.HI R35, RZ, 0x1f, R11 ;  /* 0x0000001fff237819 */ /* 0x000fc4000001140b */
[-C--:B------:R-:W-:Y:S02]  /*e840*/  LEA R48, P3, R11, R121.reuse, 0x2 ;  /* 0x000000790b307211 */ /* 0x080fe400078610ff */
[----:B------:R-:W-:Y:S02]  /*e850*/  SHF.R.S32.HI R41, RZ, 0x1f, R147 ;  /* 0x0000001fff297819 */ /* 0x000fe40000011493 */
[----:B------:R-:W-:Y:S02]  /*e860*/  LEA R54, P0, R147, R121, 0x2 ;  /* 0x0000007993367211 */ /* 0x000fe400078010ff */
[-C--:B------:R-:W-:Y:S02]  /*e870*/  LEA.HI.X R39, R150, R122.reuse, R39, 0x2, P1 ;  /* 0x0000007a96277211 */ /* 0x080fe400008f1427 */
[-C--:B------:R-:W-:Y:S01]  /*e880*/  LEA.HI.X R37, R9, R122.reuse, R37, 0x2, P2 ;  /* 0x0000007a09257211 */ /* 0x080fe200010f1425 */
[----:B------:R-:W2:Y:S01]  /*e890*/  LDL.LU R150, [R1+0x3d4] ;  /* 0x0003d40001967983 */ /* 0x000ea20000300800 */
[----:B------:R-:W-:-:S03]  /*e8a0*/  LEA.HI.X R35, R11, R122, R35, 0x2, P3 ;  /* 0x0000007a0b237211 */ /* 0x000fc600018f1423 */
[----:B------:R-:W2:Y:S01]  /*e8b0*/  LDL.LU R9, [R1+0x3d8] ;  /* 0x0003d80001097983 */ /* 0x000ea20000300800 */
[----:B------:R-:W-:-:S03]  /*e8c0*/  LEA.HI.X R41, R147, R122, R41, 0x2, P0 ;  /* 0x0000007a93297211 */ /* 0x000fc600000f1429 */
[----:B------:R-:W2:Y:S01]  /*e8d0*/  LDL.LU R11, [R1+0x3dc] ;  /* 0x0003dc00010b7983 */ /* 0x000ea20000300800 */
[----:B------:R-:W-:Y:S02]  /*e8e0*/  SHF.R.S32.HI R33, RZ, 0x1f, R151 ;  /* 0x0000001fff217819 */ /* 0x000fe40000011497 */
[C---:B------:R-:W-:Y:S01]  /*e8f0*/  LEA R46, P0, R151.reuse, R121, 0x2 ;  /* 0x00000079972e7211 */ /* 0x040fe200078010ff */
[----:B------:R-:W2:Y:S03]  /*e900*/  LDL.LU R141, [R1+0x3e0] ;  /* 0x0003e000018d7983 */ /* 0x000ea60000300800 */
[----:B------:R-:W-:Y:S01]  /*e910*/  LEA.HI.X R33, R151, R122, R33, 0x2, P0 ;  /* 0x0000007a97217211 */ /* 0x000fe200000f1421 */
[----:B------:R-:W2:Y:S04]  /*e920*/  LDL.LU R144, [R1+0x3e4] ;  /* 0x0003e40001907983 */ /* 0x000ea80000300800 */
[----:B------:R-:W2:Y:S04]  /*e930*/  LDL.LU R147, [R1+0x3e8] ;  /* 0x0003e80001937983 */ /* 0x000ea80000300800 */
[----:B------:R-:W2:Y:S01]  /*e940*/  LDL.LU R151, [R1+0x3ec] ;  /* 0x0003ec0001977983 */ /* 0x000ea20000300800 */
[----:B---3--:R-:W-:-:S02]  /*e950*/  SHF.R.S32.HI R31, RZ, 0x1f, R14 ;  /* 0x0000001fff1f7819 */ /* 0x008fc4000001140e */
[-C--:B------:R-:W-:Y:S02]  /*e960*/  LEA R44, P1, R14, R121.reuse, 0x2 ;  /* 0x000000790e2c7211 */ /* 0x080fe400078210ff */
[----:B----4-:R-:W-:Y:S02]  /*e970*/  SHF.R.S32.HI R29, RZ, 0x1f, R8 ;  /* 0x0000001fff1d7819 */ /* 0x010fe40000011408 */
[----:B------:R-:W-:Y:S02]  /*e980*/  SHF.R.S32.HI R27, RZ, 0x1f, R10 ;  /* 0x0000001fff1b7819 */ /* 0x000fe4000001140a */
[-C--:B------:R-:W-:Y:S02]  /*e990*/  LEA R42, P2, R8, R121.reuse, 0x2 ;  /* 0x00000079082a7211 */ /* 0x080fe400078410ff */
[----:B------:R-:W-:Y:S02]  /*e9a0*/  LEA R40, P3, R10, R121, 0x2 ;  /* 0x000000790a287211 */ /* 0x000fe400078610ff */
[----:B------:R-:W-:-:S02]  /*e9b0*/  LEA.HI.X R31, R14, R122, R31, 0x2, P1 ;  /* 0x0000007a0e1f7211 */ /* 0x000fc400008f141f */
[-C--:B------:R-:W-:Y:S02]  /*e9c0*/  LEA.HI.X R29, R8, R122.reuse, R29, 0x2, P2 ;  /* 0x0000007a081d7211 */ /* 0x080fe400010f141d */
[----:B------:R-:W-:Y:S02]  /*e9d0*/  LEA.HI.X R27, R10, R122, R27, 0x2, P3 ;  /* 0x0000007a0a1b7211 */ /* 0x000fe400018f141b */
[----:B--2---:R-:W-:Y:S02]  /*e9e0*/  SHF.R.S32.HI R14, RZ, 0x1f, R145 ;  /* 0x0000001fff0e7819 */ /* 0x004fe40000011491 */
[-C--:B------:R-:W-:Y:S02]  /*e9f0*/  LEA R36, P1, R145, R121.reuse, 0x2 ;  /* 0x0000007991247211 */ /* 0x080fe400078210ff */
[----:B------:R-:W-:Y:S02]  /*ea00*/  SHF.R.S32.HI R10, RZ, 0x1f, R148 ;  /* 0x0000001fff0a7819 */ /* 0x000fe40000011494 */
[----:B------:R-:W-:-:S02]  /*ea10*/  LEA R34, P2, R148, R121, 0x2 ;  /* 0x0000007994227211 */ /* 0x000fc400078410ff */
[----:B------:R-:W-:Y:S02]  /*ea20*/  SHF.R.S32.HI R8, RZ, 0x1f, R149 ;  /* 0x0000001fff087819 */ /* 0x000fe40000011495 */
[----:B------:R-:W-:Y:S02]  /*ea30*/  LEA R32, P3, R149, R121, 0x2 ;  /* 0x0000007995207211 */ /* 0x000fe400078610ff */
[-C--:B------:R-:W-:Y:S02]  /*ea40*/  LEA.HI.X R14, R145, R122.reuse, R14, 0x2, P1 ;  /* 0x0000007a910e7211 */ /* 0x080fe400008f140e */
[-C--:B------:R-:W-:Y:S01]  /*ea50*/  LEA.HI.X R10, R148, R122.reuse, R10, 0x2, P2 ;  /* 0x0000007a940a7211 */ /* 0x080fe200010f140a */
[----:B------:R-:W2:Y:S01]  /*ea60*/  LDL.LU R145, [R1+0x3f0] ;  /* 0x0003f00001917983 */ /* 0x000ea20000300800 */
[----:B------:R-:W-:-:S03]  /*ea70*/  LEA.HI.X R8, R149, R122, R8, 0x2, P3 ;  /* 0x0000007a95087211 */ /* 0x000fc600018f1408 */
[----:B------:R-:W3:Y:S04]  /*ea80*/  LDL.LU R148, [R1+0x3f4] ;  /* 0x0003f40001947983 */ /* 0x000ee80000300800 */
[----:B------:R-:W4:Y:S04]  /*ea90*/  LDL.LU R149, [R1+0x3f8] ;  /* 0x0003f80001957983 */ /* 0x000f280000300800 */
[----:B------:R-:W2:Y:S01]  /*eaa0*/  LDL.LU R142, [R1+0x3fc] ;  /* 0x0003fc00018e7983 */ /* 0x000ea20000300800 */
[----:B------:R-:W-:Y:S02]  /*eab0*/  SHF.R.S32.HI R25, RZ, 0x1f, R143 ;  /* 0x0000001fff197819 */ /* 0x000fe4000001148f */
[----:B------:R-:W-:Y:S01]  /*eac0*/  LEA R38, P0, R143, R121, 0x2 ;  /* 0x000000798f267211 */ /* 0x000fe200078010ff */
[----:B------:R-:W4:Y:S01]  /*ead0*/  LDL.LU R139, [R1+0x400] ;  /* 0x00040000018b7983 */ /* 0x000f220000300800 */
[----:B------:R-:W-:-:S02]  /*eae0*/  SHF.R.S32.HI R5, RZ, 0x1f, R146 ;  /* 0x0000001fff057819 */ /* 0x000fc40000011492 */
[----:B------:R-:W-:Y:S02]  /*eaf0*/  LEA.HI.X R25, R143, R122, R25, 0x2, P0 ;  /* 0x0000007a8f197211 */ /* 0x000fe400000f1419 */
[-C--:B------:R-:W-:Y:S01]  /*eb00*/  LEA R30, P0, R146, R121.reuse, 0x2 ;  /* 0x00000079921e7211 */ /* 0x080fe200078010ff */
[----:B------:R-:W4:Y:S01]  /*eb10*/  LDL.LU R143, [R1+0x404] ;  /* 0x00040400018f7983 */ /* 0x000f220000300800 */
[----:B------:R-:W-:Y:S02]  /*eb20*/  SHF.R.S32.HI R130, RZ, 0x1f, R150 ;  /* 0x0000001fff827819 */ /* 0x000fe40000011496 */
[----:B------:R-:W-:Y:S02]  /*eb30*/  SHF.R.S32.HI R133, RZ, 0x1f, R9 ;  /* 0x0000001fff857819 */ /* 0x000fe40000011409 */
[----:B------:R-:W-:Y:S02]  /*eb40*/  LEA R28, P1, R150, R121, 0x2 ;  /* 0x00000079961c7211 */ /* 0x000fe400078210ff */
[----:B------:R-:W-:-:S02]  /*eb50*/  SHF.R.S32.HI R136, RZ, 0x1f, R11 ;  /* 0x0000001fff887819 */ /* 0x000fc4000001140b */
[-C--:B------:R-:W-:Y:S02]  /*eb60*/  LEA R24, P3, R11, R121.reuse, 0x2 ;  /* 0x000000790b187211 */ /* 0x080fe400078610ff */
[----:B------:R-:W-:Y:S02]  /*eb70*/  LEA R26, P2, R9, R121, 0x2 ;  /* 0x00000079091a7211 */ /* 0x000fe400078410ff */
[-C--:B------:R-:W-:Y:S02]  /*eb80*/  LEA.HI.X R5, R146, R122.reuse, R5, 0x2, P0 ;  /* 0x0000007a92057211 */ /* 0x080fe400000f1405 */
[-C--:B------:R-:W-:Y:S01]  /*eb90*/  LEA.HI.X R136, R11, R122.reuse, R136, 0x2, P3 ;  /* 0x0000007a0b887211 */ /* 0x080fe200018f1488 */
[----:B------:R-:W4:Y:S01]  /*eba0*/  LDL.LU R146, [R1+0x408] ;  /* 0x0004080001927983 */ /* 0x000f220000300800 */
[-C--:B------:R-:W-:Y:S02]  /*ebb0*/  LEA.HI.X R130, R150, R122.reuse, R130, 0x2, P1 ;  /* 0x0000007a96827211 */ /* 0x080fe400008f1482 */
[----:B------:R-:W-:Y:S01]  /*ebc0*/  LEA.HI.X R133, R9, R122, R133, 0x2, P2 ;  /* 0x0000007a09857211 */ /* 0x000fe200010f1485 */
[----:B------:R-:W4:Y:S01]  /*ebd0*/  LDL.LU R150, [R1+0x40c] ;  /* 0x00040c0001967983 */ /* 0x000f220000300800 */
[----:B------:R-:W-:-:S02]  /*ebe0*/  SHF.R.S32.HI R124, RZ, 0x1f, R141 ;  /* 0x0000001fff7c7819 */ /* 0x000fc4000001148d */
[-C--:B------:R-:W-:Y:S01]  /*ebf0*/  LEA R11, P0, R141, R121.reuse, 0x2 ;  /* 0x000000798d0b7211 */ /* 0x080fe200078010ff */
[----:B------:R-:W4:Y:S01]  /*ec00*/  LDL.LU R2, [R1+0x410] ;  /* 0x0004100001027983 */ /* 0x000f220000300800 */
[----:B------:R-:W-:Y:S02]  /*ec10*/  SHF.R.S32.HI R125, RZ, 0x1f, R144 ;  /* 0x0000001fff7d7819 */ /* 0x000fe40000011490 */
[----:B------:R-:W-:Y:S01]  /*ec20*/  SHF.R.S32.HI R126, RZ, 0x1f, R147 ;  /* 0x0000001fff7e7819 */ /* 0x000fe20000011493 */
[----:B------:R-:W4:Y:S01]  /*ec30*/  LDL.LU R12, [R1+0x414] ;  /* 0x00041400010c7983 */ /* 0x000f220000300800 */
[-C--:B------:R-:W-:Y:S02]  /*ec40*/  LEA R9, P1, R144, R121.reuse, 0x2 ;  /* 0x0000007990097211 */ /* 0x080fe400078210ff */
[----:B------:R-:W-:Y:S02]  /*ec50*/  LEA R7, P2, R147, R121, 0x2 ;  /* 0x0000007993077211 */ /* 0x000fe400078410ff */
[----:B------:R-:W-:-:S02]  /*ec60*/  SHF.R.S32.HI R127, RZ, 0x1f, R151 ;  /* 0x0000001fff7f7819 */ /* 0x000fc40000011497 */
[----:B------:R-:W-:Y:S02]  /*ec70*/  LEA R123, P3, R151, R121, 0x2 ;  /* 0x00000079977b7211 */ /* 0x000fe400078610ff */
[-C--:B------:R-:W-:Y:S02]  /*ec80*/  LEA.HI.X R137, R141, R122.reuse, R124, 0x2, P0 ;  /* 0x0000007a8d897211 */ /* 0x080fe400000f147c */
[-C--:B------:R-:W-:Y:S02]  /*ec90*/  LEA.HI.X R140, R144, R122.reuse, R125, 0x2, P1 ;  /* 0x0000007a908c7211 */ /* 0x080fe400008f147d */
[-C--:B------:R-:W-:Y:S02]  /*eca0*/  LEA.HI.X R141, R147, R122.reuse, R126, 0x2, P2 ;  /* 0x0000007a938d7211 */ /* 0x080fe400010f147e */
[----:B------:R-:W-:Y:S01]  /*ecb0*/  LEA.HI.X R144, R151, R122, R127, 0x2, P3 ;  /* 0x0000007a97907211 */ /* 0x000fe200018f147f */
[----:B------:R-:W4:Y:S04]  /*ecc0*/  LDL.LU R147, [R1+0x418] ;  /* 0x0004180001937983 */ /* 0x000f280000300800 */
[----:B------:R-:W4:Y:S04]  /*ecd0*/  LDL.LU R151, [R1+0x41c] ;  /* 0x00041c0001977983 */ /* 0x000f280000300800 */
[----:B-1----:R-:W4:Y:S04]  /*ece0*/  LDL.LU R17, [R1+0x420] ;  /* 0x0004200001117983 */ /* 0x002f280000300800 */
[----:B------:R-:W4:Y:S04]  /*ecf0*/  LDL.LU R15, [R1+0x424] ;  /* 0x00042400010f7983 */ /* 0x000f280000300800 */
[----:B------:R-:W4:Y:S04]  /*ed00*/  LDL.LU R20, [R1+0x428] ;  /* 0x0004280001147983 */ /* 0x000f280000300800 */
[----:B------:R-:W4:Y:S01]  /*ed10*/  LDL.LU R18, [R1+0x42c] ;  /* 0x00042c0001127983 */ /* 0x000f220000300800 */
[----:B--2---:R-:W-:-:S02]  /*ed20*/  SHF.R.S32.HI R127, RZ, 0x1f, R142 ;  /* 0x0000001fff7f7819 */ /* 0x004fc4000001148e */
[----:B------:R-:W-:-:S04]  /*ed30*/  LEA R134, P3, R142, R121, 0x2 ;  /* 0x000000798e867211 */ /* 0x000fc800078610ff */
[----:B------:R-:W-:-:S05]  /*ed40*/  LEA.HI.X R0, R142, R122, R127, 0x2, P3 ;  /* 0x0000007a8e007211 */ /* 0x000fca00018f147f */
[----:B------:R1:W-:Y:S04]  /*ed50*/  STL [R1], R0 ;  /* 0x0000000001007387 */ /* 0x0003e80000100800 */
[----:B------:R-:W2:Y:S01]  /*ed60*/  LDL.LU R16, [R1+0x208] ;  /* 0x0002080001107983 */ /* 0x000ea20000300800 */
[----:B------:R-:W-:Y:S02]  /*ed70*/  SHF.R.S32.HI R124, RZ, 0x1f, R145 ;  /* 0x0000001fff7c7819 */ /* 0x000fe40000011491 */
[-C--:B------:R-:W-:Y:S02]  /*ed80*/  LEA R128, P0, R145, R121.reuse, 0x2 ;  /* 0x0000007991807211 */ /* 0x080fe400078010ff */
[----:B---3--:R-:W-:Y:S02]  /*ed90*/  SHF.R.S32.HI R125, RZ, 0x1f, R148 ;  /* 0x0000001fff7d7819 */ /* 0x008fe40000011494 */
[----:B------:R-:W-:-:S02]  /*eda0*/  LEA R129, P1, R148, R121, 0x2 ;  /* 0x0000007994817211 */ /* 0x000fc400078210ff */
[----:B----4-:R-:W-:Y:S02]  /*edb0*/  SHF.R.S32.HI R126, RZ, 0x1f, R149 ;  /* 0x0000001fff7e7819 */ /* 0x010fe40000011495 */
[-C--:B------:R-:W-:Y:S02]  /*edc0*/  LEA R131, P2, R149, R121.reuse, 0x2 ;  /* 0x0000007995837211 */ /* 0x080fe400078410ff */
[-C--:B------:R-:W-:Y:S02]  /*edd0*/  LEA.HI.X R145, R145, R122.reuse, R124, 0x2, P0 ;  /* 0x0000007a91917211 */ /* 0x080fe400000f147c */
[----:B------:R-:W-:Y:S02]  /*ede0*/  LEA.HI.X R148, R148, R122, R125, 0x2, P1 ;  /* 0x0000007a94947211 */ /* 0x000fe400008f147d */
[----:B------:R-:W-:Y:S02]  /*edf0*/  SHF.R.S32.HI R124, RZ, 0x1f, R139 ;  /* 0x0000001fff7c7819 */ /* 0x000fe4000001148b */
[----:B------:R-:W-:-:S02]  /*ee00*/  LEA R132, P0, R139, R121, 0x2 ;  /* 0x000000798b847211 */ /* 0x000fc400078010ff */
[----:B------:R-:W-:Y:S02]  /*ee10*/  LEA.HI.X R149, R149, R122, R126, 0x2, P2 ;  /* 0x0000007a95957211 */ /* 0x000fe400010f147e */
[----:B------:R-:W-:Y:S02]  /*ee20*/  SHF.R.S32.HI R125, RZ, 0x1f, R143 ;  /* 0x0000001fff7d7819 */ /* 0x000fe4000001148f */
[-C--:B------:R-:W-:Y:S02]  /*ee30*/  LEA R135, P1, R143, R121.reuse, 0x2 ;  /* 0x000000798f877211 */ /* 0x080fe400078210ff */
[----:B------:R-:W-:Y:S02]  /*ee40*/  SHF.R.S32.HI R126, RZ, 0x1f, R146 ;  /* 0x0000001fff7e7819 */ /* 0x000fe40000011492 */
[----:B------:R-:W-:Y:S02]  /*ee50*/  SHF.R.S32.HI R127, RZ, 0x1f, R150 ;  /* 0x0000001fff7f7819 */ /* 0x000fe40000011496 */
[----:B------:R-:W-:-:S02]  /*ee60*/  LEA R138, P2, R146, R121, 0x2 ;  /* 0x00000079928a7211 */ /* 0x000fc400078410ff */
[----:B------:R-:W-:Y:S02]  /*ee70*/  LEA R142, P3, R150, R121, 0x2 ;  /* 0x00000079968e7211 */ /* 0x000fe400078610ff */
[-C--:B------:R-:W-:Y:S02]  /*ee80*/  LEA.HI.X R3, R139, R122.reuse, R124, 0x2, P0 ;  /* 0x0000007a8b037211 */ /* 0x080fe400000f147c */
[-C--:B-1----:R-:W-:Y:S02]  /*ee90*/  LEA.HI.X R0, R143, R122.reuse, R125, 0x2, P1 ;  /* 0x0000007a8f007211 */ /* 0x082fe400008f147d */
[-C--:B------:R-:W-:Y:S02]  /*eea0*/  LEA.HI.X R13, R146, R122.reuse, R126, 0x2, P2 ;  /* 0x0000007a920d7211 */ /* 0x080fe400010f147e */
[----:B------:R-:W-:Y:S02]  /*eeb0*/  LEA.HI.X R6, R150, R122, R127, 0x2, P3 ;  /* 0x0000007a96067211 */ /* 0x000fe400018f147f */
[----:B------:R-:W-:-:S02]  /*eec0*/  SHF.R.S32.HI R125, RZ, 0x1f, R12 ;  /* 0x0000001fff7d7819 */ /* 0x000fc4000001140c */
[-C--:B------:R-:W-:Y:S02]  /*eed0*/  LEA R143, P1, R12, R121.reuse, 0x2 ;  /* 0x000000790c8f7211 */ /* 0x080fe400078210ff */
[----:B------:R-:W-:Y:S02]  /*eee0*/  SHF.R.S32.HI R124, RZ, 0x1f, R2 ;  /* 0x0000001fff7c7819 */ /* 0x000fe40000011402 */
[----:B------:R-:W-:Y:S02]  /*eef0*/  SHF.R.S32.HI R126, RZ, 0x1f, R147 ;  /* 0x0000001fff7e7819 */ /* 0x000fe40000011493 */
[----:B------:R-:W-:Y:S02]  /*ef00*/  SHF.R.S32.HI R127, RZ, 0x1f, R151 ;  /* 0x0000001fff7f7819 */ /* 0x000fe40000011497 */
[-C--:B------:R-:W-:Y:S02]  /*ef10*/  LEA R139, P0, R2, R121.reuse, 0x2 ;  /* 0x00000079028b7211 */ /* 0x080fe400078010ff */
[----:B------:R-:W-:-:S02]  /*ef20*/  LEA R146, P2, R147, R121, 0x2 ;  /* 0x0000007993927211 */ /* 0x000fc400078410ff */
[----:B------:R-:W-:Y:S01]  /*ef30*/  LEA R150, P3, R151, R121, 0x2 ;  /* 0x0000007997967211 */ /* 0x000fe200078610ff */
[----:B------:R1:W-:Y:S01]  /*ef40*/  STL [R1+0x4], R3 ;  /* 0x0000040301007387 */ /* 0x0003e20000100800 */
[----:B------:R-:W-:-:S03]  /*ef50*/  LEA.HI.X R4, R2, R122, R124, 0x2, P0 ;  /* 0x0000007a02047211 */ /* 0x000fc600000f147c */
[----:B------:R3:W-:Y:S01]  /*ef60*/  STL [R1+0x8], R0 ;  /* 0x0000080001007387 */ /* 0x0007e20000100800 */
[----:B------:R-:W-:Y:S02]  /*ef70*/  SHF.R.S32.HI R124, RZ, 0x1f, R17 ;  /* 0x0000001fff7c7819 */ /* 0x000fe40000011411 */
[-C--:B-1----:R-:W-:Y:S02]  /*ef80*/  LEA.HI.X R3, R12, R122.reuse, R125, 0x2, P1 ;  /* 0x0000007a0c037211 */ /* 0x082fe400008f147d */
[-C--:B------:R-:W-:Y:S02]  /*ef90*/  LEA.HI.X R12, R151, R122.reuse, R127, 0x2, P3 ;  /* 0x0000007a970c7211 */ /* 0x080fe400018f147f */
[----:B---3--:R-:W-:Y:S02]  /*efa0*/  LEA.HI.X R0, R147, R122, R126, 0x2, P2 ;  /* 0x0000007a93007211 */ /* 0x008fe400010f147e */
[-C--:B------:R-:W-:Y:S02]  /*efb0*/  LEA R147, P0, R17, R121.reuse, 0x2 ;  /* 0x0000007911937211 */ /* 0x080fe400078010ff */
[----:B------:R-:W-:-:S02]  /*efc0*/  LEA R151, P1, R15, R121, 0x2 ;  /* 0x000000790f977211 */ /* 0x000fc400078210ff */
[-C--:B------:R-:W-:Y:S02]  /*efd0*/  LEA R2, P2, R20, R121.reuse, 0x2 ;  /* 0x0000007914027211 */ /* 0x080fe400078410ff */
[----:B------:R-:W-:Y:S02]  /*efe0*/  SHF.R.S32.HI R125, RZ, 0x1f, R15 ;  /* 0x0000001fff7d7819 */ /* 0x000fe4000001140f */
[----:B------:R-:W-:Y:S02]  /*eff0*/  SHF.R.S32.HI R126, RZ, 0x1f, R20 ;  /* 0x0000001fff7e7819 */ /* 0x000fe40000011414 */
[----:B------:R-:W-:Y:S02]  /*f000*/  SHF.R.S32.HI R127, RZ, 0x1f, R18 ;  /* 0x0000001fff7f7819 */ /* 0x000fe40000011412 */
[----:B------:R-:W-:Y:S02]  /*f010*/  LEA R121, P3, R18, R121, 0x2 ;  /* 0x0000007912797211 */ /* 0x000fe400078610ff */
[----:B------:R-:W-:-:S02]  /*f020*/  LEA.HI.X R124, R17, R122, R124, 0x2, P0 ;  /* 0x0000007a117c7211 */ /* 0x000fc400000f147c */
[-C--:B------:R-:W-:Y:S01]  /*f030*/  LEA.HI.X R125, R15, R122.reuse, R125, 0x2, P1 ;  /* 0x0000007a0f7d7211 */ /* 0x080fe200008f147d */
[----:B------:R-:W3:Y:S01]  /*f040*/  LDL.LU R17, [R1+0x568] ;  /* 0x0005680001117983 */ /* 0x000ee20000300800 */
[-C--:B------:R-:W-:Y:S02]  /*f050*/  LEA.HI.X R126, R20, R122.reuse, R126, 0x2, P2 ;  /* 0x0000007a147e7211 */ /* 0x080fe400010f147e */
[----:B------:R-:W-:Y:S01]  /*f060*/  LEA.HI.X R127, R18, R122, R127, 0x2, P3 ;  /* 0x0000007a127f7211 */ /* 0x000fe200018f147f */
[----:B------:R-:W4:Y:S01]  /*f070*/  LDL.LU R15, [R1+0x564] ;  /* 0x00056400010f7983 */ /* 0x000f220000300800 */
[----:B------:R-:W1:Y:S03]  /*f080*/  S2R R122, SR_TID.X ;  /* 0x00000000007a7919 */ /* 0x000e660000002100 */
[----:B------:R-:W3:Y:S04]  /*f090*/  LDL.LU R20, [R1+0x560] ;  /* 0x0005600001147983 */ /* 0x000ee80000300800 */
[----:B------:R-:W4:Y:S01]  /*f0a0*/  LDL.LU R18, [R1+0x55c] ;  /* 0x00055c0001127983 */ /* 0x000f220000300800 */
[----:B-1----:R-:W-:-:S04]  /*f0b0*/  SHF.R.U32.HI R122, RZ, 0x6, R122 ;  /* 0x00000006ff7a7819 */ /* 0x002fc8000001167a */
[----:B------:R-:W-:-:S04]  /*f0c0*/  SGXT.U32 R122, R122, 0x1 ;  /* 0x000000017a7a781a */ /* 0x000fc80000000000 */
[----:B------:R-:W-:-:S05]  /*f0d0*/  LOP3.LUT R122, R122, 0x1e, RZ, 0xfc, !PT ;  /* 0x0000001e7a7a7812 */ /* 0x000fca00078efcff */
[----:B--2---:R-:W-:Y:S02]  /*f0e0*/  IMAD R122, R122, R16, RZ ;  /* 0x000000107a7a7224 */ /* 0x004fe400078e02ff */
[----:B------:R-:W2:Y:S01]  /*f0f0*/  LDL.LU R16, [R1+0x558] ;  /* 0x0005580001107983 */ /* 0x000ea20000300800 */
[----:B------:R-:W-:Y:S02]  /*f100*/  IADD3 R22, P6, R22, UR10, RZ ;  /* 0x0000000a16167c10 */ /* 0x000fe4000ffde0ff */
[----:B------:R-:W-:Y:S02]  /*f110*/  IADD3 R152, P5, R152, UR10, RZ ;  /* 0x0000000a98987c10 */ /* 0x000fe4000ffbe0ff */
[----:B------:R-:W-:Y:S02]  /*f120*/  IADD3 R156, P2, R156, UR10, RZ ;  /* 0x0000000a9c9c7c10 */ /* 0x000fe4000ff5e0ff */
[----:B------:R-:W-:Y:S02]  /*f130*/  IADD3 R154, P3, R154, UR10, RZ ;  /* 0x0000000a9a9a7c10 */ /* 0x000fe4000ff7e0ff */
[----:B------:R-:W-:-:S02]  /*f140*/  IADD3.X R21, R21, UR11, RZ, P6, !PT ;  /* 0x0000000b15157c10 */ /* 0x000fc4000b7fe4ff */
[----:B------:R-:W-:Y:S02]  /*f150*/  IADD3 R164, P6, R164, UR10, RZ ;  /* 0x0000000aa4a47c10 */ /* 0x000fe4000ffde0ff */
[----:B------:R-:W-:Y:S02]  /*f160*/  IADD3.X R23, R23, UR11, RZ, P5, !PT ;  /* 0x0000000b17177c10 */ /* 0x000fe4000affe4ff */
[----:B------:R-:W-:Y:S02]  /*f170*/  IADD3.X R155, R155, UR11, RZ, P2, !PT ;  /* 0x0000000b9b9b7c10 */ /* 0x000fe400097fe4ff */
[----:B------:R-:W-:Y:S02]  /*f180*/  IADD3 R166, P5, R166, UR10, RZ ;  /* 0x0000000aa6a67c10 */ /* 0x000fe4000ffbe0ff */
[----:B------:R-:W-:Y:S02]  /*f190*/  IADD3.X R153, R153, UR11, RZ, P3, !PT ;  /* 0x0000000b99997c10 */ /* 0x000fe40009ffe4ff */
[----:B------:R-:W-:-:S02]  /*f1a0*/  IADD3 R170, P2, R170, UR10, RZ ;  /* 0x0000000aaaaa7c10 */ /* 0x000fc4000ff5e0ff */
[----:B------:R-:W-:Y:S02]  /*f1b0*/  IADD3 R168, P3, R168, UR10, RZ ;  /* 0x0000000aa8a87c10 */ /* 0x000fe4000ff7e0ff */
[----:B------:R-:W-:Y:S02]  /*f1c0*/  IADD3.X R163, R163, UR11, RZ, P6, !PT ;  /* 0x0000000ba3a37c10 */ /* 0x000fe4000b7fe4ff */
[----:B------:R-:W-:Y:S02]  /*f1d0*/  IADD3 R178, P6, R178, UR10, RZ ;  /* 0x0000000ab2b27c10 */ /* 0x000fe4000ffde0ff */
[----:B------:R-:W-:Y:S02]  /*f1e0*/  IADD3.X R165, R165, UR11, RZ, P5, !PT ;  /* 0x0000000ba5a57c10 */ /* 0x000fe4000affe4ff */
[----:B------:R-:W-:Y:S02]  /*f1f0*/  IADD3.X R169, R169, UR11, RZ, P2, !PT ;  /* 0x0000000ba9a97c10 */ /* 0x000fe400097fe4ff */
[----:B------:R-:W-:-:S02]  /*f200*/  IADD3 R180, P5, R180, UR10, RZ ;  /* 0x0000000ab4b47c10 */ /* 0x000fc4000ffbe0ff */
[----:B------:R-:W-:Y:S02]  /*f210*/  IADD3.X R167, R167, UR11, RZ, P3, !PT ;  /* 0x0000000ba7a77c10 */ /* 0x000fe40009ffe4ff */
[----:B------:R-:W-:Y:S02]  /*f220*/  IADD3 R184, P2, R184, UR10, RZ ;  /* 0x0000000ab8b87c10 */ /* 0x000fe4000ff5e0ff */
[----:B------:R-:W-:Y:S02]  /*f230*/  IADD3 R182, P3, R182, UR10, RZ ;  /* 0x0000000ab6b67c10 */ /* 0x000fe4000ff7e0ff */
[----:B------:R-:W-:Y:S02]  /*f240*/  IADD3.X R177, R177, UR11, RZ, P6, !PT ;  /* 0x0000000bb1b17c10 */ /* 0x000fe4000b7fe4ff */
[----:B------:R-:W-:Y:S02]  /*f250*/  IADD3 R192, P6, R192, UR10, RZ ;  /* 0x0000000ac0c07c10 */ /* 0x000fe4000ffde0ff */
[----:B------:R-:W-:-:S02]  /*f260*/  IADD3.X R179, R179, UR11, RZ, P5, !PT ;  /* 0x0000000bb3b37c10 */ /* 0x000fc4000affe4ff */
[----:B------:R-:W-:Y:S02]  /*f270*/  IADD3.X R183, R183, UR11, RZ, P2, !PT ;  /* 0x0000000bb7b77c10 */ /* 0x000fe400097fe4ff */
[----:B------:R-:W-:Y:S02]  /*f280*/  IADD3 R194, P5, R194, UR10, RZ ;  /* 0x0000000ac2c27c10 */ /* 0x000fe4000ffbe0ff */
[----:B------:R-:W-:Y:S02]  /*f290*/  IADD3.X R181, R181, UR11, RZ, P3, !PT ;  /* 0x0000000bb5b57c10 */ /* 0x000fe40009ffe4ff */
        /* <DEDUP_REMOVED lines=12> */
[----:B---3--:R-:W-:Y:S02]  /*f360*/  IADD3 R20, P4, R20, UR10, RZ ;  /* 0x0000000a14147c10 */ /* 0x008fe4000ff9e0ff */
[----:B----4-:R-:W-:Y:S02]  /*f370*/  IADD3 R18, P0, R18, UR10, RZ ;  /* 0x0000000a12127c10 */ /* 0x010fe4000ff1e0ff */
[----:B------:R-:W-:-:S02]  /*f380*/  IADD3.X R19, R19, UR11, RZ, P4, !PT ;  /* 0x0000000b13137c10 */ /* 0x000fc4000a7fe4ff */
[----:B------:R-:W-:Y:S02]  /*f390*/  IADD3.X R17, R17, UR11, RZ, P0, !PT ;  /* 0x0000000b11117c10 */ /* 0x000fe400087fe4ff */
[----:B------:R-:W-:Y:S02]  /*f3a0*/  IADD3 R160, P0, R160, UR10, RZ ;  /* 0x0000000aa0a07c10 */ /* 0x000fe4000ff1e0ff */
[----:B------:R-:W-:Y:S02]  /*f3b0*/  IADD3 R162, P4, R162, UR10, RZ ;  /* 0x0000000aa2a27c10 */ /* 0x000fe4000ff9e0ff */
[----:B------:R-:W-:Y:S02]  /*f3c0*/  IADD3.X R159, R159, UR11, RZ, P0, !PT ;  /* 0x0000000b9f9f7c10 */ /* 0x000fe400087fe4ff */
[----:B------:R-:W-:Y:S02]  /*f3d0*/  IADD3 R174, P0, R174, UR10, RZ ;  /* 0x0000000aaeae7c10 */ /* 0x000fe4000ff1e0ff */
[----:B------:R-:W-:-:S02]  /*f3e0*/  IADD3.X R161, R161, UR11, RZ, P4, !PT ;  /* 0x0000000ba1a17c10 */ /* 0x000fc4000a7fe4ff */
[----:B------:R-:W-:Y:S02]  /*f3f0*/  IADD3 R176, P4, R176, UR10, RZ ;  /* 0x0000000ab0b07c10 */ /* 0x000fe4000ff9e0ff */
[----:B------:R-:W-:Y:S02]  /*f400*/  IADD3.X R173, R173, UR11, RZ, P0, !PT ;  /* 0x0000000badad7c10 */ /* 0x000fe400087fe4ff */
        /* <DEDUP_REMOVED lines=43> */
[----:B------:R-:W-:Y:S01]  /*f6c0*/  IADD3.X R245, R245, UR11, RZ, P4, !PT ;  /* 0x0000000bf5f57c10 */ /* 0x000fe2000a7fe4ff */
[----:B------:R-:W-:Y:S01]  /*f6d0*/  STL [R1+0x484], R122 ;  /* 0x0004847a01007387 */ /* 0x000fe20000100800 */
[----:B------:R-:W-:Y:S02]  /*f6e0*/  IADD3 R117, P4, R117, UR10, RZ ;  /* 0x0000000a75757c10 */ /* 0x000fe4000ff9e0ff */
[----:B------:R-:W-:Y:S01]  /*f6f0*/  IADD3.X R247, R247, UR11, RZ, P6, !PT ;  /* 0x0000000bf7f77c10 */ /* 0x000fe2000b7fe4ff */
[----:B------:R-:W-:Y:S01]  /*f700*/  STL [R1+0x204], R120 ;  /* 0x0002047801007387 */ /* 0x000fe20000100800 */
[----:B------:R-:W-:-:S02]  /*f710*/  IADD3 R116, P6, R116, UR10, RZ ;  /* 0x0000000a74747c10 */ /* 0x000fc4000ffde0ff */
[----:B------:R-:W-:Y:S02]  /*f720*/  IADD3.X R249, R249, UR11, RZ, P5, !PT ;  /* 0x0000000bf9f97c10 */ /* 0x000fe4000affe4ff */
[----:B------:R-:W-:Y:S02]  /*f730*/  IADD3 R115, P5, R115, UR10, RZ ;  /* 0x0000000a73737c10 */ /* 0x000fe4000ffbe0ff */
[----:B------:R-:W-:Y:S02]  /*f740*/  IADD3.X R251, R251, UR11, RZ, P3, !PT ;  /* 0x0000000bfbfb7c10 */ /* 0x000fe40009ffe4ff */
[----:B------:R-:W-:Y:S02]  /*f750*/  IADD3 R114, P3, R114, UR10, RZ ;  /* 0x0000000a72727c10 */ /* 0x000fe4000ff7e0ff */
[----:B------:R-:W-:Y:S02]  /*f760*/  IADD3.X R113, R113, UR11, RZ, P2, !PT ;  /* 0x0000000b71717c10 */ /* 0x000fe400097fe4ff */
        /* <DEDUP_REMOVED lines=8> */
[----:B--2---:R-:W-:-:S04]  /*f7f0*/  IADD3 R16, P1, R16, UR10, RZ ;  /* 0x0000000a10107c10 */ /* 0x004fc8000ff3e0ff */
[----:B------:R-:W-:Y:S02]  /*f800*/  IADD3.X R15, R15, UR11, RZ, P1, !PT ;  /* 0x0000000b0f0f7c10 */ /* 0x000fe40008ffe4ff */
[----:B------:R-:W-:-:S04]  /*f810*/  IADD3 R158, P1, R158, UR10, RZ ;  /* 0x0000000a9e9e7c10 */ /* 0x000fc8000ff3e0ff */
        /* <DEDUP_REMOVED lines=13> */
[----:B------:R-:W-:-:S05]  /*f8f0*/  IADD3 R119, P1, R119, UR10, RZ ;  /* 0x0000000a77777c10 */ /* 0x000fca000ff3e0ff */
[----:B------:R-:W-:Y:S01]  /*f900*/  STL [R1+0x20c], R119 ;  /* 0x00020c7701007387 */ /* 0x000fe20000100800 */
[----:B------:R-:W-:-:S03]  /*f910*/  IADD3.X R111, R111, UR11, RZ, P1, !PT ;  /* 0x0000000b6f6f7c10 */ /* 0x000fc60008ffe4ff */
[----:B------:R1:W-:Y:S01]  /*f920*/  STL [R1+0x214], R118 ;  /* 0x0002147601007387 */ /* 0x0003e20000100800 */
[----:B------:R-:W-:-:S03]  /*f930*/  IADD3 R110, P1, R110, UR10, RZ ;  /* 0x0000000a6e6e7c10 */ /* 0x000fc6000ff3e0ff */
[----:B------:R-:W-:Y:S04]  /*f940*/  STL [R1+0x21c], R117 ;  /* 0x00021c7501007387 */ /* 0x000fe80000100800 */
[----:B------:R-:W-:Y:S04]  /*f950*/  STL [R1+0x224], R116 ;  /* 0x0002247401007387 */ /* 0x000fe80000100800 */
[----:B------:R-:W-:Y:S04]  /*f960*/  STL [R1+0x22c], R115 ;  /* 0x00022c7301007387 */ /* 0x000fe80000100800 */
[----:B------:R-:W-:Y:S04]  /*f970*/  STL [R1+0x234], R114 ;  /* 0x0002347201007387 */ /* 0x000fe80000100800 */
[----:B------:R-:W-:Y:S04]  /*f980*/  STL [R1+0x200], R113 ;  /* 0x0002007101007387 */ /* 0x000fe80000100800 */
[----:B------:R-:W-:Y:S04]  /*f990*/  STL [R1+0x23c], R112 ;  /* 0x00023c7001007387 */ /* 0x000fe80000100800 */
[----:B------:R-:W-:Y:S01]  /*f9a0*/  STL [R1+0x208], R111 ;  /* 0x0002086f01007387 */ /* 0x000fe20000100800 */
[----:B------:R-:W-:-:S03]  /*f9b0*/  IADD3 R102, P5, R102, UR10, RZ ;  /* 0x0000000a66667c10 */ /* 0x000fc6000ffbe0ff */
[----:B------:R-:W-:Y:S01]  /*f9c0*/  STL [R1+0x244], R110 ;  /* 0x0002446e01007387 */ /* 0x000fe20000100800 */
[----:B------:R-:W-:-:S03]  /*f9d0*/  IADD3.X R101, R101, UR11, RZ, P3, !PT ;  /* 0x0000000b65657c10 */ /* 0x000fc60009ffe4ff */
        /* <DEDUP_REMOVED lines=154> */
[----:B------:R-:W-:Y:S04]  /*10380*/  STL [R1+0x37c], R32 ;  /* 0x00037c2001007387 */ /* 0x000fe80000100800 */
[----:B------:R-:W-:Y:S01]  /*10390*/  STL [R1+0x348], R31 ;  /* 0x0003481f01007387 */ /* 0x000fe20000100800 */
[----:B------:R-:W-:-:S03]  /*103a0*/  IADD3.X R14, R14, UR11, RZ, P4, !PT ;  /* 0x0000000b0e0e7c10 */ /* 0x000fc6000a7fe4ff */
[----:B------:R-:W-:Y:S01]  /*103b0*/  STL [R1+0x384], R30 ;  /* 0x0003841e01007387 */ /* 0x000fe20000100800 */
[----:B------:R-:W-:-:S03]  /*103c0*/  IADD3 R11, P4, R11, UR10, RZ ;  /* 0x0000000a0b0b7c10 */ /* 0x000fc6000ff9e0ff */
[----:B------:R-:W-:Y:S04]  /*103d0*/  STL [R1+0x350], R29 ;  /* 0x0003501d01007387 */ /* 0x000fe80000100800 */
[----:B------:R-:W-:Y:S04]  /*103e0*/  STL [R1+0x38c], R28 ;  /* 0x00038c1c01007387 */ /* 0x000fe80000100800 */
[----:B------:R-:W-:Y:S04]  /*103f0*/  STL [R1+0x358], R27 ;  /* 0x0003581b01007387 */ /* 0x000fe80000100800 */
[----:B------:R-:W-:Y:S01]  /*10400*/  STL [R1+0x394], R26 ;  /* 0x0003941a01007387 */ /* 0x000fe20000100800 */
[----:B------:R-:W-:-:S03]  /*10410*/  IADD3.X R10, R10, UR11, RZ, P6, !PT ;  /* 0x0000000b0a0a7c10 */ /* 0x000fc6000b7fe4ff */
[----:B------:R-:W-:Y:S04]  /*10420*/  STL [R1+0x360], R25 ;  /* 0x0003601901007387 */ /* 0x000fe80000100800 */
[----:B------:R-:W-:Y:S04]  /*10430*/  STL [R1+0x39c], R24 ;  /* 0x00039c1801007387 */ /* 0x000fe80000100800 */
[----:B-1----:R-:W2:Y:S04]  /*10440*/  LDL.LU R118, [R1] ;  /* 0x0000000001767983 */ /* 0x002ea80000300800 */
[----:B------:R-:W-:Y:S04]  /*10450*/  STL [R1+0x368], R14 ;  /* 0x0003680e01007387 */ /* 0x000fe80000100800 */
[----:B------:R-:W-:Y:S04]  /*10460*/  STL [R1+0x3a4], R11 ;  /* 0x0003a40b01007387 */ /* 0x000fe80000100800 */
[----:B------:R-:W3:Y:S04]  /*10470*/  LDL.LU R119, [R1+0x4] ;  /* 0x0000040001777983 */ /* 0x000ee80000300800 */
[----:B------:R-:W-:Y:S04]  /*10480*/  STL [R1+0x370], R10 ;  /* 0x0003700a01007387 */ /* 0x000fe80000100800 */
[----:B------:R-:W4:Y:S01]  /*10490*/  LDL.LU R122, [R1+0x8] ;  /* 0x00000800017a7983 */ /* 0x000f220000300800 */
[----:B------:R-:W-:-:S02]  /*104a0*/  IADD3 R9, P6, R9, UR10, RZ ;  /* 0x0000000a09097c10 */ /* 0x000fc4000ffde0ff */
[----:B------:R-:W-:Y:S02]  /*104b0*/  IADD3.X R8, R8, UR11, RZ, P5, !PT ;  /* 0x0000000b08087c10 */ /* 0x000fe4000affe4ff */
[----:B------:R-:W-:Y:S01]  /*104c0*/  IADD3 R7, P5, R7, UR10, RZ ;  /* 0x0000000a07077c10 */ /* 0x000fe2000ffbe0ff */
[----:B------:R-:W-:Y:S01]  /*104d0*/  STL [R1+0x3ac], R9 ;  /* 0x0003ac0901007387 */ /* 0x000fe20000100800 */
[----:B------:R-:W-:-:S03]  /*104e0*/  IADD3.X R5, R5, UR11, RZ, P3, !PT ;  /* 0x0000000b05057c10 */ /* 0x000fc60009ffe4ff */
[----:B------:R1:W-:Y:S04]  /*104f0*/  STL [R1+0x378], R8 ;  /* 0x0003780801007387 */ /* 0x0003e80000100800 */
[----:B------:R1:W-:Y:S02]  /*10500*/  STL [R1+0x3b4], R7 ;  /* 0x0003b40701007387 */ /* 0x0003e40000100800 */
[----:B-1----:R-:W-:Y:S02]  /*10510*/  IADD3 R8, P3, R123, UR10, RZ ;  /* 0x0000000a7b087c10 */ /* 0x002fe4000ff7e0ff */
[----:B------:R1:W-:Y:S01]  /*10520*/  STL [R1+0x380], R5 ;  /* 0x0003800501007387 */ /* 0x0003e20000100800 */
[----:B------:R-:W-:-:S03]  /*10530*/  IADD3.X R7, R130, UR11, RZ, P2, !PT ;  /* 0x0000000b82077c10 */ /* 0x000fc600097fe4ff */
        /* <DEDUP_REMOVED lines=20> */
[----:B------:R-:W4:Y:S04]  /*10680*/  LDL.LU R120, [R1+0x430] ;  /* 0x0004300001787983 */ /* 0x000f280000300800 */
[----:B------:R1:W-:Y:S02]  /*10690*/  STL [R1+0x3e4], R7 ;  /* 0x0003e40701007387 */ /* 0x0003e40000100800 */
[----:B-1----:R-:W-:Y:S02]  /*106a0*/  IADD3 R8, P5, R135, UR10, RZ ;  /* 0x0000000a87087c10 */ /* 0x002fe4000ffbe0ff */
[----:B------:R-:W4:Y:S04]  /*106b0*/  LDL R129, [R1+0x448] ;  /* 0x0004480001817983 */ /* 0x000f280000100800 */
        /* <DEDUP_REMOVED lines=10> */
[----:B------:R1:W-:Y:S04]  /*10760*/  STL [R1+0x3fc], R7 ;  /* 0x0003fc0701007387 */ /* 0x0003e80000100800 */
[----:B------:R1:W-:Y:S02]  /*10770*/  STL [R1+0x3c8], R5 ;  /* 0x0003c80501007387 */ /* 0x0003e40000100800 */
[----:B-1----:R-:W-:Y:S02]  /*10780*/  IADD3 R8, P1, R139, UR10, RZ ;  /* 0x0000000a8b087c10 */ /* 0x002fe4000ff3e0ff */
[----:B------:R-:W-:-:S03]  /*10790*/  IADD3.X R7, R149, UR11, RZ, P0, !PT ;  /* 0x0000000b95077c10 */ /* 0x000fc600087fe4ff */
[----:B------:R2:W-:Y:S01]  /*107a0*/  STL [R1+0x404], R8 ;  /* 0x0004040801007387 */ /* 0x0005e20000100800 */
[----:B------:R-:W-:-:S03]  /*107b0*/  IADD3 R5, P0, R143, UR10, RZ ;  /* 0x0000000a8f057c10 */ /* 0x000fc6000ff1e0ff */
[----:B------:R1:W-:Y:S04]  /*107c0*/  STL [R1+0x3d0], R7 ;  /* 0x0003d00701007387 */ /* 0x0003e80000100800 */
[----:B------:R3:W-:Y:S01]  /*107d0*/  STL [R1+0x40c], R5 ;  /* 0x00040c0501007387 */ /* 0x0007e20000100800 */
[----:B--2---:R-:W-:Y:S02]  /*107e0*/  IADD3.X R8, R118, UR11, RZ, P4, !PT ;  /* 0x0000000b76087c10 */ /* 0x004fe4000a7fe4ff */
[----:B-1----:R-:W-:-:S03]  /*107f0*/  IADD3 R7, P4, R146, UR10, RZ ;  /* 0x0000000a92077c10 */ /* 0x002fc6000ff9e0ff */
[----:B------:R1:W-:Y:S04]  /*10800*/  STL [R1+0x3d8], R8 ;  /* 0x0003d80801007387 */ /* 0x0003e80000100800 */
[----:B------:R4:W-:Y:S01]  /*10810*/  STL [R1+0x414], R7 ;  /* 0x0004140701007387 */ /* 0x0009e20000100800 */
[----:B---3--:R-:W-:Y:S02]  /*10820*/  IADD3.X R5, R119, UR11, RZ, P6, !PT ;  /* 0x0000000b77057c10 */ /* 0x008fe4000b7fe4ff */
[----:B-1----:R-:W-:-:S03]  /*10830*/  IADD3 R8, P6, R150, UR10, RZ ;  /* 0x0000000a96087c10 */ /* 0x002fc6000ffde0ff */
[----:B------:R1:W-:Y:S01]  /*10840*/  STL [R1+0x3e0], R5 ;  /* 0x0003e00501007387 */ /* 0x0003e20000100800 */
[----:B----4-:R-:W-:-:S03]  /*10850*/  IADD3.X R7, R122, UR11, RZ, P5, !PT ;  /* 0x0000000b7a077c10 */ /* 0x010fc6000affe4ff */
[----:B------:R2:W-:Y:S01]  /*10860*/  STL [R1+0x41c], R8 ;  /* 0x00041c0801007387 */ /* 0x0005e20000100800 */
[----:B-1----:R-:W-:-:S03]  /*10870*/  IADD3 R5, P5, R147, UR10, RZ ;  /* 0x0000000a93057c10 */ /* 0x002fc6000ffbe0ff */
[----:B------:R1:W-:Y:S01]  /*10880*/  STL [R1+0x3e8], R7 ;  /* 0x0003e80701007387 */ /* 0x0003e20000100800 */
[----:B--2---:R-:W-:-:S03]  /*10890*/  IADD3.X R8, R13, UR11, RZ, P3, !PT ;  /* 0x0000000b0d087c10 */ /* 0x004fc60009ffe4ff */
[----:B------:R-:W2:Y:S04]  /*108a0*/  LDL.LU R13, [R1+0x554] ;  /* 0x00055400010d7983 */ /* 0x000ea80000300800 */
[----:B------:R3:W-:Y:S01]  /*108b0*/  STL [R1+0x424], R5 ;  /* 0x0004240501007387 */ /* 0x0007e20000100800 */
[----:B-1----:R-:W-:-:S03]  /*108c0*/  IADD3.X R7, R6, UR11, RZ, P2, !PT ;  /* 0x0000000b06077c10 */ /* 0x002fc600097fe4ff */
[----:B------:R1:W-:Y:S04]  /*108d0*/  STL [R1+0x3f0], R8 ;  /* 0x0003f00801007387 */ /* 0x0003e80000100800 */
[----:B------:R-:W4:Y:S01]  /*108e0*/  LDL.LU R6, [R1+0x550] ;  /* 0x0005500001067983 */ /* 0x000f220000300800 */
[----:B---3--:R-:W-:-:S05]  /*108f0*/  IADD3 R5, P3, R151, UR10, RZ ;  /* 0x0000000a97057c10 */ /* 0x008fca000ff7e0ff */
[----:B------:R3:W-:Y:S01]  /*10900*/  STL [R1+0x42c], R5 ;  /* 0x00042c0501007387 */ /* 0x0007e20000100800 */
[----:B-1----:R-:W-:Y:S02]  /*10910*/  IADD3.X R8, R12, UR11, RZ, P6, !PT ;  /* 0x0000000b0c087c10 */ /* 0x002fe4000b7fe4ff */
[----:B---3--:R-:W-:Y:S02]  /*10920*/  IADD3.X R5, R4, UR11, RZ, P1, !PT ;  /* 0x0000000b04057c10 */ /* 0x008fe40008ffe4ff */
[----:B------:R-:W3:Y:S04]  /*10930*/  LDL.LU R4, [R1+0x54c] ;  /* 0x00054c0001047983 */ /* 0x000ee80000300800 */
[----:B------:R1:W-:Y:S04]  /*10940*/  STL [R1+0x3f8], R7 ;  /* 0x0003f80701007387 */ /* 0x0003e80000100800 */
[----:B------:R-:W2:Y:S04]  /*10950*/  LDL R133, [R1+0x494] ;  /* 0x0004940001857983 */ /* 0x000ea80000100800 */
[----:B------:R-:W3:Y:S01]  /*10960*/  LDL R128, [R1+0x488] ;  /* 0x0004880001807983 */ /* 0x000ee20000100800 */
[----:B-1----:R-:W-:-:S03]  /*10970*/  IADD3.X R7, R3, UR11, RZ, P0, !PT ;  /* 0x0000000b03077c10 */ /* 0x002fc600087fe4ff */
[----:B------:R1:W-:Y:S04]  /*10980*/  STL [R1+0x400], R5 ;  /* 0x0004000501007387 */ /* 0x0003e80000100800 */
[----:B------:R-:W3:Y:S04]  /*10990*/  LDL R130, [R1+0x48c] ;  /* 0x00048c0001827983 */ /* 0x000ee80000100800 */
[----:B------:R-:W3:Y:S01]  /*109a0*/  LDL R123, [R1+0x490] ;  /* 0x00049000017b7983 */ /* 0x000ee20000100800 */
[----:B-1----:R-:W-:-:S03]  /*109b0*/  IADD3.X R5, R0, UR11, RZ, P4, !PT ;  /* 0x0000000b00057c10 */ /* 0x002fc6000a7fe4ff */
[----:B------:R-:W3:Y:S04]  /*109c0*/  LDL R122, [R1+0x498] ;  /* 0x00049800017a7983 */ /* 0x000ee80000100800 */
[----:B------:R-:W3:Y:S04]  /*109d0*/  LDL.LU R3, [R1+0x548] ;  /* 0x0005480001037983 */ /* 0x000ee80000300800 */
[----:B------:R-:W3:Y:S04]  /*109e0*/  LDL.LU R0, [R1+0x544] ;  /* 0x0005440001007983 */ /* 0x000ee80000300800 */
[----:B------:R1:W-:Y:S04]  /*109f0*/  STL [R1+0x408], R7 ;  /* 0x0004080701007387 */ /* 0x0003e80000100800 */
[----:B------:R-:W4:Y:S04]  /*10a00*/  LDL.LU R12, [R1+0x540] ;  /* 0x00054000010c7983 */ /* 0x000f280000300800 */
[----:B------:R1:W-:Y:S02]  /*10a10*/  STL [R1+0x410], R5 ;  /* 0x0004100501007387 */ /* 0x0003e40000100800 */
[----:B-1----:R-:W-:Y:S01]  /*10a20*/  IADD3.X R7, R124, UR11, RZ, P5, !PT ;  /* 0x0000000b7c077c10 */ /* 0x002fe2000affe4ff */
[----:B------:R-:W-:Y:S01]  /*10a30*/  ULDC.64 UR10, c[0x0][0x218] ;  /* 0x00008600000a7ab9 */ /* 0x000fe20000000a00 */
[----:B------:R1:W-:Y:S01]  /*10a40*/  STL [R1+0x418], R8 ;  /* 0x0004180801007387 */ /* 0x0003e20000100800 */
[----:B------:R-:W-:-:S03]  /*10a50*/  IADD3 R5, P0, R2, UR4, RZ ;  /* 0x0000000402057c10 */ /* 0x000fc6000ff1e0ff */
[----:B------:R2:W5:Y:S04]  /*10a60*/  LDL.LU R2, [R1+0x53c] ;  /* 0x00053c0001027983 */ /* 0x0005680000300800 */
[----:B------:R1:W-:Y:S02]  /*10a70*/  STL [R1+0x420], R7 ;  /* 0x0004200701007387 */ /* 0x0003e40000100800 */
[----:B-1----:R-:W-:Y:S02]  /*10a80*/  LEA R8, P2, R129, R120, 0x3 ;  /* 0x0000007881087211 */ /* 0x002fe400078418ff */
[----:B------:R1:W-:Y:S01]  /*10a90*/  STL [R1+0x434], R5 ;  /* 0x0004340501007387 */ /* 0x0003e20000100800 */
[----:B------:R-:W-:Y:S01]  /*10aa0*/  IADD3.X R7, R125, UR5, RZ, P3, !PT ;  /* 0x000000057d077c10 */ /* 0x000fe20009ffe4ff */
[----:B------:R-:W-:-:S02]  /*10ab0*/  ULDC.64 UR4, c[0x0][0x218] ;  /* 0x0000860000047ab9 */ /* 0x000fc40000000a00 */
[----:B------:R-:W-:Y:S01]  /*10ac0*/  IADD3 R9, P1, R121, UR4, RZ ;  /* 0x0000000479097c10 */ /* 0x000fe2000ff3e0ff */
[----:B------:R-:W-:Y:S01]  /*10ad0*/  ULDC UR4, c[0x0][0x21c] ;  /* 0x0000870000047ab9 */ /* 0x000fe20000000800 */
[----:B-1----:R-:W-:Y:S01]  /*10ae0*/  SHF.R.S32.HI R5, RZ, 0x1f, R129 ;  /* 0x0000001fff057819 */ /* 0x002fe20000011481 */
[----:B------:R4:W-:Y:S01]  /*10af0*/  STL [R1+0x428], R7 ;  /* 0x0004280701007387 */ /* 0x0009e20000100800 */
[----:B------:R-:W-:Y:S01]  /*10b00*/  IADD3 R8, P3, R8, UR8, RZ ;  /* 0x0000000808087c10 */ /* 0x000fe2000ff7e0ff */
[----:B------:R-:W-:Y:S01]  /*10b10*/  ULDC UR8, c[0x0][0x238] ;  /* 0x00008e0000087ab9 */ /* 0x000fe20000000800 */
        /* <DEDUP_REMOVED lines=56> */
[----:B------:R-:W-:Y:S01]  /*10ea0*/  CS2R R150, SRZ ;  /* 0x0000000000967805 */ /* 0x000fe2000001ff00 */
[----:B------:R-:W-:Y:S01]  /*10eb0*/  UIADD3 UR20, UR20, -0x40, URZ ;  /* 0xffffffc014147890 */ /* 0x000fe2000fffe03f */
[----:B------:R-:W-:Y:S01]  /*10ec0*/  UMOV UR22, 0x1 ;  /* 0x0000000100167882 */ /* 0x000fe20000000000 */
[----:B------:R-:W-:Y:S01]  /*10ed0*/  UMOV UR21, 0xffffffff ;  /* 0xffffffff00157882 */ /* 0x000fe20000000000 */
[----:B----4-:R-:W-:-:S02]  /*10ee0*/  LEA.HI.X R7, R129, R12, R5, 0x3, P2 ;  /* 0x0000000c81077211 */ /* 0x010fc400010f1c05 */
[----:B------:R1:W5:Y:S04]  /*10ef0*/  LDL.LU R12, [R1+0x538] ;  /* 0x00053800010c7983 */ /* 0x0003680000300800 */
[----:B------:R4:W-:Y:S02]  /*10f00*/  STL [R1+0x43c], R9 ;  /* 0x00043c0901007387 */ /* 0x0009e40000100800 */
[----:B----4-:R-:W-:Y:S01]  /*10f10*/  IADD3.X R9, R126, UR5, RZ, P0, !PT ;  /* 0x000000057e097c10 */ /* 0x010fe200087fe4ff */
[----:B------:R-:W-:Y:S01]  /*10f20*/  ULDC UR5, c[0x0][0x238] ;  /* 0x00008e0000057ab9 */ /* 0x000fe20000000800 */
[----:B------:R-:W-:Y:S02]  /*10f30*/  IADD3 R10, P0, R6, UR10, RZ ;  /* 0x0000000a060a7c10 */ /* 0x000fe4000ff1e0ff */
[----:B------:R1:W5:Y:S04]  /*10f40*/  LDL.LU R6, [R1+0x534] ;  /* 0x0005340001067983 */ /* 0x0003680000300800 */
[----:B------:R4:W-:Y:S04]  /*10f50*/  STL [R1+0x430], R9 ;  /* 0x0004300901007387 */ /* 0x0009e80000100800 */
[----:B------:R-:W-:Y:S01]  /*10f60*/  STL [R1+0x440], R10 ;  /* 0x0004400a01007387 */ /* 0x000fe20000100800 */
[----:B----4-:R-:W-:-:S05]  /*10f70*/  IADD3.X R9, R127, UR11, RZ, P1, !PT ;  /* 0x0000000b7f097c10 */ /* 0x010fca0008ffe4ff */
[----:B------:R2:W-:Y:S04]  /*10f80*/  STL [R1+0x438], R9 ;  /* 0x0004380901007387 */ /* 0x0005e80000100800 */
[----:B------:R-:W-:Y:S04]  /*10f90*/  STL [R1], RZ ;  /* 0x000000ff01007387 */ /* 0x000fe80000100800 */
[----:B------:R-:W-:Y:S04]  /*10fa0*/  STL [R1+0x4], RZ ;  /* 0x000004ff01007387 */ /* 0x000fe80000100800 */
        /* <DEDUP_REMOVED lines=82> */
[----:B------:R-:W-:Y:S01]  /*114d0*/  STL [R1+0x150], RZ ;  /* 0x000150ff01007387 */ /* 0x000fe20000100800 */
[----:B--2---:R-:W-:-:S03]  /*114e0*/  SHF.R.S32.HI R9, RZ, 0x1f, R133 ;  /* 0x0000001fff097819 */ /* 0x004fc60000011485 */
[----:B------:R-:W-:Y:S01]  /*114f0*/  STL [R1+0x154], RZ ;  /* 0x000154ff01007387 */ /* 0x000fe20000100800 */
[----:B---3--:R-:W-:-:S03]  /*11500*/  SHF.R.S32.HI R10, RZ, 0x1f, R128 ;  /* 0x0000001fff0a7819 */ /* 0x008fc60000011480 */
[----:B------:R-:W-:Y:S01]  /*11510*/  STL [R1+0x158], RZ ;  /* 0x000158ff01007387 */ /* 0x000fe20000100800 */
[----:B------:R-:W-:-:S03]  /*11520*/  SHF.R.S32.HI R14, RZ, 0x1f, R123 ;  /* 0x0000001fff0e7819 */ /* 0x000fc6000001147b */
[----:B------:R-:W-:Y:S04]  /*11530*/  STL [R1+0x15c], RZ ;  /* 0x00015cff01007387 */ /* 0x000fe80000100800 */
[----:B------:R-:W-:Y:S01]  /*11540*/  STL [R1+0x160], RZ ;  /* 0x000160ff01007387 */ /* 0x000fe20000100800 */
[----:B------:R-:W-:-:S03]  /*11550*/  SHF.L.U64.HI R124, R133, 0x2, R9 ;  /* 0x00000002857c7819 */ /* 0x000fc60000010209 */
[----:B------:R-:W-:Y:S01]  /*11560*/  STL [R1+0x164], RZ ;  /* 0x000164ff01007387 */ /* 0x000fe20000100800 */
[----:B------:R-:W-:-:S03]  /*11570*/  SHF.L.U64.HI R9, R128, 0x2, R10 ;  /* 0x0000000280097819 */ /* 0x000fc6000001020a */
[----:B------:R-:W-:Y:S01]  /*11580*/  STL [R1+0x168], RZ ;  /* 0x000168ff01007387 */ /* 0x000fe20000100800 */
[----:B------:R-:W-:-:S03]  /*11590*/  SHF.L.U64.HI R10, R123, 0x2, R14 ;  /* 0x000000027b0a7819 */ /* 0x000fc6000001020e */
[----:B------:R-:W-:Y:S01]  /*115a0*/  STL [R1+0x16c], RZ ;  /* 0x00016cff01007387 */ /* 0x000fe20000100800 */
[----:B------:R-:W-:-:S03]  /*115b0*/  IADD3.X R14, R13, UR4, RZ, P0, !PT ;  /* 0x000000040d0e7c10 */ /* 0x000fc600087fe4ff */
[----:B------:R-:W-:Y:S04]  /*115c0*/  STL [R1+0x170], RZ ;  /* 0x000170ff01007387 */ /* 0x000fe80000100800 */
[----:B------:R-:W-:Y:S04]  /*115d0*/  STL [R1+0x174], RZ ;  /* 0x000174ff01007387 */ /* 0x000fe80000100800 */
[----:B------:R-:W-:Y:S04]  /*115e0*/  STL [R1+0x178], RZ ;  /* 0x000178ff01007387 */ /* 0x000fe80000100800 */
[----:B------:R-:W-:Y:S04]  /*115f0*/  STL [R1+0x17c], RZ ;  /* 0x00017cff01007387 */ /* 0x000fe80000100800 */
[----:B------:R-:W-:Y:S01]  /*11600*/  STL [R1+0x180], RZ ;  /* 0x000180ff01007387 */ /* 0x000fe20000100800 */
[----:B------:R-:W2:Y:S03]  /*11610*/  S2R R13, SR_TID.X ;  /* 0x00000000000d7919 */ /* 0x000ea60000002100 */
        /* <DEDUP_REMOVED lines=23> */
[----:B------:R-:W-:-:S03]  /*11790*/  SHF.L.U64.HI R5, R129, 0x2, R5 ;  /* 0x0000000281057819 */ /* 0x000fc60000010205 */
[----:B------:R-:W-:Y:S04]  /*117a0*/  STL [R1+0x1e0], RZ ;  /* 0x0001e0ff01007387 */ /* 0x000fe80000100800 */
[----:B------:R-:W-:Y:S01]  /*117b0*/  STL [R1+0x1e4], RZ ;  /* 0x0001e4ff01007387 */ /* 0x000fe20000100800 */
[----:B------:R-:W-:-:S03]  /*117c0*/  SHF.R.S32.HI R11, RZ, 0x1f, R130 ;  /* 0x0000001fff0b7819 */ /* 0x000fc60000011482 */
[----:B------:R-:W-:Y:S04]  /*117d0*/  STL [R1+0x1e8], RZ ;  /* 0x0001e8ff01007387 */ /* 0x000fe80000100800 */
[----:B------:R-:W-:Y:S04]  /*117e0*/  STL [R1+0x1ec], RZ ;  /* 0x0001ecff01007387 */ /* 0x000fe80000100800 */
[----:B------:R-:W-:Y:S01]  /*117f0*/  STL [R1+0x1f0], RZ ;  /* 0x0001f0ff01007387 */ /* 0x000fe20000100800 */
[----:B------:R-:W-:-:S03]  /*11800*/  SHF.R.S32.HI R121, RZ, 0x1f, R122 ;  /* 0x0000001fff797819 */ /* 0x000fc6000001147a */
[----:B------:R-:W-:Y:S01]  /*11810*/  STL [R1+0x1f4], RZ ;  /* 0x0001f4ff01007387 */ /* 0x000fe20000100800 */
[----:B--2---:R-:W-:-:S03]  /*11820*/  SHF.R.U32.HI R13, RZ, 0x6, R13 ;  /* 0x00000006ff0d7819 */ /* 0x004fc6000001160d */
[----:B------:R-:W-:Y:S04]  /*11830*/  STL [R1+0x1f8], RZ ;  /* 0x0001f8ff01007387 */ /* 0x000fe80000100800 */
[----:B------:R-:W-:Y:S04]  /*11840*/  STL [R1+0x1fc], RZ ;  /* 0x0001fcff01007387 */ /* 0x000fe80000100800 */
[----:B------:R2:W-:Y:S01]  /*11850*/  STL [R1+0x450], R5 ;  /* 0x0004500501007387 */ /* 0x0005e20000100800 */
[----:B------:R-:W-:-:S03]  /*11860*/  SGXT.U32 R13, R13, 0x1 ;  /* 0x000000010d0d781a */ /* 0x000fc60000000000 */
[----:B------:R-:W-:Y:S04]  /*11870*/  STL [R1+0x454], R124 ;  /* 0x0004547c01007387 */ /* 0x000fe80000100800 */
[----:B------:R3:W-:Y:S01]  /*11880*/  STL [R1+0x458], R9 ;  /* 0x0004580901007387 */ /* 0x0007e20000100800 */
[----:B--2---:R-:W-:Y:S02]  /*11890*/  SHF.L.U64.HI R5, R130, 0x2, R11 ;  /* 0x0000000282057819 */ /* 0x004fe4000001020b */
[----:B------:R-:W-:-:S03]  /*118a0*/  LOP3.LUT R11, R13, 0x1c, RZ, 0xfc, !PT ;  /* 0x0000001c0d0b7812 */ /* 0x000fc600078efcff */
[----:B------:R2:W-:Y:S01]  /*118b0*/  STL [R1+0x45c], R5 ;  /* 0x00045c0501007387 */ /* 0x0005e20000100800 */
[----:B---3--:R-:W-:-:S03]  /*118c0*/  SHF.L.U64.HI R9, R122, 0x2, R121 ;  /* 0x000000027a097819 */ /* 0x008fc60000010279 */
[----:B------:R3:W-:Y:S01]  /*118d0*/  STL [R1+0x460], R10 ;  /* 0x0004600a01007387 */ /* 0x0007e20000100800 */
[----:B--2---:R-:W-:-:S03]  /*118e0*/  SHF.R.S32.HI R5, RZ, 0x5, R0 ;  /* 0x00000005ff057819 */ /* 0x004fc60000011400 */
[----:B------:R1:W5:Y:S01]  /*118f0*/  LDL.LU R0, [R1+0x530] ;  /* 0x0005300001007983 */ /* 0x0003620000300800 */
[----:B---3--:R-:W-:-:S03]  /*11900*/  LOP3.LUT R10, R13, 0x1a, RZ, 0xfc, !PT ;  /* 0x0000001a0d0a7812 */ /* 0x008fc600078efcff */
[----:B------:R2:W-:Y:S01]  /*11910*/  STL [R1+0x464], R9 ;  /* 0x0004640901007387 */ /* 0x0005e20000100800 */
[----:B------:R-:W-:Y:S02]  /*11920*/  IMAD R11, R11, UR5, RZ ;  /* 0x000000050b0b7c24 */ /* 0x000fe4000f8e02ff */
[----:B------:R-:W-:Y:S01]  /*11930*/  IMAD R10, R10, UR6, RZ ;  /* 0x000000060a0a7c24 */ /* 0x000fe2000f8e02ff */
[----:B------:R3:W-:Y:S01]  /*11940*/  STL [R1+0x44c], R5 ;  /* 0x00044c0501007387 */ /* 0x0007e20000100800 */
[----:B--2---:R-:W-:-:S03]  /*11950*/  LOP3.LUT R9, R13, 0x18, RZ, 0xfc, !PT ;  /* 0x000000180d097812 */ /* 0x004fc600078efcff */
[----:B------:R1:W-:Y:S01]  /*11960*/  STL [R1+0x4d8], R11 ;  /* 0x0004d80b01007387 */ /* 0x0003e20000100800 */
[----:B---3--:R-:W-:Y:S02]  /*11970*/  VIADD R5, R5, 0xfffffffe ;  /* 0xfffffffe05057836 */ /* 0x008fe40000000000 */
[----:B------:R-:W-:Y:S01]  /*11980*/  IMAD R9, R9, UR8, RZ ;  /* 0x0000000809097c24 */ /* 0x000fe2000f8e02ff */
[----:B------:R1:W-:Y:S04]  /*11990*/  STL [R1+0x4d4], R10 ;  /* 0x0004d40a01007387 */ /* 0x0003e80000100800 */
[----:B------:R1:W-:Y:S04]  /*119a0*/  STL [R1+0x4d0], R9 ;  /* 0x0004d00901007387 */ /* 0x0003e80000100800 */
[----:B------:R1:W-:Y:S01]  /*119b0*/  STL [R1+0x4dc], R5 ;  /* 0x0004dc0501007387 */ /* 0x0003e20000100800 */
[C---:B------:R-:W-:Y:S01]  /*119c0*/  SHF.L.U64.HI R3, R4.reuse, 0x2, R3 ;  /* 0x0000000204037819 */ /* 0x040fe20000010203 */
[----:B------:R-:W-:Y:S01]  /*119d0*/  IMAD.SHL.U32 R4, R4, 0x4, RZ ;  /* 0x0000000404047824 */ /* 0x000fe200078e00ff */
[----:B------:R-:W-:-:S02]  /*119e0*/  IADD3.X R7, R7, UR9, RZ, P3, !PT ;  /* 0x0000000907077c10 */ /* 0x000fc40009ffe4ff */
[----:B------:R-:W-:Y:S02]  /*119f0*/  CS2R R120, SRZ ;  /* 0x0000000000787805 */ /* 0x000fe4000001ff00 */
[----:B------:R-:W-:Y:S02]  /*11a00*/  CS2R R122, SRZ ;  /* 0x00000000007a7805 */ /* 0x000fe4000001ff00 */
[----:B------:R-:W-:Y:S02]  /*11a10*/  CS2R R124, SRZ ;  /* 0x00000000007c7805 */ /* 0x000fe4000001ff00 */
[----:B------:R-:W-:Y:S02]  /*11a20*/  CS2R R126, SRZ ;  /* 0x00000000007e7805 */ /* 0x000fe4000001ff00 */
[----:B------:R-:W-:Y:S02]  /*11a30*/  CS2R R128, SRZ ;  /* 0x0000000000807805 */ /* 0x000fe4000001ff00 */
[----:B------:R-:W-:-:S02]  /*11a40*/  CS2R R130, SRZ ;  /* 0x0000000000827805 */ /* 0x000fc4000001ff00 */
[----:B------:R-:W-:Y:S01]  /*11a50*/  CS2R R132, SRZ ;  /* 0x0000000000847805 */ /* 0x000fe2000001ff00 */
[----:B-1----:R-:W-:-:S06]  /*11a60*/  UMOV UR4, URZ ;  /* 0x0000003f00047c82 */ /* 0x002fcc0008000000 */
.L_x_1:
[----:B------:R-:W-:Y:S01]  /*11a70*/  STL.64 [R1+0x960], R250 ;  /* 0x000960fa01007387 */ /* 0x000fe20000100a00 */
[----:B------:R-:W-:Y:S01]  /*11a80*/  UIADD3 UR21, UR21, 0x1, URZ ;  /* 0x0000000115157890 */ /* 0x000fe2000fffe03f */
[----:B------:R-:W-:-:S04]  /*11a90*/  DEPBAR.LE SB0, 0x2 ;  /* 0x000080800000791a */ /* 0x000fc80000000000 */
[----:B------:R-:W-:Y:S04]  /*11aa0*/  STL.64 [R1+0x958], R248 ;  /* 0x000958f801007387 */ /* 0x000fe80000100a00 */
        /* <DEDUP_REMOVED lines=48> */
[----:B-----5:R-:W-:Y:S04]  /*11db0*/  STL.64 [R1+0x7d0], R150 ;  /* 0x0007d09601007387 */ /* 0x020fe80000100a00 */
        /* <DEDUP_REMOVED lines=12> */
[----:B------:R1:W-:Y:S04]  /*11e80*/  STL.64 [R1+0x768], R124 ;  /* 0x0007687c01007387 */ /* 0x0003e80000100a00 */
[----:B-1----:R-:W2:Y:S04]  /*11e90*/  LDL.LU.64 R124, [R1] ;  /* 0x00000000017c7983 */ /* 0x002ea80000300a00 */
[----:B------:R-:W2:Y:S04]  /*11ea0*/  LDL.LU.64 R126, [R1+0x8] ;  /* 0x00000800017e7983 */ /* 0x000ea80000300a00 */
        /* <DEDUP_REMOVED lines=61> */
[----:B------:R-:W2:Y:S01]  /*12280*/  LDL.LU.64 R250, [R1+0x1f8] ;  /* 0x0001f80001fa7983 */ /* 0x000ea20000300a00 */
[----:B------:R-:W-:Y:S01]  /*12290*/  UISETP.GT.AND UP0, UPT, UR21, 0x2, UPT ;  /* 0x000000021500788c */ /* 0x000fe2000bf04270 */
[----:B------:R-:W-:Y:S03]  /*122a0*/  BAR.SYNC.DEFER_BLOCKING 0x0 ;  /* 0x0000000000007b1d */ /* 0x000fe60000010000 */
[----:B------:R-:W-:-:S04]  /*122b0*/  USEL UR21, UR21, URZ, !UP0 ;  /* 0x0000003f15157287 */ /* 0x000fc8000c000000 */
[----:B------:R-:W-:Y:S02]  /*122c0*/  ULEA UR5, UR21, UR7, 0xd ;  /* 0x0000000715057291 */ /* 0x000fe4000f8e683f */
[----:B------:R-:W-:Y:S01]  /*122d0*/  ULEA UR6, UR21, UR7, 0x10 ;  /* 0x0000000715067291 */ /* 0x000fe2000f8e803f */
[----:B------:R-:W3:Y:S01]  /*122e0*/  LDL R5, [R1+0x4dc] ;  /* 0x0004dc0001057983 */ /* 0x000ee20000100800 */
[----:B------:R-:W-:Y:S02]  /*122f0*/  UIADD3 UR5, UR5, 0x30000, URZ ;  /* 0x0003000005057890 */ /* 0x000fe4000fffe03f */
[----:B------:R-:W-:Y:S01]  /*12300*/  USHF.R.U32.HI UR6, URZ, 0x4, UR6 ;  /* 0x000000043f067899 */ /* 0x000fe20008011606 */
[----:B-----5:R-:W-:Y:S01]  /*12310*/  STL [R1+0x530], R6 ;  /* 0x0005300601007387 */ /* 0x020fe20000100800 */
[----:B------:R-:W-:Y:S02]  /*12320*/  USHF.R.U32.HI UR5, URZ, 0x4, UR5 ;  /* 0x000000043f057899 */ /* 0x000fe40008011605 */
[----:B------:R-:W-:-:S02]  /*12330*/  USGXT.U32 UR18, UR6, 0xe ;  /* 0x0000000e0612789a */ /* 0x000fc40008000000 */
[----:B------:R-:W-:Y:S01]  /*12340*/  USGXT.U32 UR16, UR5, 0xe ;  /* 0x0000000e0510789a */ /* 0x000fe20008000000 */
[----:B------:R-:W-:Y:S01]  /*12350*/  UMOV UR19, 0x40000040 ;  /* 0x4000004000137882 */ /* 0x000fe20000000000 */
[----:B------:R-:W-:Y:S01]  /*12360*/  UMOV UR17, 0x40000040 ;  /* 0x4000004000117882 */ /* 0x000fe20000000000 */
[----:B------:R-:W-:Y:S02]  /*12370*/  UIADD3 UR10, UP1, UR18, 0x2, URZ ;  /* 0x00000002120a7890 */ /* 0x000fe4000ff3e03f */
[----:B------:R-:W-:Y:S01]  /*12380*/  UIADD3 UR8, UP0, UR16, 0x2, URZ ;  /* 0x0000000210087890 */ /* 0x000fe2000ff1e03f */
[----:B------:R-:W-:Y:S01]  /*12390*/  UMOV UR5, URZ ;  /* 0x0000003f00057c82 */ /* 0x000fe20008000000 */
[----:B------:R-:W-:Y:S02]  /*123a0*/  UMOV UR6, URZ ;  /* 0x0000003f00067c82 */ /* 0x000fe40008000000 */
[----:B------:R-:W-:Y:S02]  /*123b0*/  UIADD3.X UR9, UR5, 0x40000040, URZ, UP0, !UPT ;  /* 0x4000004005097890 */ /* 0x000fe400087fe43f */
[----:B------:R-:W-:-:S02]  /*123c0*/  UIADD3.X UR11, UR6, 0x40000040, URZ, UP1, !UPT ;  /* 0x40000040060b7890 */ /* 0x000fc40008ffe43f */
[----:B------:R-:W-:Y:S02]  /*123d0*/  UIADD3.64 UR24, UR8, 0x2, URZ ;  /* 0x0000000208187897 */ /* 0x000fe4000fffe03f */
[----:B------:R-:W-:Y:S02]  /*123e0*/  UIADD3.64 UR26, UR10, 0x2, URZ ;  /* 0x000000020a1a7897 */ /* 0x000fe4000fffe03f */
[----:B------:R-:W-:Y:S02]  /*123f0*/  UIADD3.64 UR14, UR10, 0x4, URZ ;  /* 0x000000040a0e7897 */ /* 0x000fe4000fffe03f */
[----:B------:R-:W-:Y:S01]  /*12400*/  UIADD3.64 UR12, UR8, 0x4, URZ ;  /* 0x00000004080c7897 */ /* 0x000fe2000fffe03f */
[----:B--2---:R-:W-:-:S06]  /*12410*/  WARPGROUP.ARRIVE ;  /* 0x00000000000079c5 */ /* 0x004fcc0000000000 */
[----:B------:R-:W-:Y:S03]  /*12420*/  HGMMA.64x256x8.F32.TF32 R124, gdesc[UR16], R124, gsb0 ;  /* 0x07e00000107c79f0 */ /* 0x000fe6000800287c */
[----:B------:R-:W-:Y:S02]  /*12430*/  WARPGROUP.DEPBAR.LE gsb0, 0x0 ;  /* 0x00008000000079c5 */ /* 0x000fe40000010000 */
[----:B------:R-:W-:-:S15]  /*12440*/  WARPGROUP.ARRIVE ;  /* 0x00000000000079c5 */ /* 0x000fde0000000000 */
[----:B------:R-:W-:-:S08]  /*12450*/  NOP ;  /* 0x0000000000007918 */ /* 0x000fd00000000000 */
        /* <DEDUP_REMOVED lines=10> */
[----:B------:R-:W-:Y:S04]  /*12500*/  STL.64 [R1], R124 ;  /* 0x0000007c01007387 */ /* 0x000fe80000100a00 */
        /* <DEDUP_REMOVED lines=63> */
[----:B-1----:R-:W2:Y:S04]  /*12900*/  LDL.LU.64 R250, [R1+0x960] ;  /* 0x0009600001fa7983 */ /* 0x002ea80000300a00 */
[----:B------:R-:W4:Y:S04]  /*12910*/  LDL.LU.64 R248, [R1+0x958] ;  /* 0x0009580001f87983 */ /* 0x000f280000300a00 */
        /* <DEDUP_REMOVED lines=62> */
[----:B------:R-:W-:-:S02]  /*12d00*/  UIADD3.64 UR18, UR10, 0x7fe, URZ ;  /* 0x000007fe0a127897 */ /* 0x000fc4000fffe03f */
[----:B------:R-:W-:Y:S01]  /*12d10*/  UIADD3.64 UR26, UR10, 0x802, URZ ;  /* 0x000008020a1a7897 */ /* 0x000fe2000fffe03f */
[----:B------:R-:W4:Y:S01]  /*12d20*/  LDL R9, [R1+0x498] ;  /* 0x0004980001097983 */ /* 0x000f220000100800 */
[----:B------:R-:W-:Y:S01]  /*12d30*/  UIADD3.64 UR14, UR10, 0x804, URZ ;  /* 0x000008040a0e7897 */ /* 0x000fe2000fffe03f */
[----:B------:R-:W1:Y:S02]  /*12d40*/  S2R R10, SR_TID.X ;  /* 0x00000000000a7919 */ /* 0x000e640000002100 */
[----:B------:R-:W4:Y:S01]  /*12d50*/  LDL R6, [R1+0x464] ;  /* 0x0004640001067983 */ /* 0x000f220000100800 */
[----:B------:R-:W-:Y:S01]  /*12d60*/  ISETP.GE.AND P1, PT, R13, UR20, PT ;  /* 0x000000140d007c0c */ /* 0x000fe2000bf26270 */
[----:B------:R-:W-:Y:S01]  /*12d70*/  UIADD3 UR22, UR22, 0x1, URZ ;  /* 0x0000000116167890 */ /* 0x000fe2000fffe03f */
[----:B---3--:R-:W-:Y:S01]  /*12d80*/  ISETP.LE.AND P0, PT, R5, UR4, PT ;  /* 0x0000000405007c0c */ /* 0x008fe2000bf03270 */
[----:B------:R-:W3:Y:S01]  /*12d90*/  LDL R13, [R1+0x52c] ;  /* 0x00052c00010d7983 */ /* 0x000ee20000100800 */
[----:B------:R-:W-:Y:S01]  /*12da0*/  SEL R5, RZ, 0x4, P1 ;  /* 0x00000004ff057807 */ /* 0x000fe20000800000 */
[----:B------:R-:W-:-:S03]  /*12db0*/  UISETP.GT.AND UP0, UPT, UR22, 0x2, UPT ;  /* 0x000000021600788c */ /* 0x000fc6000bf04270 */
[----:B------:R-:W-:Y:S01]  /*12dc0*/  SEL R5, R5, RZ, !P0 ;  /* 0x000000ff05057207 */ /* 0x000fe20004000000 */
[----:B------:R-:W-:-:S03]  /*12dd0*/  USEL UR22, UR22, URZ, !UP0 ;  /* 0x0000003f16167287 */ /* 0x000fc6000c000000 */
[----:B------:R-:W-:Y:S01]  /*12de0*/  ISETP.NE.U32.AND P2, PT, R5, RZ, PT ;  /* 0x000000ff0500720c */ /* 0x000fe20003f45070 */
[----:B------:R-:W-:Y:S01]  /*12df0*/  ULEA UR5, UR22, UR7, 0xd ;  /* 0x0000000716057291 */ /* 0x000fe2000f8e683f */
[----:B-1----:R-:W-:-:S04]  /*12e00*/  SHF.R.U32.HI R10, RZ, 0x6, R10 ;  /* 0x00000006ff0a7819 */ /* 0x002fc8000001160a */
[----:B------:R-:W-:-:S04]  /*12e10*/  SGXT.U32 R10, R10, 0x1 ;  /* 0x000000010a0a781a */ /* 0x000fc80000000000 */
[----:B------:R-:W-:-:S04]  /*12e20*/  LOP3.LUT R10, R10, 0x2, RZ, 0xfc, !PT ;  /* 0x000000020a0a7812 */ /* 0x000fc800078efcff */
[----:B------:R-:W-:-:S04]  /*12e30*/  ISETP.GE.AND P1, PT, R10, UR20, PT ;  /* 0x000000140a007c0c */ /* 0x000fc8000bf26270 */
[----:B------:R-:W-:-:S04]  /*12e40*/  SEL R5, RZ, 0x4, P1 ;  /* 0x00000004ff057807 */ /* 0x000fc80000800000 */
[----:B------:R-:W-:-:S04]  /*12e50*/  SEL R5, R5, RZ, !P0 ;  /* 0x000000ff05057207 */ /* 0x000fc80004000000 */
[----:B------:R-:W-:Y:S01]  /*12e60*/  ISETP.NE.U32.AND P1, PT, R5, RZ, PT ;  /* 0x000000ff0500720c */ /* 0x000fe20003f25070 */
[----:B--2---:R-:W-:Y:S01]  /*12e70*/  WARPGROUP.ARRIVE ;  /* 0x00000000000079c5 */ /* 0x004fe20000000000 */
[----:B----4-:R-:W-:-:S05]  /*12e80*/  LEA R10, P3, R9, R8, 0x2 ;  /* 0x00000008090a7211 */ /* 0x010fca00078610ff */
[----:B------:R-:W-:Y:S01]  /*12e90*/  HGMMA.64x256x8.F32.TF32 R24, gdesc[UR16], R24, gsb0 ;  /* 0x07e00000101879f0 */ /* 0x000fe20008002818 */
[----:B------:R-:W-:Y:S01]  /*12ea0*/  UIADD3.64 UR18, UR10, 0x800, URZ ;  /* 0x000008000a127897 */ /* 0x000fe2000fffe03f */
[----:B------:R-:W2:Y:S01]  /*12eb0*/  LDL R9, [R1+0x460] ;  /* 0x0004600001097983 */ /* 0x000ea20000100800 */
[----:B------:R-:W-:Y:S01]  /*12ec0*/  UMOV UR16, UR8 ;  /* 0x0000000800107c82 */ /* 0x000fe20008000000 */
[----:B------:R-:W-:Y:S01]  /*12ed0*/  UMOV UR17, UR9 ;  /* 0x0000000900117c82 */ /* 0x000fe20008000000 */
[----:B------:R-:W-:Y:S02]  /*12ee0*/  VIADD R5, R12, UR5 ;  /* 0x000000050c057c36 */ /* 0x000fe40008000000 */
[----:B------:R-:W-:Y:S01]  /*12ef0*/  IMAD.X R11, R7, 0x1, R6, P3 ;  /* 0x00000001070b7824 */ /* 0x000fe200018e0606 */
[----:B------:R-:W-:Y:S02]  /*12f00*/  WARPGROUP.DEPBAR.LE gsb0, 0x0 ;  /* 0x00008000000079c5 */ /* 0x000fe40000010000 */
[----:B------:R-:W-:-:S15]  /*12f10*/  WARPGROUP.ARRIVE ;  /* 0x00000000000079c5 */ /* 0x000fde0000000000 */
[----:B------:R-:W-:-:S03]  /*12f20*/  NOP ;  /* 0x0000000000007918 */ /* 0x000fc60000000000 */
[----:B------:R-:W-:Y:S03]  /*12f30*/  HGMMA.64x256x8.F32.TF32 R24, gdesc[UR16], R24, gsb0 ;  /* 0x07e00000101879f0 */ /* 0x000fe60008002818 */
[----:B------:R-:W-:Y:S02]  /*12f40*/  WARPGROUP.DEPBAR.LE gsb0, 0x0 ;  /* 0x00008000000079c5 */ /* 0x000fe40000010000 */
[----:B------:R-:W-:-:S15]  /*12f50*/  WARPGROUP.ARRIVE ;  /* 0x00000000000079c5 */ /* 0x000fde0000000000 */
[----:B------:R-:W-:-:S08]  /*12f60*/  NOP ;  /* 0x0000000000007918 */ /* 0x000fd00000000000 */
[----:B------:R-:W-:Y:S01]  /*12f70*/  HGMMA.64x256x8.F32.TF32 R24, gdesc[UR24], R24, gsb0 ;  /* 0x07e00000181879f0 */ /* 0x000fe20008002818 */
[----:B------:R1:W-:Y:S04]  /*12f80*/  STL [R1+0x534], R12 ;  /* 0x0005340c01007387 */ /* 0x0003e80000100800 */
[----:B-1----:R-:W4:Y:S01]  /*12f90*/  LDL R12, [R1+0x458] ;  /* 0x00045800010c7983 */ /* 0x002f220000100800 */
[----:B------:R-:W-:Y:S02]  /*12fa0*/  WARPGROUP.DEPBAR.LE gsb0, 0x0 ;  /* 0x00008000000079c5 */ /* 0x000fe40000010000 */
[----:B------:R-:W-:-:S15]  /*12fb0*/  WARPGROUP.ARRIVE ;  /* 0x00000000000079c5 */ /* 0x000fde0000000000 */
[----:B------:R-:W-:-:S05]  /*12fc0*/  NOP ;  /* 0x0000000000007918 */ /* 0x000fca0000000000 */
[----:B------:R-:W-:Y:S03]  /*12fd0*/  HGMMA.64x256x8.F32.TF32 R24, gdesc[UR12], R24, gsb0 ;  /* 0x07e000000c1879f0 */ /* 0x000fe60008002818 */
[----:B------:R-:W-:Y:S02]  /*12fe0*/  WARPGROUP.DEPBAR.LE gsb0, 0x0 ;  /* 0x00008000000079c5 */ /* 0x000fe40000010000 */
[----:B------:R1:W-:Y:S01]  /*12ff0*/  STL [R1+0x734], R24 ;  /* 0x0007341801007387 */ /* 0x0003e20000100800 */
[----:B------:R-:W3:Y:S01]  /*13000*/  S2R R6, SR_TID.X ;  /* 0x0000000000067919 */ /* 0x000ee20000002100 */
[----:B------:R-:W-:Y:S06]  /*13010*/  BAR.SYNC.DEFER_BLOCKING 0x0 ;  /* 0x0000000000007b1d */ /* 0x000fec0000010000 */
[----:B-1----:R-:W4:Y:S04]  /*13020*/  LDL R24, [R1+0x488] ;  /* 0x0004880001187983 */ /* 0x002f280000100800 */
[----:B------:R1:W-:Y:S04]  /*13030*/  STL [R1+0x730], R25 ;  /* 0x0007301901007387 */ /* 0x0003e80000100800 */
[----:B-1----:R-:W2:Y:S04]  /*13040*/  LDL R25, [R1+0x490] ;  /* 0x0004900001197983 */ /* 0x002ea80000100800 */
[----:B------:R1:W-:Y:S01]  /*13050*/  STL [R1+0x72c], R26 ;  /* 0x00072c1a01007387 */ /* 0x0003e20000100800 */
[----:B---3--:R-:W-:-:S03]  /*13060*/  SHF.R.U32.HI R6, RZ, 0x6, R6 ;  /* 0x00000006ff067819 */ /* 0x008fc60000011606 */
[----:B------:R-:W-:Y:S01]  /*13070*/  @!PT LDS RZ, [RZ] ;  /* 0x00000000fffff984 */ /* 0x000fe20000000800 */
[----:B------:R-:W-:Y:S01]  /*13080*/  @!PT LDS RZ, [RZ] ;  /* 0x00000000fffff984 */ /* 0x000fe20000000800 */
[----:B------:R-:W-:Y:S01]  /*13090*/  @!PT LDS RZ, [RZ] ;  /* 0x00000000fffff984 */ /* 0x000fe20000000800 */
[----:B------:R2:W-:Y:S04]  /*130a0*/  LDGSTS.E [R5+0x30000], desc[UR28][R10.64], P2 ;  /* 0x300000000a057fae */ /* 0x0005e8000912185c */
[----:B-1----:R-:W3:Y:S04]  /*130b0*/  LDL R26, [R1+0x45c] ;  /* 0x00045c00011a7983 */ /* 0x002ee80000100800 */
[----:B------:R1:W-:Y:S04]  /*130c0*/  STL [R1+0x728], R27 ;  /* 0x0007281b01007387 */ /* 0x0003e80000100800 */
[----:B-1----:R-:W4:Y:S04]  /*130d0*/  LDL R27, [R1+0x48c] ;  /* 0x00048c00011b7983 */ /* 0x002f280000100800 */
[----:B------:R-:W-:Y:S04]  /*130e0*/  STL [R1+0x724], R28 ;  /* 0x0007241c01007387 */ /* 0x000fe80000100800 */
[----:B------:R1:W-:Y:S04]  /*130f0*/  STL [R1+0x720], R29 ;  /* 0x0007201d01007387 */ /* 0x0003e80000100800 */
[----:B------:R1:W-:Y:S04]  /*13100*/  STL [R1+0x71c], R30 ;  /* 0x00071c1e01007387 */ /* 0x0003e80000100800 */
        /* <DEDUP_REMOVED lines=105> */
[----:B------:R-:W-:Y:S01]  /*137a0*/  STL [R1+0x574], R136 ;  /* 0x0005748801007387 */ /* 0x000fe20000100800 */
[----:B--2---:R-:W-:-:S03]  /*137b0*/  LEA R10, P2, R25, R8, 0x2 ;  /* 0x00000008190a7211 */ /* 0x004fc600078410ff */
[----:B------:R-:W-:Y:S04]  /*137c0*/  STL [R1+0x570], R137 ;  /* 0x0005708901007387 */ /* 0x000fe80000100800 */
[----:B------:R-:W-:Y:S01]  /*137d0*/  STL [R1+0x56c], R138 ;  /* 0x00056c8a01007387 */ /* 0x000fe20000100800 */
[----:B------:R-:W-:-:S03]  /*137e0*/  SGXT.U32 R6, R6, 0x1 ;  /* 0x000000010606781a */ /* 0x000fc60000000000 */
[----:B------:R-:W-:Y:S04]  /*137f0*/  STL [R1+0x568], R139 ;  /* 0x0005688b01007387 */ /* 0x000fe80000100800 */
[----:B------:R-:W-:Y:S04]  /*13800*/  STL [R1+0x564], R140 ;  /* 0x0005648c01007387 */ /* 0x000fe80000100800 */
[----:B------:R-:W-:Y:S01]  /*13810*/  STL [R1+0x560], R141 ;  /* 0x0005608d01007387 */ /* 0x000fe20000100800 */
[----:B------:R-:W-:-:S03]  /*13820*/  IMAD.X R11, R7, 0x1, R9, P2 ;  /* 0x00000001070b7824 */ /* 0x000fc600010e0609 */
[----:B------:R-:W-:Y:S01]  /*13830*/  STL [R1+0x55c], R142 ;  /* 0x00055c8e01007387 */ /* 0x000fe20000100800 */
[----:B------:R-:W-:-:S03]  /*13840*/  LOP3.LUT R6, R6, 0x4, RZ, 0xfc, !PT ;  /* 0x0000000406067812 */ /* 0x000fc600078efcff */
[----:B------:R-:W-:Y:S04]  /*13850*/  STL [R1+0x558], R143 ;  /* 0x0005588f01007387 */ /* 0x000fe80000100800 */
[----:B------:R-:W-:Y:S04]  /*13860*/  STL [R1+0x554], R144 ;  /* 0x0005549001007387 */ /* 0x000fe80000100800 */
[----:B------:R-:W-:Y:S04]  /*13870*/  STL [R1+0x550], R145 ;  /* 0x0005509101007387 */ /* 0x000fe80000100800 */
[----:B------:R-:W-:Y:S01]  /*13880*/  STL [R1+0x54c], R146 ;  /* 0x00054c9201007387 */ /* 0x000fe20000100800 */
[----:B------:R-:W2:Y:S03]  /*13890*/  S2R R9, SR_TID.X ;  /* 0x0000000000097919 */ /* 0x000ea60000002100 */
[----:B------:R-:W-:Y:S04]  /*138a0*/  STL [R1+0x548], R147 ;  /* 0x0005489301007387 */ /* 0x000fe80000100800 */
[----:B------:R-:W-:Y:S04]  /*138b0*/  STL [R1+0x544], R148 ;  /* 0x0005449401007387 */ /* 0x000fe80000100800 */
[----:B------:R3:W-:Y:S04]  /*138c0*/  STL [R1+0x540], R149 ;  /* 0x0005409501007387 */ /* 0x0007e80000100800 */
[----:B------:R3:W-:Y:S04]  /*138d0*/  STL [R1+0x53c], R150 ;  /* 0x00053c9601007387 */ /* 0x0007e80000100800 */
[----:B------:R4:W-:Y:S01]  /*138e0*/  LDGSTS.E [R5+0x30008], desc[UR28][R10.64], P1 ;  /* 0x300080000a057fae */ /* 0x0009e2000892185c */
[----:B------:R-:W-:-:S03]  /*138f0*/  ISETP.GE.AND P1, PT, R6, UR20, PT ;  /* 0x0000001406007c0c */ /* 0x000fc6000bf26270 */
[----:B------:R-:W-:Y:S04]  /*13900*/  STL [R1+0x538], R151 ;  /* 0x0005389701007387 */ /* 0x000fe80000100800 */
[----:B------:R-:W3:Y:S04]  /*13910*/  LDL R6, [R1+0x528] ;  /* 0x0005280001067983 */ /* 0x000ee80000100800 */
[----:B-1----:R-:W3:Y:S01]  /*13920*/  LDL R29, [R1+0x494] ;  /* 0x00049400011d7983 */ /* 0x002ee20000100800 */
[----:B--2---:R-:W-:-:S03]  /*13930*/  SHF.R.U32.HI R9, RZ, 0x6, R9 ;  /* 0x00000006ff097819 */ /* 0x004fc60000011609 */
[----:B------:R-:W2:Y:S01]  /*13940*/  LDL R28, [R1+0x454] ;  /* 0x00045400011c7983 */ /* 0x000ea20000100800 */
[----:B------:R-:W-:-:S03]  /*13950*/  SGXT.U32 R9, R9, 0x1 ;  /* 0x000000010909781a */ /* 0x000fc60000000000 */
[----:B------:R-:W2:Y:S01]  /*13960*/  LDL R25, [R1+0x4b4] ;  /* 0x0004b40001197983 */ /* 0x000ea20000100800 */
[----:B------:R-:W-:Y:S02]  /*13970*/  LOP3.LUT R9, R9, 0x6, RZ, 0xfc, !PT ;  /* 0x0000000609097812 */ /* 0x000fe400078efcff */
[----:B----4-:R-:W-:Y:S02]  /*13980*/  SEL R5, RZ, 0x4, P1 ;  /* 0x00000004ff057807 */ /* 0x010fe40000800000 */
[----:B------:R-:W-:Y:S02]  /*13990*/  ISETP.GE.AND P1, PT, R9, UR20, PT ;  /* 0x0000001409007c0c */ /* 0x000fe4000bf26270 */
[----:B------:R-:W4:Y:S01]  /*139a0*/  LDL R9, [R1+0x480] ;  /* 0x0004800001097983 */ /* 0x000f220000100800 */
[----:B------:R-:W-:-:S04]  /*139b0*/  SEL R5, R5, RZ, !P0 ;  /* 0x000000ff05057207 */ /* 0x000fc80004000000 */
[----:B------:R-:W-:Y:S02]  /*139c0*/  ISETP.NE.U32.AND P2, PT, R5, RZ, PT ;  /* 0x000000ff0500720c */ /* 0x000fe40003f45070 */
[----:B------:R-:W-:-:S04]  /*139d0*/  SEL R5, RZ, 0x4, P1 ;  /* 0x00000004ff057807 */ /* 0x000fc80000800000 */
[----:B------:R-:W-:-:S04]  /*139e0*/  SEL R5, R5, RZ, !P0 ;  /* 0x000000ff05057207 */ /* 0x000fc80004000000 */
[----:B------:R-:W-:Y:S01]  /*139f0*/  ISETP.NE.U32.AND P1, PT, R5, RZ, PT ;  /* 0x000000ff0500720c */ /* 0x000fe20003f25070 */
[----:B------:R-:W-:Y:S02]  /*13a00*/  VIADD R5, R13, UR5 ;  /* 0x000000050d057c36 */ /* 0x000fe40008000000 */
[----:B------:R-:W1:Y:S01]  /*13a10*/  S2R R13, SR_TID.X ;  /* 0x00000000000d7919 */ /* 0x000e620000002100 */
[----:B------:R-:W1:Y:S01]  /*13a20*/  S2R R30, SR_TID.X ;  /* 0x00000000001e7919 */ /* 0x000e620000002100 */
[----:B------:R-:W-:Y:S02]  /*13a30*/  LEA R10, P3, R27, R8, 0x2 ;  /* 0x000000081b0a7211 */ /* 0x000fe400078610ff */
[----:B------:R-:W4:Y:S03]  /*13a40*/  LDL R27, [R1+0x4b0] ;  /* 0x0004b000011b7983 */ /* 0x000f260000100800 */
[----:B---3--:R-:W-:-:S02]  /*13a50*/  IMAD.X R11, R7, 0x1, R26, P3 ;  /* 0x00000001070b7824 */ /* 0x008fc400018e061a */
[----:B------:R-:W3:Y:S04]  /*13a60*/  LDL R26, [R1+0x47c] ;  /* 0x00047c00011a7983 */ /* 0x000ee80000100800 */
[----:B------:R1:W-:Y:S02]  /*13a70*/  LDGSTS.E [R5+0x30000], desc[UR28][R10.64], P2 ;  /* 0x300000000a057fae */ /* 0x0003e4000912185c */
[----:B-1----:R-:W-:Y:S02]  /*13a80*/  LEA R10, P2, R24, R8, 0x2 ;  /* 0x00000008180a7211 */ /* 0x002fe400078410ff */
[----:B------:R-:W3:Y:S01]  /*13a90*/  LDL R24, [R1+0x524] ;  /* 0x0005240001187983 */ /* 0x000ee20000100800 */
[----:B------:R-:W-:Y:S02]  /*13aa0*/  SHF.R.U32.HI R13, RZ, 0x6, R13 ;  /* 0x00000006ff0d7819 */ /* 0x000fe4000001160d */
[----:B------:R-:W-:-:S02]  /*13ab0*/  IMAD.X R11, R7, 0x1, R12, P2 ;  /* 0x00000001070b7824 */ /* 0x000fc400010e060c */
[----:B------:R-:W3:Y:S01]  /*13ac0*/  LDL R12, [R1+0x478] ;  /* 0x00047800010c7983 */ /* 0x000ee20000100800 */
[----:B------:R-:W-:Y:S02]  /*13ad0*/  SGXT.U32 R13, R13, 0x1 ;  /* 0x000000010d0d781a */ /* 0x000fe40000000000 */
[----:B------:R-:W-:Y:S01]  /*13ae0*/  SHF.R.U32.HI R30, RZ, 0x6, R30 ;  /* 0x00000006ff1e7819 */ /* 0x000fe2000001161e */
[----:B------:R1:W-:Y:S01]  /*13af0*/  LDGSTS.E [R5+0x30008], desc[UR28][R10.64], P1 ;  /* 0x300080000a057fae */ /* 0x0003e2000892185c */
[----:B------:R-:W-:Y:S02]  /*13b00*/  LOP3.LUT R13, R13, 0x8, RZ, 0xfc, !PT ;  /* 0x000000080d0d7812 */ /* 0x000fe400078efcff */
[----:B------:R-:W-:Y:S02]  /*13b10*/  SGXT.U32 R30, R30, 0x1 ;  /* 0x000000011e1e781a */ /* 0x000fe40000000000 */
[----:B------:R-:W-:Y:S02]  /*13b20*/  ISETP.GE.AND P1, PT, R13, UR20, PT ;  /* 0x000000140d007c0c */ /* 0x000fe4000bf26270 */
[----:B------:R-:W-:Y:S01]  /*13b30*/  LOP3.LUT R30, R30, 0xa, RZ, 0xfc, !PT ;  /* 0x0000000a1e1e7812 */ /* 0x000fe200078efcff */
[----:B------:R-:W3:Y:S01]  /*13b40*/  LDL R13, [R1+0x4ac] ;  /* 0x0004ac00010d7983 */ /* 0x000ee20000100800 */
[----:B-1----:R-:W-:-:S02]  /*13b50*/  SEL R5, RZ, 0x4, P1 ;  /* 0x00000004ff057807 */ /* 0x002fc40000800000 */
[----:B------:R-:W-:Y:S02]  /*13b60*/  ISETP.GE.AND P1, PT, R30, UR20, PT ;  /* 0x000000141e007c0c */ /* 0x000fe4000bf26270 */
[----:B------:R-:W-:-:S04]  /*13b70*/  SEL R5, R5, RZ, !P0 ;  /* 0x000000ff05057207 */ /* 0x000fc80004000000 */
[----:B------:R-:W-:Y:S02]  /*13b80*/  ISETP.NE.U32.AND P2, PT, R5, RZ, PT ;  /* 0x000000ff0500720c */ /* 0x000fe40003f45070 */
[----:B------:R-:W-:-:S04]  /*13b90*/  SEL R5, RZ, 0x4, P1 ;  /* 0x00000004ff057807 */ /* 0x000fc80000800000 */
[----:B------:R-:W-:-:S04]  /*13ba0*/  SEL R5, R5, RZ, !P0 ;  /* 0x000000ff05057207 */ /* 0x000fc80004000000 */
[----:B------:R-:W-:Y:S01]  /*13bb0*/  ISETP.NE.U32.AND P1, PT, R5, RZ, PT ;  /* 0x000000ff0500720c */ /* 0x000fe20003f25070 */
[----:B------:R-:W-:Y:S02]  /*13bc0*/  VIADD R5, R6, UR5 ;  /* 0x0000000506057c36 */ /* 0x000fe40008000000 */
[----:B------:R-:W1:Y:S01]  /*13bd0*/  S2R R6, SR_TID.X ;  /* 0x0000000000067919 */ /* 0x000e620000002100 */
[-C--:B------:R-:W-:Y:S02]  /*13be0*/  LEA R10, P3, R29, R8.reuse, 0x2 ;  /* 0x000000081d0a7211 */ /* 0x080fe400078610ff */
[----:B------:R-:W3:Y:S03]  /*13bf0*/  LDL R29, [R1+0x4a8] ;  /* 0x0004a800011d7983 */ /* 0x000ee60000100800 */
[----:B--2---:R-:W-:Y:S02]  /*13c00*/  IMAD.X R11, R7, 0x1, R28, P3 ;  /* 0x00000001070b7824 */ /* 0x004fe400018e061c */
[----:B------:R-:W2:Y:S04]  /*13c10*/  LDL R28, [R1+0x474] ;  /* 0x00047400011c7983 */ /* 0x000ea80000100800 */
[----:B------:R1:W-:Y:S02]  /*13c20*/  LDGSTS.E [R5+0x30000], desc[UR28][R10.64], P2 ;  /* 0x300000000a057fae */ /* 0x0003e4000912185c */
[----:B-1----:R-:W-:-:S02]  /*13c30*/  IADD3 R10, P2, R25, R8, RZ ;  /* 0x00000008190a7210 */ /* 0x002fc40007f5e0ff */
[----:B------:R-:W-:-:S03]  /*13c40*/  SHF.R.U32.HI R6, RZ, 0x6, R6 ;  /* 0x00000006ff067819 */ /* 0x000fc60000011606 */
[----:B----4-:R-:W-:Y:S01]  /*13c50*/  IMAD.X R11, R7, 0x1, R9, P2 ;  /* 0x00000001070b7824 */ /* 0x010fe200010e0609 */
[----:B------:R-:W1:Y:S01]  /*13c60*/  S2R R25, SR_TID.X ;  /* 0x0000000000197919 */ /* 0x000e620000002100 */
[----:B------:R-:W-:Y:S01]  /*13c70*/  SGXT.U32 R6, R6, 0x1 ;  /* 0x000000010606781a */ /* 0x000fe20000000000 */
[----:B------:R-:W4:Y:S03]  /*13c80*/  LDL R9, [R1+0x520] ;  /* 0x0005200001097983 */ /* 0x000f260000100800 */
[----:B------:R-:W-:Y:S01]  /*13c90*/  LOP3.LUT R6, R6, 0xc, RZ, 0xfc, !PT ;  /* 0x0000000c06067812 */ /* 0x000fe200078efcff */
[----:B------:R1:W-:Y:S03]  /*13ca0*/  LDGSTS.E [R5+0x30008], desc[UR28][R10.64], P1 ;  /* 0x300080000a057fae */ /* 0x0003e6000892185c */
[----:B------:R-:W-:-:S02]  /*13cb0*/  ISETP.GE.AND P1, PT, R6, UR20, PT ;  /* 0x0000001406007c0c */ /* 0x000fc4000bf26270 */
[----:B------:R-:W4:Y:S02]  /*13cc0*/  LDL R6, [R1+0x4a4] ;  /* 0x0004a40001067983 */ /* 0x000f240000100800 */
[----:B-1----:R-:W-:Y:S02]  /*13cd0*/  SEL R5, RZ, 0x4, P1 ;  /* 0x00000004ff057807 */ /* 0x002fe40000800000 */
[----:B------:R-:W-:-:S04]  /*13ce0*/  SHF.R.U32.HI R25, RZ, 0x6, R25 ;  /* 0x00000006ff197819 */ /* 0x000fc80000011619 */
[----:B------:R-:W-:-:S04]  /*13cf0*/  SGXT.U32 R25, R25, 0x1 ;  /* 0x000000011919781a */ /* 0x000fc80000000000 */
[----:B------:R-:W-:-:S04]  /*13d00*/  LOP3.LUT R25, R25, 0xe, RZ, 0xfc, !PT ;  /* 0x0000000e19197812 */ /* 0x000fc800078efcff */
[----:B------:R-:W-:Y:S02]  /*13d10*/  ISETP.GE.AND P1, PT, R25, UR20, PT ;  /* 0x0000001419007c0c */ /* 0x000fe4000bf26270 */
[----:B------:R-:W4:Y:S01]  /*13d20*/  LDL R25, [R1+0x470] ;  /* 0x0004700001197983 */ /* 0x000f220000100800 */
[----:B------:R-:W-:Y:S02]  /*13d30*/  IADD3 R10, P3, R27, R8, RZ ;  /* 0x000000081b0a7210 */ /* 0x000fe40007f7e0ff */
[----:B------:R-:W1:Y:S03]  /*13d40*/  S2R R27, SR_TID.X ;  /* 0x00000000001b7919 */ /* 0x000e660000002100 */
[----:B---3--:R-:W-:Y:S02]  /*13d50*/  IMAD.X R11, R7, 0x1, R26, P3 ;  /* 0x00000001070b7824 */ /* 0x008fe400018e061a */
[----:B------:R-:W3:Y:S01]  /*13d60*/  S2R R26, SR_TID.X ;  /* 0x00000000001a7919 */ /* 0x000ee20000002100 */
[----:B------:R-:W-:-:S04]  /*13d70*/  SEL R5, R5, RZ, !P0 ;  /* 0x000000ff05057207 */ /* 0x000fc80004000000 */
[----:B------:R-:W-:Y:S02]  /*13d80*/  ISETP.NE.U32.AND P2, PT, R5, RZ, PT ;  /* 0x000000ff0500720c */ /* 0x000fe40003f45070 */
[----:B------:R-:W-:-:S04]  /*13d90*/  SEL R5, RZ, 0x4, P1 ;  /* 0x00000004ff057807 */ /* 0x000fc80000800000 */
[----:B------:R-:W-:-:S04]  /*13da0*/  SEL R5, R5, RZ, !P0 ;  /* 0x000000ff05057207 */ /* 0x000fc80004000000 */
[----:B------:R-:W-:Y:S01]  /*13db0*/  ISETP.NE.U32.AND P1, PT, R5, RZ, PT ;  /* 0x000000ff0500720c */ /* 0x000fe20003f25070 */
[----:B------:R-:W-:Y:S02]  /*13dc0*/  VIADD R5, R24, UR5 ;  /* 0x0000000518057c36 */ /* 0x000fe40008000000 */
[----:B------:R-:W4:Y:S04]  /*13dd0*/  LDL R24, [R1+0x4a0] ;  /* 0x0004a00001187983 */ /* 0x000f280000100800 */
[----:B------:R3:W-:Y:S01]  /*13de0*/  LDGSTS.E [R5+0x30000], desc[UR28][R10.64], P2 ;  /* 0x300000000a057fae */ /* 0x0007e2000912185c */
[----:B-1----:R-:W-:-:S04]  /*13df0*/  SHF.R.U32.HI R27, RZ, 0x6, R27 ;  /* 0x00000006ff1b7819 */ /* 0x002fc8000001161b */
[----:B------:R-:W-:Y:S02]  /*13e00*/  SGXT.U32 R27, R27, 0x1 ;  /* 0x000000011b1b781a */ /* 0x000fe40000000000 */
[----:B---3--:R-:W-:Y:S02]  /*13e10*/  IADD3 R10, P2, R13, R8, RZ ;  /* 0x000000080d0a7210 */ /* 0x008fe40007f5e0ff */
[----:B------:R-:W-:Y:S01]  /*13e20*/  SHF.R.U32.HI R26, RZ, 0x6, R26 ;  /* 0x00000006ff1a7819 */ /* 0x000fe2000001161a */
[----:B------:R-:W3:Y:S01]  /*13e30*/  LDL R13, [R1+0x46c] ;  /* 0x00046c00010d7983 */ /* 0x000ee20000100800 */
[----:B------:R-:W-:Y:S01]  /*13e40*/  LOP3.LUT R27, R27, 0x10, RZ, 0xfc, !PT ;  /* 0x000000101b1b7812 */ /* 0x000fe200078efcff */
[----:B------:R-:W-:Y:S01]  /*13e50*/  IMAD.X R11, R7, 0x1, R12, P2 ;  /* 0x00000001070b7824 */ /* 0x000fe200010e060c */
[----:B------:R-:W-:Y:S01]  /*13e60*/  SGXT.U32 R26, R26, 0x1 ;  /* 0x000000011a1a781a */ /* 0x000fe20000000000 */
[----:B------:R-:W3:Y:S03]  /*13e70*/  LDL R12, [R1+0x51c] ;  /* 0x00051c00010c7983 */ /* 0x000ee60000100800 */
[----:B------:R-:W-:Y:S01]  /*13e80*/  LOP3.LUT R26, R26, 0x12, RZ, 0xfc, !PT ;  /* 0x000000121a1a7812 */ /* 0x000fe200078efcff */
[----:B------:R1:W-:Y:S01]  /*13e90*/  LDGSTS.E [R5+0x30008], desc[UR28][R10.64], P1 ;  /* 0x300080000a057fae */ /* 0x0003e2000892185c */
[----:B------:R-:W-:-:S03]  /*13ea0*/  ISETP.GE.AND P1, PT, R27, UR20, PT ;  /* 0x000000141b007c0c */ /* 0x000fc6000bf26270 */
[----:B------:R-:W3:Y:S01]  /*13eb0*/  LDL R27, [R1+0x49c] ;  /* 0x00049c00011b7983 */ /* 0x000ee20000100800 */
[----:B-1----:R-:W-:Y:S02]  /*13ec0*/  SEL R5, RZ, 0x4, P1 ;  /* 0x00000004ff057807 */ /* 0x002fe40000800000 */
[----:B------:R-:W-:Y:S02]  /*13ed0*/  ISETP.GE.AND P1, PT, R26, UR20, PT ;  /* 0x000000141a007c0c */ /* 0x000fe4000bf26270 */
[----:B------:R-:W3:Y:S01]  /*13ee0*/  LDL R26, [R1+0x468] ;  /* 0x00046800011a7983 */ /* 0x000ee20000100800 */
[----:B------:R-:W-:-:S04]  /*13ef0*/  SEL R5, R5, RZ, !P0 ;  /* 0x000000ff05057207 */ /* 0x000fc80004000000 */
[----:B------:R-:W-:Y:S02]  /*13f00*/  ISETP.NE.U32.AND P2, PT, R5, RZ, PT ;  /* 0x000000ff0500720c */ /* 0x000fe40003f45070 */
[----:B------:R-:W-:-:S04]  /*13f10*/  SEL R5, RZ, 0x4, P1 ;  /* 0x00000004ff057807 */ /* 0x000fc80000800000 */
[----:B------:R-:W-:-:S04]  /*13f20*/  SEL R5, R5, RZ, !P0 ;  /* 0x000000ff05057207 */ /* 0x000fc80004000000 */
[----:B------:R-:W-:Y:S02]  /*13f30*/  ISETP.NE.U32.AND P1, PT, R5, RZ, PT ;  /* 0x000000ff0500720c */ /* 0x000fe40003f25070 */
[----:B------:R-:W-:-:S05]  /*13f40*/  IADD3 R10, P3, R29, R8, RZ ;  /* 0x000000081d0a7210 */ /* 0x000fca0007f7e0ff */
[----:B--2---:R-:W-:Y:S02]  /*13f50*/  IMAD.X R11, R7, 0x1, R28, P3 ;  /* 0x00000001070b7824 */ /* 0x004fe400018e061c */
[----:B----4-:R-:W-:Y:S02]  /*13f60*/  VIADD R5, R9, UR5 ;  /* 0x0000000509057c36 */ /* 0x010fe40008000000 */
[----:B------:R-:W2:Y:S04]  /*13f70*/  LDL R9, [R1+0x518] ;  /* 0x0005180001097983 */ /* 0x000ea80000100800 */
[----:B------:R1:W-:Y:S02]  /*13f80*/  LDGSTS.E [R5+0x30000], desc[UR28][R10.64], P2 ;  /* 0x300000000a057fae */ /* 0x0003e4000912185c */
[----:B-1----:R-:W-:-:S02]  /*13f90*/  IADD3 R10, P2, R6, R8, RZ ;  /* 0x00000008060a7210 */ /* 0x002fc40007f5e0ff */
[----:B------:R-:W1:Y:S03]  /*13fa0*/  S2R R6, SR_TID.X ;  /* 0x0000000000067919 */ /* 0x000e660000002100 */
[----:B------:R-:W-:Y:S02]  /*13fb0*/  IMAD.X R11, R7, 0x1, R25, P2 ;  /* 0x00000001070b7824 */ /* 0x000fe400010e0619 */
[----:B------:R-:W4:Y:S04]  /*13fc0*/  LDL R25, [R1+0x4d0] ;  /* 0x0004d00001197983 */ /* 0x000f280000100800 */
[----:B------:R1:W-:Y:S02]  /*13fd0*/  LDGSTS.E [R5+0x30008], desc[UR28][R10.64], P1 ;  /* 0x300080000a057fae */ /* 0x0003e4000892185c */
[----:B-1----:R-:W-:-:S04]  /*13fe0*/  SHF.R.U32.HI R6, RZ, 0x6, R6 ;  /* 0x00000006ff067819 */ /* 0x002fc80000011606 */
[----:B------:R-:W-:-:S04]  /*13ff0*/  SGXT.U32 R6, R6, 0x1 ;  /* 0x000000010606781a */ /* 0x000fc80000000000 */
[----:B------:R-:W-:-:S04]  /*14000*/  LOP3.LUT R6, R6, 0x14, RZ, 0xfc, !PT ;  /* 0x0000001406067812 */ /* 0x000fc800078efcff */
[----:B------:R-:W-:Y:S02]  /*14010*/  ISETP.GE.AND P1, PT, R6, UR20, PT ;  /* 0x0000001406007c0c */ /* 0x000fe4000bf26270 */
[----:B------:R-:W4:Y:S01]  /*14020*/  LDL R6, [R1+0x4d4] ;  /* 0x0004d40001067983 */ /* 0x000f220000100800 */
[----:B------:R-:W1:Y:S01]  /*14030*/  S2R R28, SR_TID.X ;  /* 0x00000000001c7919 */ /* 0x000e620000002100 */
[----:B------:R-:W-:-:S04]  /*14040*/  SEL R5, RZ, 0x4, P1 ;  /* 0x00000004ff057807 */ /* 0x000fc80000800000 */
[----:B------:R-:W-:-:S04]  /*14050*/  SEL R5, R5, RZ, !P0 ;  /* 0x000000ff05057207 */ /* 0x000fc80004000000 */
[----:B------:R-:W-:Y:S02]  /*14060*/  ISETP.NE.U32.AND P2, PT, R5, RZ, PT ;  /* 0x000000ff0500720c */ /* 0x000fe40003f45070 */
[----:B------:R-:W-:Y:S02]  /*14070*/  IADD3 R10, P3, R24, R8, RZ ;  /* 0x00000008180a7210 */ /* 0x000fe40007f7e0ff */
[----:B-1----:R-:W-:-:S04]  /*14080*/  SHF.R.U32.HI R28, RZ, 0x6, R28 ;  /* 0x00000006ff1c7819 */ /* 0x002fc8000001161c */
[----:B------:R-:W-:-:S04]  /*14090*/  SGXT.U32 R28, R28, 0x1 ;  /* 0x000000011c1c781a */ /* 0x000fc80000000000 */
[----:B------:R-:W-:-:S04]  /*140a0*/  LOP3.LUT R28, R28, 0x16, RZ, 0xfc, !PT ;  /* 0x000000161c1c7812 */ /* 0x000fc800078efcff */
[----:B------:R-:W-:-:S04]  /*140b0*/  ISETP.GE.AND P1, PT, R28, UR20, PT ;  /* 0x000000141c007c0c */ /* 0x000fc8000bf26270 */
[----:B------:R-:W-:-:S04]  /*140c0*/  SEL R5, RZ, 0x4, P1 ;  /* 0x00000004ff057807 */ /* 0x000fc80000800000 */
[----:B------:R-:W-:Y:S01]  /*140d0*/  SEL R5, R5, RZ, !P0 ;  /* 0x000000ff05057207 */ /* 0x000fe20004000000 */
[----:B---3--:R-:W-:Y:S01]  /*140e0*/  IMAD.X R11, R7, 0x1, R13, P3 ;  /* 0x00000001070b7824 */ /* 0x008fe200018e060d */
[----:B------:R-:W1:Y:S02]  /*140f0*/  S2R R24, SR_TID.X ;  /* 0x0000000000187919 */ /* 0x000e640000002100 */
[----:B------:R-:W-:Y:S01]  /*14100*/  ISETP.NE.U32.AND P1, PT, R5, RZ, PT ;  /* 0x000000ff0500720c */ /* 0x000fe20003f25070 */
[----:B------:R-:W-:Y:S01]  /*14110*/  VIADD R5, R12, UR5 ;  /* 0x000000050c057c36 */ /* 0x000fe20008000000 */
[----:B------:R-:W3:Y:S04]  /*14120*/  LDL R13, [R1+0x514] ;  /* 0x00051400010d7983 */ /* 0x000ee80000100800 */
[----:B------:R1:W-:Y:S04]  /*14130*/  LDGSTS.E [R5+0x30000], desc[UR28][R10.64], P2 ;  /* 0x300000000a057fae */ /* 0x0003e8000912185c */
[----:B------:R-:W3:Y:S01]  /*14140*/  LDL R12, [R1+0x4d8] ;  /* 0x0004d800010c7983 */ /* 0x000ee20000100800 */
[----:B-1----:R-:W-:-:S05]  /*14150*/  IADD3 R10, P2, R27, R8, RZ ;  /* 0x000000081b0a7210 */ /* 0x002fca0007f5e0ff */
[----:B------:R-:W-:Y:S02]  /*14160*/  IMAD.X R11, R7, 0x1, R26, P2 ;  /* 0x00000001070b7824 */ /* 0x000fe400010e061a */
[----:B------:R-:W1:Y:S03]  /*14170*/  S2R R26, SR_TID.X ;  /* 0x00000000001a7919 */ /* 0x000e660000002100 */
[----:B------:R1:W-:Y:S01]  /*14180*/  LDGSTS.E [R5+0x30008], desc[UR28][R10.64], P1 ;  /* 0x300080000a057fae */ /* 0x0003e2000892185c */
[----:B------:R-:W-:-:S04]  /*14190*/  SHF.R.U32.HI R24, RZ, 0x6, R24 ;  /* 0x00000006ff187819 */ /* 0x000fc80000011618 */
[----:B------:R-:W-:-:S04]  /*141a0*/  SGXT.U32 R24, R24, 0x1 ;  /* 0x000000011818781a */ /* 0x000fc80000000000 */
[----:B------:R-:W-:-:S04]  /*141b0*/  LOP3.LUT R24, R24, 0x18, RZ, 0xfc, !PT ;  /* 0x0000001818187812 */ /* 0x000fc800078efcff */
[----:B------:R-:W-:Y:S02]  /*141c0*/  ISETP.GE.AND P1, PT, R24, UR20, PT ;  /* 0x0000001418007c0c */ /* 0x000fe4000bf26270 */
[----:B------:R-:W3:Y:S02]  /*141d0*/  LDL R24, [R1+0x484] ;  /* 0x0004840001187983 */ /* 0x000ee40000100800 */
[----:B-1----:R-:W-:Y:S02]  /*141e0*/  SEL R5, RZ, 0x4, P1 ;  /* 0x00000004ff057807 */ /* 0x002fe40000800000 */
[----:B------:R-:W-:-:S04]  /*141f0*/  SHF.R.U32.HI R26, RZ, 0x6, R26 ;  /* 0x00000006ff1a7819 */ /* 0x000fc8000001161a */
[----:B------:R-:W-:-:S04]  /*14200*/  SGXT.U32 R26, R26, 0x1 ;  /* 0x000000011a1a781a */ /* 0x000fc80000000000 */
[----:B------:R-:W-:Y:S02]  /*14210*/  LOP3.LUT R26, R26, 0x1a, RZ, 0xfc, !PT ;  /* 0x0000001a1a1a7812 */ /* 0x000fe400078efcff */
[----:B------:R-:W-:Y:S02]  /*14220*/  SEL R5, R5, RZ, !P0 ;  /* 0x000000ff05057207 */ /* 0x000fe40004000000 */
[----:B------:R-:W-:Y:S02]  /*14230*/  ISETP.GE.AND P1, PT, R26, UR20, PT ;  /* 0x000000141a007c0c */ /* 0x000fe4000bf26270 */
[----:B------:R-:W-:Y:S02]  /*14240*/  ISETP.NE.U32.AND P2, PT, R5, RZ, PT ;  /* 0x000000ff0500720c */ /* 0x000fe40003f45070 */
[----:B------:R-:W-:-:S04]  /*14250*/  SEL R5, RZ, 0x4, P1 ;  /* 0x00000004ff057807 */ /* 0x000fc80000800000 */
[----:B------:R-:W-:-:S04]  /*14260*/  SEL R5, R5, RZ, !P0 ;  /* 0x000000ff05057207 */ /* 0x000fc80004000000 */
[----:B------:R-:W-:Y:S01]  /*14270*/  ISETP.NE.U32.AND P1, PT, R5, RZ, PT ;  /* 0x000000ff0500720c */ /* 0x000fe20003f25070 */
[----:B------:R1:W-:Y:S01]  /*14280*/  STL [R1+0x738], R7 ;  /* 0x0007380701007387 */ /* 0x0003e20000100800 */
[----:B--2---:R-:W-:Y:S02]  /*14290*/  VIADD R5, R9, UR5 ;  /* 0x0000000509057c36 */ /* 0x004fe40008000000 */
[----:B------:R-:W-:Y:S02]  /*142a0*/  IMAD.MOV.U32 R9, RZ, RZ, R7 ;  /* 0x000000ffff097224 */ /* 0x000fe400078e0007 */
[----:B----4-:R-:W-:-:S05]  /*142b0*/  IMAD.WIDE R10, R25, 0x4, R8 ;  /* 0x00000004190a7825 */ /* 0x010fca00078e0208 */
[----:B------:R2:W-:Y:S02]  /*142c0*/  LDGSTS.E [R5+0x30000], desc[UR28][R10.64], P2 ;  /* 0x300000000a057fae */ /* 0x0005e4000912185c */
[----:B--2---:R-:W-:Y:S02]  /*142d0*/  IMAD.WIDE R10, R6, 0x4, R8 ;  /* 0x00000004060a7825 */ /* 0x004fe400078e0208 */
[----:B------:R-:W2:Y:S04]  /*142e0*/  LDL R6, [R1+0x444] ;  /* 0x0004440001067983 */ /* 0x000ea80000100800 */
[----:B------:R-:W4:Y:S01]  /*142f0*/  LDL.LU R149, [R1+0x440] ;  /* 0x0004400001957983 */ /* 0x000f220000300800 */
[----:B------:R-:W1:Y:S01]  /*14300*/  S2R R26, SR_TID.X ;  /* 0x00000000001a7919 */ /* 0x000e620000002100 */
[----:B------:R-:W1:Y:S02]  /*14310*/  S2R R25, SR_TID.X ;  /* 0x0000000000197919 */ /* 0x000e640000002100 */
[----:B------:R1:W-:Y:S02]  /*14320*/  LDGSTS.E [R5+0x30008], desc[UR28][R10.64], P1 ;  /* 0x300080000a057fae */ /* 0x0003e4000892185c */
[----:B-1----:R-:W-:-:S04]  /*14330*/  SHF.R.U32.HI R26, RZ, 0x6, R26 ;  /* 0x00000006ff1a7819 */ /* 0x002fc8000001161a */
[----:B------:R-:W-:Y:S02]  /*14340*/  SGXT.U32 R26, R26, 0x1 ;  /* 0x000000011a1a781a */ /* 0x000fe40000000000 */
[----:B------:R-:W-:Y:S02]  /*14350*/  SHF.R.U32.HI R25, RZ, 0x6, R25 ;  /* 0x00000006ff197819 */ /* 0x000fe40000011619 */
[----:B------:R-:W-:Y:S02]  /*14360*/  LOP3.LUT R26, R26, 0x1c, RZ, 0xfc, !PT ;  /* 0x0000001c1a1a7812 */ /* 0x000fe400078efcff */
[----:B------:R-:W-:Y:S02]  /*14370*/  SGXT.U32 R25, R25, 0x1 ;  /* 0x000000011919781a */ /* 0x000fe40000000000 */
[----:B------:R-:W-:Y:S02]  /*14380*/  ISETP.GE.AND P1, PT, R26, UR20, PT ;  /* 0x000000141a007c0c */ /* 0x000fe4000bf26270 */
[----:B------:R-:W-:-:S02]  /*14390*/  LOP3.LUT R25, R25, 0x1e, RZ, 0xfc, !PT ;  /* 0x0000001e19197812 */ /* 0x000fc400078efcff */
[----:B------:R-:W-:Y:S01]  /*143a0*/  SEL R5, RZ, 0x4, P1 ;  /* 0x00000004ff057807 */ /* 0x000fe20000800000 */
[----:B---3--:R-:W-:Y:S02]  /*143b0*/  IMAD.WIDE R10, R12, 0x4, R8 ;  /* 0x000000040c0a7825 */ /* 0x008fe400078e0208 */
[----:B------:R-:W1:Y:S01]  /*143c0*/  S2R R12, SR_TID.X ;  /* 0x00000000000c7919 */ /* 0x000e620000002100 */
[----:B------:R-:W-:Y:S02]  /*143d0*/  SEL R5, R5, RZ, !P0 ;  /* 0x000000ff05057207 */ /* 0x000fe40004000000 */
[----:B------:R-:W-:Y:S02]  /*143e0*/  ISETP.GE.AND P1, PT, R25, UR20, PT ;  /* 0x0000001419007c0c */ /* 0x000fe4000bf26270 */
[----:B------:R-:W-:Y:S02]  /*143f0*/  ISETP.NE.U32.AND P2, PT, R5, RZ, PT ;  /* 0x000000ff0500720c */ /* 0x000fe40003f45070 */
[----:B------:R-:W-:-:S04]  /*14400*/  SEL R5, RZ, 0x4, P1 ;  /* 0x00000004ff057807 */ /* 0x000fc80000800000 */
[----:B------:R-:W-:-:S04]  /*14410*/  SEL R5, R5, RZ, !P0 ;  /* 0x000000ff05057207 */ /* 0x000fc80004000000 */
[----:B------:R-:W-:Y:S01]  /*14420*/  ISETP.NE.U32.AND P1, PT, R5, RZ, PT ;  /* 0x000000ff0500720c */ /* 0x000fe20003f25070 */
[----:B------:R-:W-:Y:S02]  /*14430*/  VIADD R5, R13, UR5 ;  /* 0x000000050d057c36 */ /* 0x000fe40008000000 */
[----:B------:R-:W3:Y:S04]  /*14440*/  LDL.LU R13, [R1+0x430] ;  /* 0x00043000010d7983 */ /* 0x000ee80000300800 */
[----:B------:R1:W-:Y:S04]  /*14450*/  LDGSTS.E [R5+0x30000], desc[UR28][R10.64], P2 ;  /* 0x300000000a057fae */ /* 0x0003e8000912185c */
[----:B------:R-:W-:Y:S04]  /*14460*/  STL [R1+0x73c], R8 ;  /* 0x00073c0801007387 */ /* 0x000fe80000100800 */
[----:B------:R-:W3:Y:S01]  /*14470*/  LDL.LU R141, [R1+0x424] ;  /* 0x00042400018d7983 */ /* 0x000ee20000300800 */
[----:B-1----:R-:W-:Y:S01]  /*14480*/  LOP3.LUT R12, R12, 0x1f, RZ, 0xc0, !PT ;  /* 0x0000001f0c0c7812 */ /* 0x002fe200078ec0ff */
[----:B------:R-:W-:-:S02]  /*14490*/  IMAD.WIDE R10, R24, 0x4, R8 ;  /* 0x00000004180a7825 */ /* 0x000fc400078e0208 */
[----:B------:R-:W3:Y:S04]  /*144a0*/  LDL.LU R145, [R1+0x434] ;  /* 0x0004340001917983 */ /* 0x000ee80000300800 */
[----:B------:R1:W-:Y:S01]  /*144b0*/  LDGSTS.E [R5+0x30008], desc[UR28][R10.64], P1 ;  /* 0x300080000a057fae */ /* 0x0003e2000892185c */
[----:B------:R-:W-:-:S03]  /*144c0*/  ISETP.GE.AND P1, PT, R12, UR20, PT ;  /* 0x000000140c007c0c */ /* 0x000fc6000bf26270 */
[----:B------:R-:W3:Y:S04]  /*144d0*/  LDL.LU R150, [R1+0x410] ;  /* 0x0004100001967983 */ /* 0x000ee80000300800 */
[----:B------:R-:W3:Y:S01]  /*144e0*/  LDL.LU R12, [R1+0x420] ;  /* 0x00042000010c7983 */ /* 0x000ee20000300800 */
[----:B-1----:R-:W-:Y:S01]  /*144f0*/  SEL R5, RZ, 0x4, P1 ;  /* 0x00000004ff057807 */ /* 0x002fe20000800000 */
[----:B------:R-:W-:Y:S02]  /*14500*/  ULEA UR5, UR22, UR7, 0x10 ;  /* 0x0000000716057291 */ /* 0x000fe4000f8e803f */
[----:B------:R-:W0:Y:S04]  /*14510*/  LDGDEPBAR ;  /* 0x00000000000079af */ /* 0x000e280000000000 */
[----:B----4-:R1:W-:Y:S01]  /*14520*/  STL [R1+0x740], R149 ;  /* 0x0007409501007387 */ /* 0x0103e20000100800 */
[----:B------:R-:W-:-:S03]  /*14530*/  IADD3 R10, P1, R0, R149, RZ ;  /* 0x00000095000a7210 */ /* 0x000fc60007f3e0ff */
[----:B------:R-:W-:Y:S04]  /*14540*/  STL [R1+0x744], R14 ;  /* 0x0007440e01007387 */ /* 0x000fe80000100800 */
[----:B------:R-:W4:Y:S04]  /*14550*/  LDL R7, [R1+0x234] ;  /* 0x0002340001077983 */ /* 0x000f280000100800 */
[----:B-1----:R-:W4:Y:S04]  /*14560*/  LDL.LU R149, [R1+0x244] ;  /* 0x0002440001957983 */ /* 0x002f280000300800 */
[----:B------:R-:W4:Y:S04]  /*14570*/  LDL.LU R8, [R1+0x210] ;  /* 0x0002100001087983 */ /* 0x000f280000300800 */
        /* <DEDUP_REMOVED lines=65> */
[----:B------:R-:W4:Y:S01]  /*14990*/  LDL.LU R146, [R1+0x400] ;  /* 0x0004000001927983 */ /* 0x000f220000300800 */
[----:B------:R-:W-:Y:S01]  /*149a0*/  SEL R5, R5, RZ, !P0 ;  /* 0x000000ff05057207 */ /* 0x000fe20004000000 */
[----:B------:R-:W-:-:S02]  /*149b0*/  IMAD.X R11, R14, 0x1, R2, P1 ;  /* 0x000000010e0b7824 */ /* 0x000fc400008e0602 */
[----:B------:R-:W4:Y:S01]  /*149c0*/  LDL.LU R147, [R1+0x43c] ;  /* 0x00043c0001937983 */ /* 0x000f220000300800 */
[----:B------:R-:W-:Y:S01]  /*149d0*/  ISETP.NE.U32.AND P0, PT, R5, RZ, PT ;  /* 0x000000ff0500720c */ /* 0x000fe20003f05070 */
[----:B--2---:R-:W-:Y:S02]  /*149e0*/  VIADD R5, R6, UR5 ;  /* 0x0000000506057c36 */ /* 0x004fe40008000000 */
[----:B------:R-:W2:Y:S04]  /*149f0*/  LDL.LU R148, [R1+0x408] ;  /* 0x0004080001947983 */ /* 0x000ea80000300800 */
[----:B------:R-:W2:Y:S04]  /*14a00*/  LDL.LU R151, [R1+0x418] ;  /* 0x0004180001977983 */ /* 0x000ea80000300800 */
[----:B------:R-:W2:Y:S04]  /*14a10*/  LDL.LU R6, [R1+0x428] ;  /* 0x0004280001067983 */ /* 0x000ea80000300800 */
[----:B------:R3:W-:Y:S04]  /*14a20*/  LDGSTS.E [R5], desc[UR28][R10.64], P0 ;  /* 0x000000000a057fae */ /* 0x0007e8000812185c */
[----:B------:R-:W2:Y:S01]  /*14a30*/  LDL.LU R9, [R1+0x438] ;  /* 0x0004380001097983 */ /* 0x000ea20000300800 */
[----:B---3--:R-:W-:-:S05]  /*14a40*/  IADD3 R10, P1, R0, R145, RZ ;  /* 0x00000091000a7210 */ /* 0x008fca0007f3e0ff */
[----:B------:R-:W-:-:S05]  /*14a50*/  IMAD.X R11, R13, 0x1, R2, P1 ;  /* 0x000000010d0b7824 */ /* 0x000fca00008e0602 */
[----:B------:R1:W-:Y:S02]  /*14a60*/  LDGSTS.E [R5+0x400], desc[UR28][R10.64], P0 ;  /* 0x004000000a057fae */ /* 0x0003e4000812185c */
[----:B-1----:R-:W-:-:S05]  /*14a70*/  IADD3 R10, P1, R0, R141, RZ ;  /* 0x0000008d000a7210 */ /* 0x002fca0007f3e0ff */
[----:B------:R-:W-:-:S05]  /*14a80*/  IMAD.X R11, R12, 0x1, R2, P1 ;  /* 0x000000010c0b7824 */ /* 0x000fca00008e0602 */
[----:B------:R4:W-:Y:S04]  /*14a90*/  LDGSTS.E [R5+0x800], desc[UR28][R10.64], P0 ;  /* 0x008000000a057fae */ /* 0x0009e8000812185c */
[----:B------:R-:W-:Y:S04]  /*14aa0*/  STL [R1+0x748], R145 ;  /* 0x0007489101007387 */ /* 0x000fe80000100800 */
[----:B------:R1:W-:Y:S04]  /*14ab0*/  STL [R1+0x74c], R13 ;  /* 0x00074c0d01007387 */ /* 0x0003e80000100800 */
[----:B-1----:R-:W3:Y:S04]  /*14ac0*/  LDL.LU R13, [R1+0x200] ;  /* 0x00020000010d7983 */ /* 0x002ee80000300800 */
[----:B------:R-:W-:Y:S04]  /*14ad0*/  STL [R1+0x750], R141 ;  /* 0x0007508d01007387 */ /* 0x000fe80000100800 */
[----:B------:R1:W-:Y:S04]  /*14ae0*/  STL [R1+0x754], R12 ;  /* 0x0007540c01007387 */ /* 0x0003e80000100800 */
[----:B-1----:R-:W2:Y:S01]  /*14af0*/  LDL.LU R12, [R1+0x224] ;  /* 0x00022400010c7983 */ /* 0x002ea20000300800 */
[----:B----4-:R-:W-:-:S05]  /*14b00*/  IADD3 R10, P1, R0, R137, RZ ;  /* 0x00000089000a7210 */ /* 0x010fca0007f3e0ff */
[----:B------:R-:W-:-:S05]  /*14b10*/  IMAD.X R11, R150, 0x1, R2, P1 ;  /* 0x00000001960b7824 */ /* 0x000fca00008e0602 */
[----:B------:R1:W-:Y:S02]  /*14b20*/  LDGSTS.E [R5+0xc00], desc[UR28][R10.64], P0 ;  /* 0x00c000000a057fae */ /* 0x0003e4000812185c */
[----:B-1----:R-:W-:-:S05]  /*14b30*/  IADD3 R10, P1, R0, R133, RZ ;  /* 0x00000085000a7210 */ /* 0x002fca0007f3e0ff */
[----:B------:R-:W-:-:S05]  /*14b40*/  IMAD.X R11, R146, 0x1, R2, P1 ;  /* 0x00000001920b7824 */ /* 0x000fca00008e0602 */
[----:B------:R1:W-:Y:S02]  /*14b50*/  LDGSTS.E [R5+0x1000], desc[UR28][R10.64], P0 ;  /* 0x010000000a057fae */ /* 0x0003e4000812185c */
[----:B-1----:R-:W-:-:S05]  /*14b60*/  IADD3 R10, P1, R0, R129, RZ ;  /* 0x00000081000a7210 */ /* 0x002fca0007f3e0ff */
[----:B------:R-:W-:-:S05]  /*14b70*/  IMAD.X R11, R142, 0x1, R2, P1 ;  /* 0x000000018e0b7824 */ /* 0x000fca00008e0602 */
[----:B------:R1:W-:Y:S02]  /*14b80*/  LDGSTS.E [R5+0x1400], desc[UR28][R10.64], P0 ;  /* 0x014000000a057fae */ /* 0x0003e4000812185c */
[----:B-1----:R-:W-:-:S05]  /*14b90*/  IADD3 R10, P1, R0, R125, RZ ;  /* 0x0000007d000a7210 */ /* 0x002fca0007f3e0ff */
[----:B------:R-:W-:-:S05]  /*14ba0*/  IMAD.X R11, R138, 0x1, R2, P1 ;  /* 0x000000018a0b7824 */ /* 0x000fca00008e0602 */
[----:B------:R1:W-:Y:S04]  /*14bb0*/  LDGSTS.E [R5+0x1800], desc[UR28][R10.64], P0 ;  /* 0x018000000a057fae */ /* 0x0003e8000812185c */
[----:B------:R-:W-:Y:S01]  /*14bc0*/  STL [R1+0x758], R137 ;  /* 0x0007588901007387 */ /* 0x000fe20000100800 */
[----:B-1----:R-:W-:-:S03]  /*14bd0*/  IADD3 R10, P1, R0, R121, RZ ;  /* 0x00000079000a7210 */ /* 0x002fc60007f3e0ff */
[----:B------:R1:W-:Y:S02]  /*14be0*/  STL [R1+0x75c], R150 ;  /* 0x00075c9601007387 */ /* 0x0003e40000100800 */
[----:B------:R-:W-:-:S05]  /*14bf0*/  IMAD.X R11, R134, 0x1, R2, P1 ;  /* 0x00000001860b7824 */ /* 0x000fca00008e0602 */
[----:B------:R4:W-:Y:S04]  /*14c00*/  LDGSTS.E [R5+0x1c00], desc[UR28][R10.64], P0 ;  /* 0x01c000000a057fae */ /* 0x0009e8000812185c */
[----:B-1----:R-:W3:Y:S01]  /*14c10*/  LDL.LU R150, [R1+0x214] ;  /* 0x0002140001967983 */ /* 0x002ee20000300800 */
[----:B----4-:R-:W-:-:S03]  /*14c20*/  IADD3 R10, P1, R0, R117, RZ ;  /* 0x00000075000a7210 */ /* 0x010fc60007f3e0ff */
[----:B------:R-:W-:Y:S02]  /*14c30*/  STL [R1+0x760], R133 ;  /* 0x0007608501007387 */ /* 0x000fe40000100800 */
[----:B------:R-:W-:Y:S02]  /*14c40*/  IMAD.X R11, R130, 0x1, R2, P1 ;  /* 0x00000001820b7824 */ /* 0x000fe400008e0602 */
[----:B------:R1:W-:Y:S04]  /*14c50*/  STL [R1+0x764], R146 ;  /* 0x0007649201007387 */ /* 0x0003e80000100800 */
[----:B------:R4:W-:Y:S04]  /*14c60*/  LDGSTS.E [R5+0x2000], desc[UR28][R10.64], P0 ;  /* 0x020000000a057fae */ /* 0x0009e8000812185c */
[----:B-1----:R-:W3:Y:S01]  /*14c70*/  LDL.LU R146, [R1+0x204] ;  /* 0x0002040001927983 */ /* 0x002ee20000300800 */
        /* <DEDUP_REMOVED lines=72> */
[----:B-1----:R-:W-:Y:S02]  /*15100*/  IADD3 R10, P1, R0, R7, RZ ;  /* 0x00000007000a7210 */ /* 0x002fe40007f3e0ff */
[----:B------:R-:W4:Y:S03]  /*15110*/  LDL R7, [R1+0x510] ;  /* 0x0005100001077983 */ /* 0x000f260000100800 */
[----:B------:R-:W-:Y:S01]  /*15120*/  IMAD.X R11, R30, 0x1, R2, P1 ;  /* 0x000000011e0b7824 */ /* 0x000fe200008e0602 */
[----:B------:R-:W4:Y:S04]  /*15130*/  LDL.LU R133, [R1+0x20c] ;  /* 0x00020c0001857983 */ /* 0x000f280000300800 */
[----:B------:R2:W-:Y:S04]  /*15140*/  LDGSTS.E [R5+0x8400], desc[UR28][R10.64], P0 ;  /* 0x084000000a057fae */ /* 0x0005e8000812185c */
[----:B------:R-:W4:Y:S04]  /*15150*/  LDL.LU R137, [R1+0x21c] ;  /* 0x00021c0001897983 */ /* 0x000f280000300800 */
[----:B------:R-:W4:Y:S01]  /*15160*/  LDL.LU R141, [R1+0x22c] ;  /* 0x00022c00018d7983 */ /* 0x000f220000300800 */
[----:B--2---:R-:W-:-:S03]  /*15170*/  IADD3 R10, P1, R0, R12, RZ ;  /* 0x0000000c000a7210 */ /* 0x004fc60007f3e0ff */
[----:B------:R-:W2:Y:S02]  /*15180*/  LDL.LU R145, [R1+0x23c] ;  /* 0x00023c0001917983 */ /* 0x000ea40000300800 */
[----:B------:R-:W-:Y:S02]  /*15190*/  IMAD.X R11, R26, 0x1, R2, P1 ;  /* 0x000000011a0b7824 */ /* 0x000fe400008e0602 */
[----:B------:R-:W2:Y:S04]  /*151a0*/  LDL.LU R14, [R1+0x208] ;  /* 0x00020800010e7983 */ /* 0x000ea80000300800 */
[----:B------:R3:W-:Y:S02]  /*151b0*/  LDGSTS.E [R5+0x8800], desc[UR28][R10.64], P0 ;  /* 0x088000000a057fae */ /* 0x0007e4000812185c */
[----:B---3--:R-:W-:-:S05]  /*151c0*/  IADD3 R10, P1, R0, R150, RZ ;  /* 0x00000096000a7210 */ /* 0x008fca0007f3e0ff */
        /* <DEDUP_REMOVED lines=86> */
[----:B----4-:R-:W-:Y:S02]  /*15730*/  VIADD R5, R7, UR5 ;  /* 0x0000000507057c36 */ /* 0x010fe40008000000 */
[----:B------:R-:W3:Y:S04]  /*15740*/  LDL.LU R7, [R1+0x24c] ;  /* 0x00024c0001077983 */ /* 0x000ee80000300800 */
[----:B------:R-:W4:Y:S04]  /*15750*/  LDL.LU R24, [R1+0x218] ;  /* 0x0002180001187983 */ /* 0x000f280000300800 */
[----:B------:R-:W2:Y:S04]  /*15760*/  LDL.LU R27, [R1+0x25c] ;  /* 0x00025c00011b7983 */ /* 0x000ea80000300800 */
[----:B------:R-:W4:Y:S04]  /*15770*/  LDL.LU R28, [R1+0x228] ;  /* 0x00022800011c7983 */ /* 0x000f280000300800 */
        /* <DEDUP_REMOVED lines=50> */
[----:B------:R-:W4:Y:S04]  /*15aa0*/  LDL.LU R132, [R1+0x3c8] ;  /* 0x0003c80001847983 */ /* 0x000f280000300800 */
[----:B------:R-:W4:Y:S01]  /*15ab0*/  LDL.LU R136, [R1+0x3d8] ;  /* 0x0003d80001887983 */ /* 0x000f220000300800 */
[----:B------:R-:W-:-:S05]  /*15ac0*/  IADD3 R10, P1, R0, R147, RZ ;  /* 0x00000093000a7210 */ /* 0x000fca0007f3e0ff */
        /* <DEDUP_REMOVED lines=14> */
[----:B---3--:R-:W-:-:S05]  /*15bb0*/  IADD3 R10, P1, R0, R127, RZ ;  /* 0x0000007f000a7210 */ /* 0x008fca0007f3e0ff */
[----:B------:R-:W-:-:S05]  /*15bc0*/  IMAD.X R11, R140, 0x1, R2, P1 ;  /* 0x000000018c0b7824 */ /* 0x000fca00008e0602 */
[----:B------:R2:W-:Y:S02]  /*15bd0*/  LDGSTS.E [R5+0x1600], desc[UR28][R10.64], P0 ;  /* 0x016000000a057fae */ /* 0x0005e4000812185c */
[----:B--2---:R-:W-:-:S05]  /*15be0*/  IADD3 R10, P1, R0, R123, RZ ;  /* 0x0000007b000a7210 */ /* 0x004fca0007f3e0ff */
[----:B----4-:R-:W-:-:S05]  /*15bf0*/  IMAD.X R11, R136, 0x1, R2, P1 ;  /* 0x00000001880b7824 */ /* 0x010fca00008e0602 */
        /* <DEDUP_REMOVED lines=172> */
[----:B------:R-:W1:Y:S01]  /*166c0*/  LDL.LU R11, [R1+0x234] ;  /* 0x00023400010b7983 */ /* 0x000e620000300800 */
[-C--:B------:R-:W-:Y:S02]  /*166d0*/  IADD3 R16, P1, R16, R4.reuse, RZ ;  /* 0x0000000410107210 */ /* 0x080fe40007f3e0ff */
[-C--:B------:R-:W-:Y:S01]  /*166e0*/  IADD3 R156, P0, R156, R4.reuse, RZ ;  /* 0x000000049c9c7210 */ /* 0x080fe20007f1e0ff */
[----:B------:R-:W-:Y:S01]  /*166f0*/  UIADD3 UR4, UR4, 0x1, URZ ;  /* 0x0000000104047890 */ /* 0x000fe2000fffe03f */
[-C--:B------:R-:W-:Y:S01]  /*16700*/  IADD3 R18, P2, R18, R4.reuse, RZ ;  /* 0x0000000412127210 */ /* 0x080fe20007f5e0ff */
[--C-:B------:R-:W-:Y:S01]  /*16710*/  IMAD.X R15, R15, 0x1, R3.reuse, P1 ;  /* 0x000000010f0f7824 */ /* 0x100fe200008e0603 */
        /* <DEDUP_REMOVED lines=25> */
[----:B------:R-:W-:Y:S01]  /*168b0*/  UIADD3 UR20, UR20, -0x20, URZ ;  /* 0xffffffe014147890 */ /* 0x000fe2000fffe03f */
[-C--:B------:R-:W-:Y:S01]  /*168c0*/  IADD3 R188, P2, R188, R4.reuse, RZ ;  /* 0x00000004bcbc7210 */ /* 0x080fe20007f5e0ff */
[----:B------:R-:W0:Y:S01]  /*168d0*/  LDGDEPBAR ;  /* 0x00000000000079af */ /* 0x000e220000000000 */
        /* <DEDUP_REMOVED lines=51> */
[----:B------:R2:W-:Y:S01]  /*16c10*/  STL [R1+0x204], R146 ;  /* 0x0002049201007387 */ /* 0x0005e20000100800 */
[-C--:B------:R-:W-:Y:S01]  /*16c20*/  IADD3 R220, P4, R220, R4.reuse, RZ ;  /* 0x00000004dcdc7210 */ /* 0x080fe20007f9e0ff */
[--C-:B------:R-:W-:Y:S01]  /*16c30*/  IMAD.X R207, R207, 0x1, R3.reuse, P5 ;  /* 0x00000001cfcf7824 */ /* 0x100fe200028e0603 */
[-C--:B------:R-:W-:Y:S01]  /*16c40*/  IADD3 R222, P5, R222, R4.reuse, RZ ;  /* 0x00000004dede7210 */ /* 0x080fe20007fbe0ff */
[--C-:B------:R-:W-:Y:S01]  /*16c50*/  IMAD.X R243, R243, 0x1, R3.reuse, P2 ;  /* 0x00000001f3f37824 */ /* 0x100fe200010e0603 */
[-C--:B------:R-:W-:Y:S01]  /*16c60*/  IADD3 R150, P2, R150, R4.reuse, RZ ;  /* 0x0000000496967210 */ /* 0x080fe20007f5e0ff */
[----:B------:R-:W-:Y:S01]  /*16c70*/  IMAD.X R245, R245, 0x1, R3, P3 ;  /* 0x00000001f5f57824 */ /* 0x000fe200018e0603 */
[----:B--2---:R-:W2:Y:S01]  /*16c80*/  LDL.LU R146, [R1+0x764] ;  /* 0x0007640001927983 */ /* 0x004ea20000300800 */
[----:B------:R-:W-:-:S03]  /*16c90*/  IADD3 R137, P3, R137, R4, RZ ;  /* 0x0000000489897210 */ /* 0x000fc60007f7e0ff */
[----:B------:R3:W-:Y:S01]  /*16ca0*/  STL [R1+0x20c], R133 ;  /* 0x00020c8501007387 */ /* 0x0007e20000100800 */
[--C-:B------:R-:W-:Y:S01]  /*16cb0*/  IMAD.X R219, R219, 0x1, R3.reuse, P4 ;  /* 0x00000001dbdb7824 */ /* 0x100fe200020e0603 */
[-C--:B------:R-:W-:Y:S01]  /*16cc0*/  IADD3 R234, P4, R234, R4.reuse, RZ ;  /* 0x00000004eaea7210 */ /* 0x080fe20007f9e0ff */
[--C-:B------:R-:W-:Y:S01]  /*16cd0*/  IMAD.X R221, R221, 0x1, R3.reuse, P5 ;  /* 0x00000001dddd7824 */ /* 0x100fe200028e0603 */
[-C--:B------:R-:W-:Y:S01]  /*16ce0*/  IADD3 R236, P5, R236, R4.reuse, RZ ;  /* 0x00000004ecec7210 */ /* 0x080fe20007fbe0ff */
[----:B---3--:R-:W3:Y:S04]  /*16cf0*/  LDL.LU R133, [R1+0x760] ;  /* 0x0007600001857983 */ /* 0x008ee80000300800 */
[----:B------:R4:W-:Y:S01]  /*16d00*/  STL [R1+0x214], R150 ;  /* 0x0002149601007387 */ /* 0x0009e20000100800 */
[--C-:B------:R-:W-:Y:S01]  /*16d10*/  IMAD.X R233, R233, 0x1, R3.reuse, P4 ;  /* 0x00000001e9e97824 */ /* 0x100fe200020e0603 */
[-C--:B------:R-:W-:Y:S01]  /*16d20*/  IADD3 R248, P4, R248, R4.reuse, RZ ;  /* 0x00000004f8f87210 */ /* 0x080fe20007f9e0ff */
[--C-:B------:R-:W-:Y:S01]  /*16d30*/  IMAD.X R235, R235, 0x1, R3.reuse, P5 ;  /* 0x00000001ebeb7824 */ /* 0x100fe200028e0603 */
[-C--:B------:R-:W-:Y:S01]  /*16d40*/  IADD3 R250, P5, R250, R4.reuse, RZ ;  /* 0x00000004fafa7210 */ /* 0x080fe20007fbe0ff */
[----:B----4-:R-:W4:Y:S04]  /*16d50*/  LDL.LU R150, [R1+0x75c] ;  /* 0x00075c0001967983 */ /* 0x010f280000300800 */
[----:B------:R1:W-:Y:S01]  /*16d60*/  STL [R1+0x21c], R137 ;  /* 0x00021c8901007387 */ /* 0x0003e20000100800 */
[----:B------:R-:W-:Y:S01]  /*16d70*/  IMAD.X R247, R247, 0x1, R3, P4 ;  /* 0x00000001f7f77824 */ /* 0x000fe200020e0603 */
[----:B------:R-:W-:-:S02]  /*16d80*/  IADD3 R12, P4, R12, R4, RZ ;  /* 0x000000040c0c7210 */ /* 0x000fc40007f9e0ff */
[----:B-1----:R-:W2:Y:S01]  /*16d90*/  LDL.LU R137, [R1+0x758] ;  /* 0x0007580001897983 */ /* 0x002ea20000300800 */
[----:B------:R-:W-:Y:S01]  /*16da0*/  IMAD.X R249, R249, 0x1, R3, P5 ;  /* 0x00000001f9f97824 */ /* 0x000fe200028e0603 */
[-C--:B------:R-:W-:Y:S02]  /*16db0*/  IADD3 R141, P5, R141, R4.reuse, RZ ;  /* 0x000000048d8d7210 */ /* 0x080fe40007fbe0ff */
[----:B------:R1:W-:Y:S01]  /*16dc0*/  STL [R1+0x224], R12 ;  /* 0x0002240c01007387 */ /* 0x0003e20000100800 */
[----:B------:R-:W-:-:S03]  /*16dd0*/  IADD3 R154, P6, R154, R4, RZ ;  /* 0x000000049a9a7210 */ /* 0x000fc60007fde0ff */
[----:B-1----:R-:W4:Y:S04]  /*16de0*/  LDL.LU R12, [R1+0x754] ;  /* 0x00075400010c7983 */ /* 0x002f280000300800 */
[----:B------:R1:W-:Y:S01]  /*16df0*/  STL [R1+0x22c], R141 ;  /* 0x00022c8d01007387 */ /* 0x0003e20000100800 */
[--C-:B------:R-:W-:Y:S01]  /*16e00*/  IMAD.X R153, R153, 0x1, R3.reuse, P6 ;  /* 0x0000000199997824 */ /* 0x100fe200030e0603 */
[-C--:B------:R-:W-:Y:S02]  /*16e10*/  IADD3 R168, P6, R168, R4.reuse, RZ ;  /* 0x00000004a8a87210 */ /* 0x080fe40007fde0ff */
[----:B-1----:R-:W4:Y:S03]  /*16e20*/  LDL.LU R141, [R1+0x750] ;  /* 0x00075000018d7983 */ /* 0x002f260000300800 */
[----:B------:R-:W-:Y:S01]  /*16e30*/  IMAD.X R167, R167, 0x1, R3, P6 ;  /* 0x00000001a7a77824 */ /* 0x000fe200030e0603 */
[----:B------:R-:W-:-:S05]  /*16e40*/  IADD3 R182, P6, R182, R4, RZ ;  /* 0x00000004b6b67210 */ /* 0x000fca0007fde0ff */
        /* <DEDUP_REMOVED lines=8> */
[--C-:B------:R-:W-:Y:S01]  /*16ed0*/  IMAD.X R237, R237, 0x1, R3.reuse, P6 ;  /* 0x00000001eded7824 */ /* 0x100fe200030e0603 */
[-C--:B------:R-:W-:Y:S01]  /*16ee0*/  IADD3 R252, P6, R252, R4.reuse, RZ ;  /* 0x00000004fcfc7210 */ /* 0x080fe20007fde0ff */
[----:B------:R-:W-:Y:S01]  /*16ef0*/  IMAD.X R13, R13, 0x1, R3, P0 ;  /* 0x000000010d0d7824 */ /* 0x000fe200000e0603 */
[----:B------:R-:W-:-:S03]  /*16f00*/  IADD3 R145, P0, R145, R4, RZ ;  /* 0x0000000491917210 */ /* 0x000fc60007f1e0ff */
[--C-:B------:R-:W-:Y:S01]  /*16f10*/  IMAD.X R251, R251, 0x1, R3.reuse, P6 ;  /* 0x00000001fbfb7824 */ /* 0x100fe200030e0603 */
[----:B------:R1:W-:Y:S01]  /*16f20*/  STL [R1+0x200], R13 ;  /* 0x0002000d01007387 */ /* 0x0003e20000100800 */
[--C-:B------:R-:W-:Y:S01]  /*16f30*/  IMAD.X R14, R14, 0x1, R3.reuse, P1 ;  /* 0x000000010e0e7824 */ /* 0x100fe200008e0603 */
[-C--:B------:R-:W-:Y:S01]  /*16f40*/  IADD3 R149, P1, R149, R4.reuse, RZ ;  /* 0x0000000495957210 */ /* 0x080fe20007f3e0ff */
[--C-:B------:R-:W-:Y:S01]  /*16f50*/  IMAD.X R8, R8, 0x1, R3.reuse, P2 ;  /* 0x0000000108087824 */ /* 0x100fe200010e0603 */
[-C--:B------:R-:W-:Y:S01]  /*16f60*/  IADD3 R7, P2, R7, R4.reuse, RZ ;  /* 0x0000000407077210 */ /* 0x080fe20007f5e0ff */
[----:B-1----:R-:W4:Y:S01]  /*16f70*/  LDL.LU R13, [R1+0x74c] ;  /* 0x00074c00010d7983 */ /* 0x002f220000300800 */
        /* <DEDUP_REMOVED lines=22> */
[----:B------:R-:W-:Y:S01]  /*170e0*/  IMAD.X R50, R50, 0x1, R3, P2 ;  /* 0x0000000132327824 */ /* 0x000fe200010e0603 */
[----:B------:R-:W-:-:S05]  /*170f0*/  IADD3 R11, P6, R11, R4, RZ ;  /* 0x000000040b0b7210 */ /* 0x000fca0007fde0ff */
[----:B------:R-:W-:Y:S04]  /*17100*/  STL [R1+0x234], R11 ;  /* 0x0002340b01007387 */ /* 0x000fe80000100800 */
[----:B------:R1:W-:Y:S04]  /*17110*/  STL [R1+0x23c], R145 ;  /* 0x00023c9101007387 */ /* 0x0003e80000100800 */
[----:B-1----:R-:W4:Y:S04]  /*17120*/  LDL.LU R145, [R1+0x748] ;  /* 0x0007480001917983 */ /* 0x002f280000300800 */
[----:B------:R1:W-:Y:S04]  /*17130*/  STL [R1+0x208], R14 ;  /* 0x0002080e01007387 */ /* 0x0003e80000100800 */
[----:B-1----:R-:W4:Y:S04]  /*17140*/  LDL.LU R14, [R1+0x744] ;  /* 0x00074400010e7983 */ /* 0x002f280000300800 */
[----:B------:R1:W-:Y:S04]  /*17150*/  STL [R1+0x244], R149 ;  /* 0x0002449501007387 */ /* 0x0003e80000100800 */
[----:B-1----:R-:W4:Y:S04]  /*17160*/  LDL.LU R149, [R1+0x740] ;  /* 0x0007400001957983 */ /* 0x002f280000300800 */
[----:B------:R1:W-:Y:S04]  /*17170*/  STL [R1+0x210], R8 ;  /* 0x0002100801007387 */ /* 0x0003e80000100800 */
[----:B-1----:R-:W4:Y:S04]  /*17180*/  LDL.LU R8, [R1+0x73c] ;  /* 0x00073c0001087983 */ /* 0x002f280000300800 */
[----:B------:R1:W-:Y:S01]  /*17190*/  STL [R1+0x24c], R7 ;  /* 0x00024c0701007387 */ /* 0x0003e20000100800 */
[----:B------:R-:W-:-:S03]  /*171a0*/  IMAD.X R30, R30, 0x1, R3, P6 ;  /* 0x000000011e1e7824 */ /* 0x000fc600030e0603 */
[----:B-1----:R-:W4:Y:S04]  /*171b0*/  LDL.LU R7, [R1+0x738] ;  /* 0x0007380001077983 */ /* 0x002f280000300800 */
[----:B------:R1:W-:Y:S01]  /*171c0*/  STL [R1+0x218], R24 ;  /* 0x0002181801007387 */ /* 0x0003e20000100800 */
[----:B------:R-:W-:-:S03]  /*171d0*/  IADD3 R31, P6, R31, R4, RZ ;  /* 0x000000041f1f7210 */ /* 0x000fc60007fde0ff */
[----:B-1----:R1:W5:Y:S04]  /*171e0*/  LDL.LU R24, [R1+0x734] ;  /* 0x0007340001187983 */ /* 0x0023680000300800 */
[----:B------:R1:W-:Y:S04]  /*171f0*/  STL [R1+0x254], R25 ;  /* 0x0002541901007387 */ /* 0x0003e80000100800 */
[----:B-1----:R1:W5:Y:S04]  /*17200*/  LDL.LU R25, [R1+0x730] ;  /* 0x0007300001197983 */ /* 0x0023680000300800 */
[----:B------:R3:W-:Y:S04]  /*17210*/  STL [R1+0x220], R26 ;  /* 0x0002201a01007387 */ /* 0x0007e80000100800 */
[----:B---3--:R1:W5:Y:S04]  /*17220*/  LDL.LU R26, [R1+0x72c] ;  /* 0x00072c00011a7983 */ /* 0x0083680000300800 */
        /* <DEDUP_REMOVED lines=20> */
[----:B------:R3:W-:Y:S01]  /*17370*/  STL [R1+0x284], R37 ;  /* 0x0002842501007387 */ /* 0x0007e20000100800 */
[----:B------:R-:W-:-:S03]  /*17380*/  IMAD.X R44, R44, 0x1, R3, P6 ;  /* 0x000000012c2c7824 */ /* 0x000fc600030e0603 */
[----:B---3--:R1:W5:Y:S04]  /*17390*/  LDL.LU R37, [R1+0x700] ;  /* 0x0007000001257983 */ /* 0x0083680000300800 */
[----:B------:R3:W-:Y:S01]  /*173a0*/  STL [R1+0x250], R38 ;  /* 0x0002502601007387 */ /* 0x0007e20000100800 */
[----:B------:R-:W-:-:S03]  /*173b0*/  IADD3 R45, P6, R45, R4, RZ ;  /* 0x000000042d2d7210 */ /* 0x000fc60007fde0ff */
        /* <DEDUP_REMOVED lines=12> */
[----:B------:R-:W-:-:S03]  /*17480*/  IADD3 R51, P2, R51, R4, RZ ;  /* 0x0000000433337210 */ /* 0x000fc60007f5e0ff */
[----:B---3--:R1:W5:Y:S04]  /*17490*/  LDL.LU R44, [R1+0x6e4] ;  /* 0x0006e400012c7983 */ /* 0x0083680000300800 */
[----:B------:R3:W-:Y:S01]  /*174a0*/  STL [R1+0x2a4], R45 ;  /* 0x0002a42d01007387 */ /* 0x0007e20000100800 */
[----:B------:R-:W-:-:S03]  /*174b0*/  IMAD.X R52, R52, 0x1, R3, P3 ;  /* 0x0000000134347824 */ /* 0x000fc600018e0603 */
        /* <DEDUP_REMOVED lines=254> */
[----:B--2---:R-:W-:-:S03]  /*184a0*/  IADD3 R137, P3, R137, R4, RZ ;  /* 0x0000000489897210 */ /* 0x004fc60007f7e0ff */
[----:B---3--:R1:W5:Y:S04]  /*184b0*/  LDL.LU R130, [R1+0x58c] ;  /* 0x00058c0001827983 */ /* 0x0083680000300800 */
[----:B------:R2:W-:Y:S01]  /*184c0*/  STL [R1+0x3fc], R131 ;  /* 0x0003fc8301007387 */ /* 0x0005e20000100800 */
[----:B------:R-:W-:-:S03]  /*184d0*/  IMAD.X R138, R138, 0x1, R3, P4 ;  /* 0x000000018a8a7824 */ /* 0x000fc600020e0603 */
[----:B--2---:R1:W5:Y:S04]  /*184e0*/  LDL.LU R131, [R1+0x588] ;  /* 0x0005880001837983 */ /* 0x0043680000300800 */
[----:B------:R2:W-:Y:S04]  /*184f0*/  STL [R1+0x3c8], R132 ;  /* 0x0003c88401007387 */ /* 0x0005e80000100800 */
[----:B--2---:R1:W5:Y:S04]  /*18500*/  LDL.LU R132, [R1+0x584] ;  /* 0x0005840001847983 */ /* 0x0043680000300800 */
[----:B------:R2:W-:Y:S04]  /*18510*/  STL [R1+0x404], R133 ;  /* 0x0004048501007387 */ /* 0x0005e80000100800 */
[----:B--2---:R1:W5:Y:S04]  /*18520*/  LDL.LU R133, [R1+0x580] ;  /* 0x0005800001857983 */ /* 0x0043680000300800 */
[----:B------:R2:W-:Y:S04]  /*18530*/  STL [R1+0x3d0], R134 ;  /* 0x0003d08601007387 */ /* 0x0005e80000100800 */
[----:B--2---:R1:W5:Y:S04]  /*18540*/  LDL.LU R134, [R1+0x57c] ;  /* 0x00057c0001867983 */ /* 0x0043680000300800 */
[----:B------:R2:W-:Y:S04]  /*18550*/  STL [R1+0x40c], R135 ;  /* 0x00040c8701007387 */ /* 0x0005e80000100800 */
[----:B--2---:R1:W5:Y:S04]  /*18560*/  LDL.LU R135, [R1+0x578] ;  /* 0x0005780001877983 */ /* 0x0043680000300800 */
[----:B------:R2:W-:Y:S01]  /*18570*/  STL [R1+0x3d8], R136 ;  /* 0x0003d88801007387 */ /* 0x0005e20000100800 */
[----:B------:R-:W-:-:S03]  /*18580*/  IADD3 R139, P4, R139, R4, RZ ;  /* 0x000000048b8b7210 */ /* 0x000fc60007f9e0ff */
[----:B--2---:R1:W5:Y:S04]  /*18590*/  LDL.LU R136, [R1+0x574] ;  /* 0x0005740001887983 */ /* 0x0043680000300800 */
[----:B------:R2:W-:Y:S01]  /*185a0*/  STL [R1+0x414], R137 ;  /* 0x0004148901007387 */ /* 0x0005e20000100800 */
[----:B------:R-:W-:-:S03]  /*185b0*/  IMAD.X R140, R140, 0x1, R3, P5 ;  /* 0x000000018c8c7824 */ /* 0x000fc600028e0603 */
[----:B--2---:R1:W5:Y:S04]  /*185c0*/  LDL.LU R137, [R1+0x570] ;  /* 0x0005700001897983 */ /* 0x0043680000300800 */
[----:B------:R-:W2:Y:S04]  /*185d0*/  LDL R11, [R1+0x448] ;  /* 0x00044800010b7983 */ /* 0x000ea80000100800 */
[----:B------:R3:W-:Y:S01]  /*185e0*/  STL [R1+0x3e0], R138 ;  /* 0x0003e08a01007387 */ /* 0x0007e20000100800 */
[----:B----4-:R-:W-:-:S03]  /*185f0*/  IADD3 R141, P5, R141, R4, RZ ;  /* 0x000000048d8d7210 */ /* 0x010fc60007fbe0ff */
[----:B---3--:R1:W5:Y:S04]  /*18600*/  LDL.LU R138, [R1+0x56c] ;  /* 0x00056c00018a7983 */ /* 0x0083680000300800 */
[----:B------:R-:W3:Y:S01]  /*18610*/  LDL R10, [R1+0x44c] ;  /* 0x00044c00010a7983 */ /* 0x000ee20000100800 */
[----:B------:R-:W-:-:S03]  /*18620*/  IMAD.X R142, R142, 0x1, R3, P6 ;  /* 0x000000018e8e7824 */ /* 0x000fc600030e0603 */
[----:B------:R4:W-:Y:S04]  /*18630*/  STL [R1+0x41c], R139 ;  /* 0x00041c8b01007387 */ /* 0x0009e80000100800 */
[----:B----4-:R1:W5:Y:S04]  /*18640*/  LDL.LU R139, [R1+0x568] ;  /* 0x00056800018b7983 */ /* 0x0103680000300800 */
[----:B------:R4:W-:Y:S04]  /*18650*/  STL [R1+0x3e8], R140 ;  /* 0x0003e88c01007387 */ /* 0x0009e80000100800 */
[----:B----4-:R1:W5:Y:S04]  /*18660*/  LDL.LU R140, [R1+0x564] ;  /* 0x00056400018c7983 */ /* 0x0103680000300800 */
[----:B------:R4:W-:Y:S04]  /*18670*/  STL [R1+0x424], R141 ;  /* 0x0004248d01007387 */ /* 0x0009e80000100800 */
[----:B----4-:R1:W5:Y:S04]  /*18680*/  LDL.LU R141, [R1+0x560] ;  /* 0x00056000018d7983 */ /* 0x0103680000300800 */
[----:B------:R4:W-:Y:S04]  /*18690*/  STL [R1+0x3f0], R142 ;  /* 0x0003f08e01007387 */ /* 0x0009e80000100800 */
[----:B----4-:R1:W5:Y:S04]  /*186a0*/  LDL.LU R142, [R1+0x55c] ;  /* 0x00055c00018e7983 */ /* 0x0103680000300800 */
[----:B------:R-:W4:Y:S01]  /*186b0*/  LDL R5, [R1+0x450] ;  /* 0x0004500001057983 */ /* 0x000f220000100800 */
[-C--:B------:R-:W-:Y:S01]  /*186c0*/  IADD3 R143, P6, R143, R4.reuse, RZ ;  /* 0x000000048f8f7210 */ /* 0x080fe20007fde0ff */
[--C-:B------:R-:W-:Y:S01]  /*186d0*/  IMAD.X R144, R144, 0x1, R3.reuse, P0 ;  /* 0x0000000190907824 */ /* 0x100fe200000e0603 */
[----:B------:R-:W-:Y:S01]  /*186e0*/  IADD3 R145, P0, R145, R4, RZ ;  /* 0x0000000491917210 */ /* 0x000fe20007f1e0ff */
[----:B------:R-:W-:-:S02]  /*186f0*/  IMAD.X R146, R146, 0x1, R3, P1 ;  /* 0x0000000192927824 */ /* 0x000fc400008e0603 */
[----:B------:R1:W-:Y:S01]  /*18700*/  STL [R1+0x42c], R143 ;  /* 0x00042c8f01007387 */ /* 0x0003e20000100800 */
[-C--:B------:R-:W-:Y:S01]  /*18710*/  IADD3 R147, P1, R147, R4.reuse, RZ ;  /* 0x0000000493937210 */ /* 0x080fe20007f3e0ff */
[--C-:B------:R-:W-:Y:S01]  /*18720*/  IMAD.X R148, R148, 0x1, R3.reuse, P2 ;  /* 0x0000000194947824 */ /* 0x100fe200010e0603 */
[----:B------:R-:W-:Y:S01]  /*18730*/  IADD3 R149, P2, R149, R4, RZ ;  /* 0x0000000495957210 */ /* 0x000fe20007f5e0ff */
[----:B-1----:R1:W5:Y:S04]  /*18740*/  LDL.LU R143, [R1+0x558] ;  /* 0x00055800018f7983 */ /* 0x0023680000300800 */
[----:B------:R1:W-:Y:S01]  /*18750*/  STL [R1+0x3f8], R144 ;  /* 0x0003f89001007387 */ /* 0x0003e20000100800 */
[----:B------:R-:W-:-:S03]  /*18760*/  IMAD.X R150, R150, 0x1, R3, P3 ;  /* 0x0000000196967824 */ /* 0x000fc600018e0603 */
        /* <DEDUP_REMOVED lines=13> */
[----:B------:R1:W-:Y:S04]  /*18840*/  STL [R1+0x440], R149 ;  /* 0x0004409501007387 */ /* 0x0003e80000100800 */
        /* <DEDUP_REMOVED lines=9> */
[----:B------:R1:W-:Y:S02]  /*188e0*/  STL [R1+0x430], R13 ;  /* 0x0004300d01007387 */ /* 0x0003e40000100800 */
[----:B-1----:R-:W1:Y:S01]  /*188f0*/  S2R R13, SR_TID.X ;  /* 0x00000000000d7919 */ /* 0x002e620000002100 */
[----:B------:R-:W-:-:S05]  /*18900*/  IMAD.X R9, R9, 0x1, R3, P1 ;  /* 0x0000000109097824 */ /* 0x000fca00008e0603 */
[----:B------:R1:W-:Y:S01]  /*18910*/  STL [R1+0x438], R9 ;  /* 0x0004380901007387 */ /* 0x0003e20000100800 */
[----:B------:R-:W-:Y:S01]  /*18920*/  IMAD.X R14, R14, 0x1, R3, P2 ;  /* 0x000000010e0e7824 */ /* 0x000fe200010e0603 */
[----:B-1----:R-:W-:-:S04]  /*18930*/  SHF.R.U32.HI R13, RZ, 0x6, R13 ;  /* 0x00000006ff0d7819 */ /* 0x002fc8000001160d */
[----:B------:R-:W-:Y:S02]  /*18940*/  SGXT.U32 R13, R13, 0x1 ;  /* 0x000000010d0d781a */ /* 0x000fe40000000000 */
[----:B--2---:R-:W-:Y:S02]  /*18950*/  LEA R8, P3, R11, R8, 0x2 ;  /* 0x000000080b087211 */ /* 0x004fe400078610ff */
[----:B---3--:R-:W-:-:S03]  /*18960*/  ISETP.NE.U32.AND P4, PT, R10, UR4, PT ;  /* 0x000000040a007c0c */ /* 0x008fc6000bf85070 */
[----:B----4-:R-:W-:-:S10]  /*18970*/  IMAD.X R7, R7, 0x1, R5, P3 ;  /* 0x0000000107077824 */ /* 0x010fd400018e0605 */
[----:B------:R-:W-:Y:S05]  /*18980*/  @P4 BRA `(.L_x_1) ;  /* 0xffffff9000384947 */ /* 0x000fea000383ffff */
.L_x_0:
[----:B------:R-:W2:Y:S01]  /*18990*/  LDL.LU R5, [R1+0x4b8] ;  /* 0x0004b80001057983 */ /* 0x000ea20000300800 */
[----:B------:R-:W-:-:S04]  /*189a0*/  DEPBAR.LE SB0, 0x0 ;  /* 0x000080000000791a */ /* 0x000fc80000000000 */
[----:B------:R-:W2:Y:S01]  /*189b0*/  LDL.LU R10, [R1+0x4cc] ;  /* 0x0004cc00010a7983 */ /* 0x000ea20000300800 */
[----:B-----5:R-:W1:Y:S01]  /*189c0*/  S2R R0, SR_TID.X ;  /* 0x0000000000007919 */ /* 0x020e620000002100 */
[----:B------:R-:W3:Y:S01]  /*189d0*/  S2R R7, SR_TID.X ;  /* 0x0000000000077919 */ /* 0x000ee20000002100 */
[C---:B------:R-:W-:Y:S01]  /*189e0*/  LOP3.LUT R4, R6.reuse, R13, RZ, 0xfc, !PT ;  /* 0x0000000d06047212 */ /* 0x040fe200078efcff */
[----:B------:R-:W-:Y:S01]  /*189f0*/  ULDC UR4, c[0x0][0x244] ;  /* 0x0000910000047ab9 */ /* 0x000fe20000000800 */
[----:B------:R-:W-:Y:S01]  /*18a00*/  LOP3.LUT R12, R6, 0x4, R13, 0xfe, !PT ;  /* 0x00000004060c7812 */ /* 0x000fe200078efe0d */
[----:B------:R-:W4:Y:S01]  /*18a10*/  LDL.LU R9, [R1+0x4bc] ;  /* 0x0004bc0001097983 */ /* 0x000f220000300800 */
[----:B------:R-:W-:-:S03]  /*18a20*/  ULDC UR6, c[0x0][0x22c] ;  /* 0x00008b0000067ab9 */ /* 0x000fc60000000800 */
        /* <DEDUP_REMOVED lines=64> */
[----:B-1----:R-:W4:Y:S04]  /*18e30*/  LDL.LU R24, [R1] ;  /* 0x0000000001187983 */ /* 0x002f280000300800 */
        /* <DEDUP_REMOVED lines=33> */
[----:B------:R-:W-:-:S03]  /*19050*/  IMAD.SHL.U32 R2, R0, 0x8, RZ ;  /* 0x0000000800027824 */ /* 0x000fc600078e00ff */
[----:B------:R-:W4:Y:S01]  /*19060*/  LDL.LU R58, [R1+0x88] ;  /* 0x00008800013a7983 */ /* 0x000f220000300800 */
[----:B------:R-:W-:-:S03]  /*19070*/  IMAD.SHL.U32 R3, R0, 0x80, RZ ;  /* 0x0000008000037824 */ /* 0x000fc600078e00ff */
[----:B------:R-:W4:Y:S04]  /*19080*/  LDL.LU R59, [R1+0x8c] ;  /* 0x00008c00013b7983 */ /* 0x000f280000300800 */
[----:B------:R-:W4:Y:S01]  /*19090*/  LDL.LU R60, [R1+0x90] ;  /* 0x00009000013c7983 */ /* 0x000f220000300800 */
[----:B------:R-:W-:Y:S01]  /*190a0*/  BAR.SYNC.DEFER_BLOCKING 0x0 ;  /* 0x0000000000007b1d */ /* 0x000fe20000010000 */
[----:B--2---:R-:W-:Y:S01]  /*190b0*/  ISETP.GE.AND P0, PT, R10, R5, PT ;  /* 0x000000050a00720c */ /* 0x004fe20003f06270 */
[----:B---3--:R-:W-:Y:S01]  /*190c0*/  IMAD.SHL.U32 R5, R7, 0x10, RZ ;  /* 0x0000001007057824 */ /* 0x008fe200078e00ff */
[----:B------:R-:W-:-:S03]  /*190d0*/  LOP3.LUT R2, R2, 0x380, RZ, 0xc0, !PT ;  /* 0x0000038002027812 */ /* 0x000fc600078ec0ff */
[----:B------:R-:W2:Y:S04]  /*190e0*/  LDL.LU R61, [R1+0x94] ;  /* 0x00009400013d7983 */ /* 0x000ea80000300800 */
[----:B------:R-:W2:Y:S01]  /*190f0*/  LDL.LU R62, [R1+0x98] ;  /* 0x00009800013e7983 */ /* 0x000ea20000300800 */
[----:B------:R-:W-:-:S03]  /*19100*/  LOP3.LUT R3, R3, 0x400, RZ, 0xc0, !PT ;  /* 0x0000040003037812 */ /* 0x000fc600078ec0ff */
[----:B------:R-:W2:Y:S04]  /*19110*/  LDL.LU R63, [R1+0x9c] ;  /* 0x00009c00013f7983 */ /* 0x000ea80000300800 */
[----:B------:R-:W3:Y:S04]  /*19120*/  LDL.LU R64, [R1+0xa0] ;  /* 0x0000a00001407983 */ /* 0x000ee80000300800 */
[----:B------:R-:W3:Y:S04]  /*19130*/  LDL.LU R65, [R1+0xa4] ;  /* 0x0000a40001417983 */ /* 0x000ee80000300800 */
[----:B------:R-:W3:Y:S01]  /*19140*/  LDL.LU R66, [R1+0xa8] ;  /* 0x0000a80001427983 */ /* 0x000ee20000300800 */
[----:B------:R-:W-:-:S03]  /*19150*/  IADD3 R3, R2, UR7, R3 ;  /* 0x0000000702037c10 */ /* 0x000fc6000fffe003 */
[----:B------:R-:W3:Y:S01]  /*19160*/  LDL.LU R67, [R1+0xac] ;  /* 0x0000ac0001437983 */ /* 0x000ee20000300800 */
[----:B------:R-:W-:-:S03]  /*19170*/  LOP3.LUT R5, R5, 0x70, RZ, 0xc0, !PT ;  /* 0x0000007005057812 */ /* 0x000fc600078ec0ff */
[----:B------:R-:W3:Y:S04]  /*19180*/  LDL.LU R68, [R1+0xb0] ;  /* 0x0000b00001447983 */ /* 0x000ee80000300800 */
[----:B------:R-:W3:Y:S04]  /*19190*/  LDL.LU R69, [R1+0xb4] ;  /* 0x0000b40001457983 */ /* 0x000ee80000300800 */
[----:B------:R-:W3:Y:S04]  /*191a0*/  LDL.LU R70, [R1+0xb8] ;  /* 0x0000b80001467983 */ /* 0x000ee80000300800 */
[----:B------:R-:W3:Y:S01]  /*191b0*/  LDL.LU R71, [R1+0xbc] ;  /* 0x0000bc0001477983 */ /* 0x000ee20000300800 */
[----:B------:R-:W-:-:S03]  /*191c0*/  IMAD.IADD R3, R5, 0x1, R3 ;  /* 0x0000000105037824 */ /* 0x000fc600078e0203 */
[----:B------:R-:W3:Y:S04]  /*191d0*/  LDL.LU R72, [R1+0xc0] ;  /* 0x0000c00001487983 */ /* 0x000ee80000300800 */
        /* <DEDUP_REMOVED lines=19> */
[----:B------:R-:W3:Y:S01]  /*19310*/  LDL.LU R92, [R1+0x110] ;  /* 0x00011000015c7983 */ /* 0x000ee20000300800 */
[----:B------:R-:W-:-:S03]  /*19320*/  LOP3.LUT R7, R7, 0x7f, RZ, 0xc0, !PT ;  /* 0x0000007f07077812 */ /* 0x000fc600078ec0ff */
[----:B------:R-:W3:Y:S04]  /*19330*/  LDL.LU R93, [R1+0x114] ;  /* 0x00011400015d7983 */ /* 0x000ee80000300800 */
[----:B------:R-:W3:Y:S04]  /*19340*/  LDL.LU R94, [R1+0x118] ;  /* 0x00011800015e7983 */ /* 0x000ee80000300800 */
[----:B------:R-:W3:Y:S04]  /*19350*/  LDL.LU R95, [R1+0x11c] ;  /* 0x00011c00015f7983 */ /* 0x000ee80000300800 */
[----:B------:R-:W3:Y:S04]  /*19360*/  LDL.LU R96, [R1+0x120] ;  /* 0x0001200001607983 */ /* 0x000ee80000300800 */
[----:B----4-:R-:W-:Y:S01]  /*19370*/  STSM.16.M88.4 [R3], R24 ;  /* 0x0000001803007844 */ /* 0x010fe20000000200 */
[----:B------:R-:W-:Y:S01]  /*19380*/  LEA R7, R7, UR7, 0x4 ;  /* 0x0000000707077c11 */ /* 0x000fe2000f8e20ff */
[----:B------:R-:W-:Y:S01]  /*19390*/  IMAD R0, R10, UR4, RZ ;  /* 0x000000040a007c24 */ /* 0x000fe2000f8e02ff */
[----:B------:R-:W-:Y:S01]  /*193a0*/  BAR.SYNC.DEFER_BLOCKING 0x0 ;  /* 0x0000000000007b1d */ /* 0x000fe20000010000 */
[----:B------:R-:W-:-:S05]  /*193b0*/  ISETP.LT.AND P1, PT, R4, R9, !P0 ;  /* 0x000000090400720c */ /* 0x000fca0004721270 */
[----:B------:R-:W-:Y:S01]  /*193c0*/  ULDC.64 UR4, c[0x0][0x220] ;  /* 0x0000880000047ab9 */ /* 0x000fe20000000a00 */
[----:B------:R-:W-:Y:S01]  /*193d0*/  ULDC UR7, c[0x0][0x22c] ;  /* 0x00008b0000077ab9 */ /* 0x000fe20000000800 */
        /* <DEDUP_REMOVED lines=9> */
[----:B------:R-:W1:Y:S04]  /*19470*/  LDS.128 R8, [R7] ;  /* 0x0000000007087984 */ /* 0x000e680000000c00 */
[----:B------:R-:W4:Y:S01]  /*19480*/  LDL.LU R106, [R1+0x148] ;  /* 0x00014800016a7983 */ /* 0x000f220000300800 */
[----:B------:R-:W-:Y:S06]  /*19490*/  BAR.SYNC.DEFER_BLOCKING 0x0 ;  /* 0x0000000000007b1d */ /* 0x000fec0000010000 */
        /* <DEDUP_REMOVED lines=24> */
[----:B------:R-:W-:Y:S04]  /*19620*/  STSM.16.M88.4 [R3], R28 ;  /* 0x0000001c03007844 */ /* 0x000fe80000000200 */
        /* <DEDUP_REMOVED lines=11> */
[----:B------:R-:W-:Y:S01]  /*196e0*/  LEA R2, P2, R0, UR4, 0x2 ;  /* 0x0000000400027c11 */ /* 0x000fe2000f8410ff */
[----:B------:R-:W-:-:S02]  /*196f0*/  ULDC UR4, c[0x0][0x248] ;  /* 0x0000920000047ab9 */ /* 0x000fc40000000800 */
[----:B------:R-:W4:Y:S04]  /*19700*/  LDL.LU R141, [R1+0x1d4] ;  /* 0x0001d400018d7983 */ /* 0x000f280000300800 */
[----:B------:R-:W4:Y:S04]  /*19710*/  LDL.LU R142, [R1+0x1d8] ;  /* 0x0001d800018e7983 */ /* 0x000f280000300800 */
[----:B------:R-:W4:Y:S01]  /*19720*/  LDL.LU R143, [R1+0x1dc] ;  /* 0x0001dc00018f7983 */ /* 0x000f220000300800 */
[----:B------:R-:W-:-:S03]  /*19730*/  IMAD R252, R4, UR4, RZ ;  /* 0x0000000404fc7c24 */ /* 0x000fc6000f8e02ff */
[----:B------:R-:W4:Y:S04]  /*19740*/  LDL.LU R144, [R1+0x1e0] ;  /* 0x0001e00001907983 */ /* 0x000f280000300800 */
[----:B------:R-:W4:Y:S04]  /*19750*/  LDL.LU R145, [R1+0x1e4] ;  /* 0x0001e40001917983 */ /* 0x000f280000300800 */
[----:B------:R-:W4:Y:S04]  /*19760*/  LDL.LU R146, [R1+0x1e8] ;  /* 0x0001e80001927983 */ /* 0x000f280000300800 */
[----:B------:R-:W4:Y:S04]  /*19770*/  LDL.LU R147, [R1+0x1ec] ;  /* 0x0001ec0001937983 */ /* 0x000f280000300800 */
[----:B------:R-:W4:Y:S04]  /*19780*/  LDL.LU R148, [R1+0x1f0] ;  /* 0x0001f00001947983 */ /* 0x000f280000300800 */
[----:B------:R-:W4:Y:S04]  /*19790*/  LDL.LU R149, [R1+0x1f4] ;  /* 0x0001f40001957983 */ /* 0x000f280000300800 */
[----:B------:R-:W4:Y:S01]  /*197a0*/  LDL.LU R150, [R1+0x1f8] ;  /* 0x0001f80001967983 */ /* 0x000f220000300800 */
[----:B-1----:R-:W-:-:S03]  /*197b0*/  IMAD.MOV.U32 R14, RZ, RZ, R8 ;  /* 0x000000ffff0e7224 */ /* 0x002fc600078e0008 */
[----:B------:R-:W4:Y:S01]  /*197c0*/  LDL.LU R151, [R1+0x1fc] ;  /* 0x0001fc0001977983 */ /* 0x000f220000300800 */
[----:B------:R-:W-:Y:S01]  /*197d0*/  LEA.HI.X.SX32 R0, R0, UR5, 0x2, P2 ;  /* 0x0000000500007c11 */ /* 0x000fe200090f16ff */
[----:B------:R-:W-:Y:S01]  /*197e0*/  ULDC UR5, c[0x0][0x22c] ;  /* 0x00008b0000057ab9 */ /* 0x000fe20000000800 */
[C---:B------:R-:W-:Y:S01]  /*197f0*/  LEA R4, P2, R252.reuse, R2, 0x2 ;  /* 0x00000002fc047211 */ /* 0x040fe200078410ff */
[----:B------:R-:W-:Y:S03]  /*19800*/  STL [R1+0x850], R252 ;  /* 0x000850fc01007387 */ /* 0x000fe60000100800 */
[----:B------:R-:W-:Y:S01]  /*19810*/  LEA.HI.X.SX32 R5, R252, R0, 0x2, P2 ;  /* 0x00000000fc057211 */ /* 0x000fe200010f16ff */
[----:B------:R-:W-:Y:S04]  /*19820*/  STL [R1+0x214], R9 ;  /* 0x0002140901007387 */ /* 0x000fe80000100800 */
[----:B------:R-:W-:Y:S04]  /*19830*/  STL.64 [R1+0x218], R10 ;  /* 0x0002180a01007387 */ /* 0x000fe80000100a00 */
[----:B------:R-:W1:Y:S01]  /*19840*/  LDS.128 R8, [R7] ;  /* 0x0000000007087984 */ /* 0x000e620000000c00 */
[----:B------:R-:W-:Y:S06]  /*19850*/  BAR.SYNC.DEFER_BLOCKING 0x0 ;  /* 0x0000000000007b1d */ /* 0x000fec0000010000 */
[----:B------:R-:W-:Y:S04]  /*19860*/  STSM.16.M88.4 [R3], R32 ;  /* 0x0000002003007844 */ /* 0x000fe80000000200 */
[----:B-1----:R-:W-:Y:S04]  /*19870*/  STL.64 [R1+0x200], R8 ;  /* 0x0002000801007387 */ /* 0x002fe80000100a00 */
[----:B------:R-:W-:Y:S01]  /*19880*/  STL.64 [R1+0x208], R10 ;  /* 0x0002080a01007387 */ /* 0x000fe20000100a00 */
[----:B------:R-:W-:Y:S06]  /*19890*/  BAR.SYNC.DEFER_BLOCKING 0x0 ;  /* 0x0000000000007b1d */ /* 0x000fec0000010000 */
[----:B------:R-:W1:Y:S02]  /*198a0*/  LDS.128 R8, [R7] ;  /* 0x0000000007087984 */ /* 0x000e640000000c00 */
[----:B------:R-:W-:Y:S06]  /*198b0*/  BAR.SYNC.DEFER_BLOCKING 0x0 ;  /* 0x0000000000007b1d */ /* 0x000fec0000010000 */
[----:B------:R-:W-:Y:S04]  /*198c0*/  STSM.16.M88.4 [R3], R36 ;  /* 0x0000002403007844 */ /* 0x000fe80000000200 */
[----:B-1----:R-:W-:Y:S04]  /*198d0*/  STL.64 [R1+0x10], R8 ;  /* 0x0000100801007387 */ /* 0x002fe80000100a00 */
[----:B------:R-:W-:Y:S01]  /*198e0*/  STL.64 [R1+0x18], R10 ;  /* 0x0000180a01007387 */ /* 0x000fe20000100a00 */
[----:B------:R-:W-:Y:S06]  /*198f0*/  BAR.SYNC.DEFER_BLOCKING 0x0 ;  /* 0x0000000000007b1d */ /* 0x000fec0000010000 */
[----:B------:R-:W1:Y:S02]  /*19900*/  LDS.128 R8, [R7] ;  /* 0x0000000007087984 */ /* 0x000e640000000c00 */
[----:B------:R-:W-:Y:S06]  /*19910*/  BAR.SYNC.DEFER_BLOCKING 0x0 ;  /* 0x0000000000007b1d */ /* 0x000fec0000010000 */
[----:B------:R-:W-:Y:S02]  /*19920*/  STSM.16.M88.4 [R3], R40 ;  /* 0x0000002803007844 */ /* 0x000fe40000000200 */
[----:B------:R-:W-:Y:S06]  /*19930*/  BAR.SYNC.DEFER_BLOCKING 0x0 ;  /* 0x0000000000007b1d */ /* 0x000fec0000010000 */
[----:B-1----:R-:W-:Y:S01]  /*19940*/  STL [R1+0x4], R9 ;  /* 0x0000040901007387 */ /* 0x002fe20000100800 */
[----:B------:R-:W-:-:S03]  /*19950*/  IMAD.MOV.U32 R252, RZ, RZ, R8 ;  /* 0x000000fffffc7224 */ /* 0x000fc600078e0008 */
[----:B------:R-:W-:Y:S04]  /*19960*/  STL.64 [R1+0x8], R10 ;  /* 0x0000080a01007387 */ /* 0x000fe80000100a00 */
[----:B------:R-:W-:Y:S01]  /*19970*/  LDS.128 R248, [R7] ;  /* 0x0000000007f87984 */ /* 0x000fe20000000c00 */
[----:B------:R-:W-:Y:S06]  /*19980*/  BAR.SYNC.DEFER_BLOCKING 0x0 ;  /* 0x0000000000007b1d */ /* 0x000fec0000010000 */
[----:B------:R-:W-:Y:S02]  /*19990*/  STSM.16.M88.4 [R3], R44 ;  /* 0x0000002c03007844 */ /* 0x000fe40000000200 */
[----:B------:R-:W-:Y:S06]  /*199a0*/  BAR.SYNC.DEFER_BLOCKING 0x0 ;  /* 0x0000000000007b1d */ /* 0x000fec0000010000 */
[----:B------:R-:W-:Y:S02]  /*199b0*/  LDS.128 R244, [R7] ;  /* 0x0000000007f47984 */ /* 0x000fe40000000c00 */
        /* <DEDUP_REMOVED lines=13> */
[----:B--2---:R-:W-:Y:S02]  /*19a90*/  STSM.16.M88.4 [R3], R60 ;  /* 0x0000003c03007844 */ /* 0x004fe40000000200 */
[----:B------:R-:W-:Y:S06]  /*19aa0*/  BAR.SYNC.DEFER_BLOCKING 0x0 ;  /* 0x0000000000007b1d */ /* 0x000fec0000010000 */
[----:B------:R-:W-:Y:S02]  /*19ab0*/  LDS.128 R20, [R7] ;  /* 0x0000000007147984 */ /* 0x000fe40000000c00 */
[----:B------:R-:W-:Y:S06]  /*19ac0*/  BAR.SYNC.DEFER_BLOCKING 0x0 ;  /* 0x0000000000007b1d */ /* 0x000fec0000010000 */
[----:B---3--:R-:W-:Y:S02]  /*19ad0*/  STSM.16.M88.4 [R3], R64 ;  /* 0x0000004003007844 */ /* 0x008fe40000000200 */
        /* <DEDUP_REMOVED lines=13> */
[----:B------:R-:W1:Y:S02]  /*19bb0*/  LDS.128 R164, [R7] ;  /* 0x0000000007a47984 */ /* 0x000e640000000c00 */
[----:B------:R-:W-:Y:S06]  /*19bc0*/  BAR.SYNC.DEFER_BLOCKING 0x0 ;  /* 0x0000000000007b1d */ /* 0x000fec0000010000 */
[----:B------:R-:W-:Y:S02]  /*19bd0*/  STSM.16.M88.4 [R3], R80 ;  /* 0x0000005003007844 */ /* 0x000fe40000000200 */
[----:B------:R-:W-:Y:S06]  /*19be0*/  BAR.SYNC.DEFER_BLOCKING 0x0 ;  /* 0x0000000000007b1d */ /* 0x000fec0000010000 */
[----:B-1----:R-:W-:Y:S04]  /*19bf0*/  STL [R1+0x84c], R164 ;  /* 0x00084ca401007387 */ /* 0x002fe80000100800 */
[----:B------:R-:W-:Y:S04]  /*19c00*/  STL [R1+0x848], R165 ;  /* 0x000848a501007387 */ /* 0x000fe80000100800 */
[----:B------:R-:W-:Y:S04]  /*19c10*/  STL [R1+0x844], R166 ;  /* 0x000844a601007387 */ /* 0x000fe80000100800 */
[----:B------:R-:W-:Y:S04]  /*19c20*/  STL [R1+0x83c], R167 ;  /* 0x00083ca701007387 */ /* 0x000fe80000100800 */
[----:B------:R-:W1:Y:S01]  /*19c30*/  LDS.128 R168, [R7] ;  /* 0x0000000007a87984 */ /* 0x000e620000000c00 */
        /* <DEDUP_REMOVED lines=25> */
[----:B----4-:R-:W-:Y:S02]  /*19dd0*/  STSM.16.M88.4 [R3], R96 ;  /* 0x0000006003007844 */ /* 0x010fe40000000200 */
        /* <DEDUP_REMOVED lines=103> */
[----:B------:R2:W-:Y:S02]  /*1a450*/  STSM.16.M88.4 [R3], R148 ;  /* 0x0000009403007844 */ /* 0x0005e40000000200 */
[----:B------:R-:W-:Y:S06]  /*1a460*/  BAR.SYNC.DEFER_BLOCKING 0x0 ;  /* 0x0000000000007b1d */ /* 0x000fec0000010000 */
[----:B-1----:R-:W-:Y:S04]  /*1a470*/  STL [R1+0x73c], R232 ;  /* 0x00073ce801007387 */ /* 0x002fe80000100800 */
[----:B------:R-:W-:Y:S04]  /*1a480*/  STL [R1+0x738], R233 ;  /* 0x000738e901007387 */ /* 0x000fe80000100800 */
[----:B------:R-:W-:Y:S04]  /*1a490*/  STL [R1+0x734], R234 ;  /* 0x000734ea01007387 */ /* 0x000fe80000100800 */
[----:B------:R-:W-:Y:S04]  /*1a4a0*/  STL [R1+0x730], R235 ;  /* 0x000730eb01007387 */ /* 0x000fe80000100800 */
[----:B--2---:R-:W2:Y:S04]  /*1a4b0*/  LDL.LU.64 R150, [R1+0xa50] ;  /* 0x000a500001967983 */ /* 0x004ea80000300a00 */
[----:B------:R-:W2:Y:S04]  /*1a4c0*/  LDL.LU.64 R148, [R1+0xa48] ;  /* 0x000a480001947983 */ /* 0x000ea80000300a00 */
[----:B------:R-:W3:Y:S04]  /*1a4d0*/  LDL.LU.64 R146, [R1+0xa40] ;  /* 0x000a400001927983 */ /* 0x000ee80000300a00 */
[----:B------:R-:W3:Y:S04]  /*1a4e0*/  LDL.LU.64 R144, [R1+0xa38] ;  /* 0x000a380001907983 */ /* 0x000ee80000300a00 */
[----:B------:R-:W4:Y:S04]  /*1a4f0*/  LDL.LU.64 R142, [R1+0xa30] ;  /* 0x000a3000018e7983 */ /* 0x000f280000300a00 */
[----:B------:R-:W4:Y:S04]  /*1a500*/  LDL.LU.64 R140, [R1+0xa28] ;  /* 0x000a2800018c7983 */ /* 0x000f280000300a00 */
[----:B------:R-:W2:Y:S04]  /*1a510*/  LDL.LU.64 R138, [R1+0xa20] ;  /* 0x000a2000018a7983 */ /* 0x000ea80000300a00 */
        /* <DEDUP_REMOVED lines=57> */
[----:B------:R-:W1:Y:S01]  /*1a8b0*/  LDS.128 R236, [R7] ;  /* 0x0000000007ec7984 */ /* 0x000e620000000c00 */
[----:B------:R-:W-:Y:S06]  /*1a8c0*/  BAR.SYNC.DEFER_BLOCKING 0x0 ;  /* 0x0000000000007b1d */ /* 0x000fec0000010000 */
[----:B------:R-:W4:Y:S04]  /*1a8d0*/  LDL.LU R167, [R1+0x214] ;  /* 0x0002140001a77983 */ /* 0x000f280000300800 */
[----:B------:R-:W4:Y:S04]  /*1a8e0*/  LDL.LU R165, [R1+0x218] ;  /* 0x0002180001a57983 */ /* 0x000f280000300800 */
[----:B------:R-:W4:Y:S04]  /*1a8f0*/  LDL.LU R164, [R1+0x21c] ;  /* 0x00021c0001a47983 */ /* 0x000f280000300800 */
[----:B------:R-:W4:Y:S04]  /*1a900*/  LDL.LU R170, [R1+0x200] ;  /* 0x0002000001aa7983 */ /* 0x000f280000300800 */
[----:B------:R-:W4:Y:S01]  /*1a910*/  LDL.LU R166, [R1+0x204] ;  /* 0x0002040001a67983 */ /* 0x000f220000300800 */
[C---:B------:R-:W-:Y:S01]  /*1a920*/  IMAD R15, R12.reuse, UR4, RZ ;  /* 0x000000040c0f7c24 */ /* 0x040fe2000f8e02ff */
[----:B------:R-:W-:Y:S01]  /*1a930*/  ISETP.LT.AND P2, PT, R12, UR6, !P0 ;  /* 0x000000060c007c0c */ /* 0x000fe2000c741270 */
[----:B------:R-:W-:Y:S01]  /*1a940*/  ULDC UR6, c[0x0][0x22c] ;  /* 0x00008b0000067ab9 */ /* 0x000fe20000000800 */
[----:B-1----:R-:W-:Y:S04]  /*1a950*/  STL [R1+0x72c], R236 ;  /* 0x00072cec01007387 */ /* 0x002fe80000100800 */
[----:B------:R-:W-:Y:S04]  /*1a960*/  STL [R1+0x728], R237 ;  /* 0x000728ed01007387 */ /* 0x000fe80000100800 */
[----:B------:R-:W-:Y:S04]  /*1a970*/  STL [R1+0x724], R238 ;  /* 0x000724ee01007387 */ /* 0x000fe80000100800 */
[----:B------:R-:W-:Y:S04]  /*1a980*/  STL [R1+0x71c], R239 ;  /* 0x00071cef01007387 */ /* 0x000fe80000100800 */
[----:B---3--:R-:W-:Y:S01]  /*1a990*/  STSM.16.M88.4 [R3], R24 ;  /* 0x0000001803007844 */ /* 0x008fe20000000200 */
[----:B------:R-:W-:Y:S06]  /*1a9a0*/  BAR.SYNC.DEFER_BLOCKING 0x0 ;  /* 0x0000000000007b1d */ /* 0x000fec0000010000 */
[----:B------:R-:W1:Y:S02]  /*1a9b0*/  LDS.128 R24, [R7] ;  /* 0x0000000007187984 */ /* 0x000e640000000c00 */
[----:B------:R-:W-:Y:S06]  /*1a9c0*/  BAR.SYNC.DEFER_BLOCKING 0x0 ;  /* 0x0000000000007b1d */ /* 0x000fec0000010000 */
[----:B--2---:R-:W-:Y:S02]  /*1a9d0*/  STSM.16.M88.4 [R3], R28 ;  /* 0x0000001c03007844 */ /* 0x004fe40000000200 */
        /* <DEDUP_REMOVED lines=240> */
[----:B-1----:R-:W-:Y:S01]  /*1b8e0*/  STL [R1+0x548], R144 ;  /* 0x0005489001007387 */ /* 0x002fe20000100800 */
[----:B--2---:R-:W-:-:S03]  /*1b8f0*/  LOP3.LUT R3, R6, 0x2, R13, 0xfe, !PT ;  /* 0x0000000206037812 */ /* 0x004fc600078efe0d */
[----:B------:R-:W-:Y:S01]  /*1b900*/  STL [R1+0x544], R7 ;  /* 0x0005440701007387 */ /* 0x000fe20000100800 */
[C---:B------:R-:W-:Y:S01]  /*1b910*/  LEA R148, P4, R15.reuse, R2, 0x2 ;  /* 0x000000020f947211 */ /* 0x040fe200078810ff */
[----:B------:R-:W1:Y:S02]  /*1b920*/  LDC R151, c[0x0][0x248] ;  /* 0x00009200ff977b82 */ /* 0x000e640000000800 */
[----:B------:R-:W-:Y:S01]  /*1b930*/  STL [R1+0x538], R145 ;  /* 0x0005389101007387 */ /* 0x000fe20000100800 */
[----:B------:R-:W-:-:S03]  /*1b940*/  LEA.HI.X.SX32 R149, R15, R0, 0x2, P4 ;  /* 0x000000000f957211 */ /* 0x000fc600020f16ff */
[----:B------:R-:W-:Y:S04]  /*1b950*/  STL [R1+0x534], R146 ;  /* 0x0005349201007387 */ /* 0x000fe80000100800 */
[----:B------:R2:W-:Y:S01]  /*1b960*/  @P1 STG.E desc[UR28][R4.64], R14 ;  /* 0x0000000e04001986 */ /* 0x0005e2000c10191c */
[C---:B------:R-:W-:Y:S01]  /*1b970*/  ISETP.LT.AND P1, PT, R3.reuse, UR5, !P0 ;  /* 0x0000000503007c0c */ /* 0x040fe2000c721270 */
[----:B------:R-:W-:Y:S01]  /*1b980*/  IMAD R3, R3, UR4, RZ ;  /* 0x0000000403037c24 */ /* 0x000fe2000f8e02ff */
[----:B------:R-:W-:Y:S01]  /*1b990*/  ULDC UR5, c[0x0][0x22c] ;  /* 0x00008b0000057ab9 */ /* 0x000fe20000000800 */
[----:B------:R-:W-:Y:S01]  /*1b9a0*/  STL [R1+0x530], R147 ;  /* 0x0005309301007387 */ /* 0x000fe20000100800 */
[C-C-:B--2---:R-:W-:Y:S02]  /*1b9b0*/  LOP3.LUT R5, R6.reuse, 0x6, R13.reuse, 0xfe, !PT ;  /* 0x0000000606057812 */ /* 0x144fe400078efe0d */
[----:B------:R-:W-:-:S02]  /*1b9c0*/  LOP3.LUT R14, R6, 0x8, R13, 0xfe, !PT ;  /* 0x00000008060e7812 */ /* 0x000fc400078efe0d */
[----:B------:R-:W-:Y:S01]  /*1b9d0*/  LEA R4, P5, R3, R2, 0x2 ;  /* 0x0000000203047211 */ /* 0x000fe200078a10ff */
[C---:B------:R-:W-:Y:S01]  /*1b9e0*/  IMAD R150, R5.reuse, UR4, RZ ;  /* 0x0000000405967c24 */ /* 0x040fe2000f8e02ff */
[----:B------:R-:W-:Y:S01]  /*1b9f0*/  ISETP.LT.AND P3, PT, R5, UR5, !P0 ;  /* 0x0000000505007c0c */ /* 0x000fe2000c761270 */
[C---:B------:R-:W-:Y:S01]  /*1ba00*/  IMAD R12, R14.reuse, UR4, RZ ;  /* 0x000000040e0c7c24 */ /* 0x040fe2000f8e02ff */
[----:B------:R-:W-:Y:S01]  /*1ba10*/  LEA.HI.X.SX32 R5, R3, R0, 0x2, P5 ;  /* 0x0000000003057211 */ /* 0x000fe200028f16ff */
[----:B------:R-:W-:Y:S01]  /*1ba20*/  ULDC UR5, c[0x0][0x22c] ;  /* 0x00008b0000057ab9 */ /* 0x000fe20000000800 */
[----:B------:R-:W-:Y:S01]  /*1ba30*/  ISETP.LT.AND P5, PT, R14, UR6, !P0 ;  /* 0x000000060e007c0c */ /* 0x000fe2000c7a1270 */
[----:B------:R-:W-:Y:S01]  /*1ba40*/  ULDC UR6, c[0x0][0x22c] ;  /* 0x00008b0000067ab9 */ /* 0x000fe20000000800 */
[----:B------:R-:W-:Y:S01]  /*1ba50*/  LEA R14, P6, R150, R2, 0x2 ;  /* 0x00000002960e7211 */ /* 0x000fe200078c10ff */
[----:B------:R2:W-:Y:S01]  /*1ba60*/  @P1 STG.E desc[UR28][R4.64], R167 ;  /* 0x000000a704001986 */ /* 0x0005e2000c10191c */
[----:B------:R-:W-:-:S02]  /*1ba70*/  LOP3.LUT R3, R6, 0xa, R13, 0xfe, !PT ;  /* 0x0000000a06037812 */ /* 0x000fc400078efe0d */
[----:B------:R-:W-:Y:S01]  /*1ba80*/  LEA.HI.X.SX32 R15, R150, R0, 0x2, P6 ;  /* 0x00000000960f7211 */ /* 0x000fe200030f16ff */
[----:B------:R3:W-:Y:S04]  /*1ba90*/  @P2 STG.E desc[UR28][R148.64], R165 ;  /* 0x000000a594002986 */ /* 0x0007e8000c10191c */
[----:B------:R4:W-:Y:S01]  /*1baa0*/  @P3 STG.E desc[UR28][R14.64], R164 ;  /* 0x000000a40e003986 */ /* 0x0009e2000c10191c */
[----:B--2---:R-:W-:-:S03]  /*1bab0*/  LEA R4, P1, R12, R2, 0x2 ;  /* 0x000000020c047211 */ /* 0x004fc600078210ff */
[----:B---3--:R-:W2:Y:S01]  /*1bac0*/  LDL.LU R165, [R1+0x208] ;  /* 0x0002080001a57983 */ /* 0x008ea20000300800 */
[----:B------:R-:W-:-:S03]  /*1bad0*/  LEA.HI.X.SX32 R5, R12, R0, 0x2, P1 ;  /* 0x000000000c057211 */ /* 0x000fc600008f16ff */
[----:B----4-:R-:W3:Y:S01]  /*1bae0*/  LDL.LU R164, [R1+0x20c] ;  /* 0x00020c0001a47983 */ /* 0x010ee20000300800 */
[C---:B------:R-:W-:Y:S01]  /*1baf0*/  ISETP.LT.AND P4, PT, R3.reuse, UR5, !P0 ;  /* 0x0000000503007c0c */ /* 0x040fe2000c781270 */
[----:B------:R-:W-:Y:S01]  /*1bb00*/  IMAD R3, R3, UR4, RZ ;  /* 0x0000000403037c24 */ /* 0x000fe2000f8e02ff */
[C-C-:B------:R-:W-:Y:S01]  /*1bb10*/  LOP3.LUT R15, R6.reuse, 0xc, R13.reuse, 0xfe, !PT ;  /* 0x0000000c060f7812 */ /* 0x140fe200078efe0d */
[----:B------:R-:W4:Y:S01]  /*1bb20*/  LDL.LU R169, [R1+0x10] ;  /* 0x0000100001a97983 */ /* 0x000f220000300800 */
[C-C-:B------:R-:W-:Y:S01]  /*1bb30*/  LOP3.LUT R12, R6.reuse, 0xe, R13.reuse, 0xfe, !PT ;  /* 0x0000000e060c7812 */ /* 0x140fe200078efe0d */
[----:B------:R-:W-:Y:S01]  /*1bb40*/  ULDC UR5, c[0x0][0x22c] ;  /* 0x00008b0000057ab9 */ /* 0x000fe20000000800 */
[----:B------:R-:W-:Y:S01]  /*1bb50*/  LOP3.LUT R14, R6, 0x10, R13, 0xfe, !PT ;  /* 0x00000010060e7812 */ /* 0x000fe200078efe0d */
[----:B------:R1:W-:Y:S01]  /*1bb60*/  @P5 STG.E desc[UR28][R4.64], R170 ;  /* 0x000000aa04005986 */ /* 0x0003e2000c10191c */
[C---:B------:R-:W-:Y:S01]  /*1bb70*/  ISETP.LT.AND P1, PT, R15.reuse, UR5, !P0 ;  /* 0x000000050f007c0c */ /* 0x040fe2000c721270 */
[----:B------:R-:W-:Y:S01]  /*1bb80*/  IMAD R15, R15, UR4, RZ ;  /* 0x000000040f0f7c24 */ /* 0x000fe2000f8e02ff */
[C---:B------:R-:W-:Y:S01]  /*1bb90*/  ISETP.LT.AND P3, PT, R12.reuse, UR6, !P0 ;  /* 0x000000060c007c0c */ /* 0x040fe2000c761270 */
[----:B------:R-:W-:Y:S01]  /*1bba0*/  IMAD R12, R12, UR4, RZ ;  /* 0x000000040c0c7c24 */ /* 0x000fe2000f8e02ff */
[----:B------:R-:W4:Y:S01]  /*1bbb0*/  LDL.LU R168, [R1+0x14] ;  /* 0x0000140001a87983 */ /* 0x000f220000300800 */
[----:B------:R-:W-:Y:S01]  /*1bbc0*/  ULDC UR5, c[0x0][0x22c] ;  /* 0x00008b0000057ab9 */ /* 0x000fe20000000800 */
[-C--:B------:R-:W-:Y:S01]  /*1bbd0*/  LEA R148, P5, R15, R2.reuse, 0x2 ;  /* 0x000000020f947211 */ /* 0x080fe200078a10ff */
[----:B------:R-:W-:Y:S01]  /*1bbe0*/  ULDC UR6, c[0x0][0x22c] ;  /* 0x00008b0000067ab9 */ /* 0x000fe20000000800 */
[----:B------:R-:W4:Y:S01]  /*1bbf0*/  LDL.LU R167, [R1+0x18] ;  /* 0x0000180001a77983 */ /* 0x000f220000300800 */
[----:B-1----:R-:W-:-:S04]  /*1bc00*/  LEA R4, P2, R3, R2, 0x2 ;  /* 0x0000000203047211 */ /* 0x002fc800078410ff */
[----:B------:R-:W-:Y:S01]  /*1bc10*/  LEA.HI.X.SX32 R5, R3, R0, 0x2, P2 ;  /* 0x0000000003057211 */ /* 0x000fe200010f16ff */
[C---:B------:R-:W-:Y:S01]  /*1bc20*/  IMAD R3, R14.reuse, UR4, RZ ;  /* 0x000000040e037c24 */ /* 0x040fe2000f8e02ff */
[----:B------:R-:W-:Y:S02]  /*1bc30*/  ISETP.LT.AND P2, PT, R14, UR7, !P0 ;  /* 0x000000070e007c0c */ /* 0x000fe4000c741270 */
[C---:B------:R-:W-:Y:S02]  /*1bc40*/  LEA R14, P6, R12.reuse, R2, 0x2 ;  /* 0x000000020c0e7211 */ /* 0x040fe400078c10ff */
[-C--:B------:R-:W-:Y:S02]  /*1bc50*/  LEA.HI.X.SX32 R149, R15, R0.reuse, 0x2, P5 ;  /* 0x000000000f957211 */ /* 0x080fe400028f16ff */
[----:B------:R-:W-:Y:S01]  /*1bc60*/  LEA.HI.X.SX32 R15, R12, R0, 0x2, P6 ;  /* 0x000000000c0f7211 */ /* 0x000fe200030f16ff */
[----:B------:R1:W-:Y:S04]  /*1bc70*/  @P4 STG.E desc[UR28][R4.64], R166 ;  /* 0x000000a604004986 */ /* 0x0003e8000c10191c */
[----:B--2---:R2:W-:Y:S04]  /*1bc80*/  @P1 STG.E desc[UR28][R148.64], R165 ;  /* 0x000000a594001986 */ /* 0x0045e8000c10191c */
[----:B---3--:R3:W-:Y:S01]  /*1bc90*/  @P3 STG.E desc[UR28][R14.64], R164 ;  /* 0x000000a40e003986 */ /* 0x0087e2000c10191c */
[----:B-1----:R-:W-:-:S02]  /*1bca0*/  LOP3.LUT R5, R6, 0x20, R13, 0xfe, !PT ;  /* 0x0000002006057812 */ /* 0x002fc400078efe0d */
[----:B------:R-:W-:Y:S02]  /*1bcb0*/  LEA R4, P4, R3, R2, 0x2 ;  /* 0x0000000203047211 */ /* 0x000fe400078810ff */
[C-C-:B------:R-:W-:Y:S01]  /*1bcc0*/  LOP3.LUT R12, R6.reuse, 0x16, R13.reuse, 0xfe, !PT ;  /* 0x00000016060c7812 */ /* 0x140fe200078efe0d */
[----:B--2---:R-:W1:Y:S01]  /*1bcd0*/  LDC R149, c[0x0][0x248] ;  /* 0x00009200ff957b82 */ /* 0x004e620000000800 */
[----:B---3--:R-:W2:Y:S01]  /*1bce0*/  LDL.LU R164, [R1+0x1c] ;  /* 0x00001c0001a47983 */ /* 0x008ea20000300800 */
[----:B------:R-:W-:Y:S01]  /*1bcf0*/  ISETP.LT.AND P5, PT, R5, UR5, !P0 ;  /* 0x0000000505007c0c */ /* 0x000fe2000c7a1270 */
[----:B------:R-:W-:Y:S01]  /*1bd00*/  ULDC UR5, c[0x0][0x22c] ;  /* 0x00008b0000057ab9 */ /* 0x000fe20000000800 */
[----:B------:R-:W-:Y:S01]  /*1bd10*/  LEA.HI.X.SX32 R5, R3, R0, 0x2, P4 ;  /* 0x0000000003057211 */ /* 0x000fe200020f16ff */
[----:B------:R-:W3:Y:S01]  /*1bd20*/  LDL.LU R166, [R1+0x4] ;  /* 0x0000040001a67983 */ /* 0x000ee20000300800 */
[C-C-:B------:R-:W-:Y:S02]  /*1bd30*/  LOP3.LUT R3, R6.reuse, 0x12, R13.reuse, 0xfe, !PT ;  /* 0x0000001206037812 */ /* 0x140fe400078efe0d */
[C-C-:B------:R-:W-:Y:S01]  /*1bd40*/  LOP3.LUT R15, R6.reuse, 0x14, R13.reuse, 0xfe, !PT ;  /* 0x00000014060f7812 */ /* 0x140fe200078efe0d */
[----:B----4-:R4:W-:Y:S01]  /*1bd50*/  @P2 STG.E desc[UR28][R4.64], R169 ;  /* 0x000000a904002986 */ /* 0x0109e2000c10191c */
[C---:B------:R-:W-:Y:S01]  /*1bd60*/  ISETP.LT.AND P1, PT, R3.reuse, UR5, !P0 ;  /* 0x0000000503007c0c */ /* 0x040fe2000c721270 */
[----:B------:R-:W-:Y:S01]  /*1bd70*/  IMAD R3, R3, UR4, RZ ;  /* 0x0000000403037c24 */ /* 0x000fe2000f8e02ff */
[C---:B------:R-:W-:Y:S01]  /*1bd80*/  ISETP.LT.AND P2, PT, R15.reuse, UR6, !P0 ;  /* 0x000000060f007c0c */ /* 0x040fe2000c741270 */
[----:B------:R-:W-:Y:S01]  /*1bd90*/  IMAD R15, R15, UR4, RZ ;  /* 0x000000040f0f7c24 */ /* 0x000fe2000f8e02ff */
[----:B------:R-:W-:Y:S01]  /*1bda0*/  ULDC UR5, c[0x0][0x22c] ;  /* 0x00008b0000057ab9 */ /* 0x000fe20000000800 */
[----:B------:R-:W3:Y:S01]  /*1bdb0*/  LDL.LU R165, [R1+0x8] ;  /* 0x0000080001a57983 */ /* 0x000ee20000300800 */
[----:B------:R-:W-:Y:S01]  /*1bdc0*/  LOP3.LUT R148, R6, 0x22, R13, 0xfe, !PT ;  /* 0x0000002206947812 */ /* 0x000fe200078efe0d */
[----:B------:R-:W-:Y:S01]  /*1bdd0*/  ULDC UR6, c[0x0][0x22c] ;  /* 0x00008b0000067ab9 */ /* 0x000fe20000000800 */
[----:B----4-:R-:W-:-:S02]  /*1bde0*/  LEA R4, P3, R3, R2, 0x2 ;  /* 0x0000000203047211 */ /* 0x010fc400078610ff */
[----:B------:R-:W-:Y:S02]  /*1bdf0*/  LEA R14, P4, R15, R2, 0x2 ;  /* 0x000000020f0e7211 */ /* 0x000fe400078810ff */
[-C--:B------:R-:W-:Y:S02]  /*1be00*/  LEA.HI.X.SX32 R5, R3, R0.reuse, 0x2, P3 ;  /* 0x0000000003057211 */ /* 0x080fe400018f16ff */
[C---:B------:R-:W-:Y:S01]  /*1be10*/  ISETP.LT.AND P3, PT, R12.reuse, UR5, !P0 ;  /* 0x000000050c007c0c */ /* 0x040fe2000c761270 */
[----:B------:R-:W-:Y:S01]  /*1be20*/  IMAD R12, R12, UR4, RZ ;  /* 0x000000040c0c7c24 */ /* 0x000fe2000f8e02ff */
[----:B------:R-:W-:Y:S01]  /*1be30*/  LEA.HI.X.SX32 R15, R15, R0, 0x2, P4 ;  /* 0x000000000f0f7211 */ /* 0x000fe200020f16ff */
[----:B------:R4:W-:Y:S01]  /*1be40*/  @P1 STG.E desc[UR28][R4.64], R168 ;  /* 0x000000a804001986 */ /* 0x0009e2000c10191c */
[----:B------:R-:W-:Y:S01]  /*1be50*/  LOP3.LUT R3, R6, 0x18, R13, 0xfe, !PT ;  /* 0x0000001806037812 */ /* 0x000fe200078efe0d */
[----:B------:R-:W-:Y:S02]  /*1be60*/  ULDC UR5, c[0x0][0x22c] ;  /* 0x00008b0000057ab9 */ /* 0x000fe40000000800 */
[----:B------:R1:W-:Y:S01]  /*1be70*/  @P2 STG.E desc[UR28][R14.64], R167 ;  /* 0x000000a70e002986 */ /* 0x0003e2000c10191c */
[C---:B------:R-:W-:Y:S01]  /*1be80*/  ISETP.LT.AND P2, PT, R3.reuse, UR5, !P0 ;  /* 0x0000000503007c0c */ /* 0x040fe2000c741270 */
[----:B------:R-:W-:Y:S01]  /*1be90*/  IMAD R3, R3, UR4, RZ ;  /* 0x0000000403037c24 */ /* 0x000fe2000f8e02ff */
[----:B------:R-:W-:Y:S01]  /*1bea0*/  ISETP.LT.AND P4, PT, R148, UR6, !P0 ;  /* 0x0000000694007c0c */ /* 0x000fe2000c781270 */
[----:B------:R-:W-:Y:S01]  /*1beb0*/  ULDC UR6, c[0x0][0x22c] ;  /* 0x00008b0000067ab9 */ /* 0x000fe20000000800 */
[----:B----4-:R-:W-:Y:S01]  /*1bec0*/  LEA R4, P1, R12, R2, 0x2 ;  /* 0x000000020c047211 */ /* 0x010fe200078210ff */
[----:B------:R-:W-:-:S03]  /*1bed0*/  ULDC UR5, c[0x0][0x22c] ;  /* 0x00008b0000057ab9 */ /* 0x000fc60000000800 */
[----:B------:R-:W-:-:S05]  /*1bee0*/  LEA.HI.X.SX32 R5, R12, R0, 0x2, P1 ;  /* 0x000000000c057211 */ /* 0x000fca00008f16ff */
[----:B--2---:R2:W-:Y:S01]  /*1bef0*/  @P3 STG.E desc[UR28][R4.64], R164 ;  /* 0x000000a404003986 */ /* 0x0045e2000c10191c */
[----:B-1----:R-:W-:-:S04]  /*1bf00*/  LEA R14, P3, R3, R2, 0x2 ;  /* 0x00000002030e7211 */ /* 0x002fc800078610ff */
[----:B------:R-:W-:Y:S02]  /*1bf10*/  LEA.HI.X.SX32 R15, R3, R0, 0x2, P3 ;  /* 0x00000000030f7211 */ /* 0x000fe400018f16ff */
[--C-:B------:R-:W-:Y:S01]  /*1bf20*/  LOP3.LUT R148, R6, 0x1a, R13.reuse, 0xfe, !PT ;  /* 0x0000001a06947812 */ /* 0x100fe200078efe0d */
[----:B------:R-:W1:Y:S02]  /*1bf30*/  LDC R3, c[0x0][0x248] ;  /* 0x00009200ff037b82 */ /* 0x000e640000000800 */
[----:B------:R4:W-:Y:S04]  /*1bf40*/  @P2 STG.E desc[UR28][R14.64], R252 ;  /* 0x000000fc0e002986 */ /* 0x0009e8000c10191c */
[----:B--2---:R-:W2:Y:S04]  /*1bf50*/  LDL.LU R164, [R1+0xc] ;  /* 0x00000c0001a47983 */ /* 0x004ea80000300800 */
[----:B----4-:R-:W4:Y:S01]  /*1bf60*/  LDL.LU R252, [R1+0x850] ;  /* 0x0008500001fc7983 */ /* 0x010f220000300800 */
[----:B------:R-:W-:Y:S01]  /*1bf70*/  IMAD R5, R148, UR4, RZ ;  /* 0x0000000494057c24 */ /* 0x000fe2000f8e02ff */
[----:B------:R-:W-:-:S02]  /*1bf80*/  LOP3.LUT R12, R6, 0x24, R13, 0xfe, !PT ;  /* 0x00000024060c7812 */ /* 0x000fc400078efe0d */
[----:B------:R-:W-:Y:S02]  /*1bf90*/  ISETP.LT.AND P1, PT, R148, UR6, !P0 ;  /* 0x0000000694007c0c */ /* 0x000fe4000c721270 */
[----:B------:R-:W-:Y:S01]  /*1bfa0*/  ISETP.LT.AND P3, PT, R12, UR5, !P0 ;  /* 0x000000050c007c0c */ /* 0x000fe2000c761270 */
[----:B------:R-:W-:Y:S01]  /*1bfb0*/  ULDC UR5, c[0x0][0x22c] ;  /* 0x00008b0000057ab9 */ /* 0x000fe20000000800 */
[C---:B------:R-:W-:Y:S01]  /*1bfc0*/  LEA R4, P6, R5.reuse, R2, 0x2 ;  /* 0x0000000205047211 */ /* 0x040fe200078c10ff */
[----:B------:R-:W1:Y:S01]  /*1bfd0*/  LDC R148, c[0x0][0x248] ;  /* 0x00009200ff947b82 */ /* 0x000e620000000800 */
[--C-:B------:R-:W-:Y:S02]  /*1bfe0*/  LOP3.LUT R12, R6, 0x1c, R13.reuse, 0xfe, !PT ;  /* 0x0000001c060c7812 */ /* 0x100fe400078efe0d */
[----:B------:R-:W-:Y:S02]  /*1bff0*/  LEA.HI.X.SX32 R5, R5, R0, 0x2, P6 ;  /* 0x0000000005057211 */ /* 0x000fe400030f16ff */
[C---:B------:R-:W-:Y:S01]  /*1c000*/  ISETP.LT.AND P2, PT, R12.reuse, UR5, !P0 ;  /* 0x000000050c007c0c */ /* 0x040fe2000c741270 */
[----:B------:R-:W-:Y:S01]  /*1c010*/  IMAD R12, R12, UR4, RZ ;  /* 0x000000040c0c7c24 */ /* 0x000fe2000f8e02ff */
[----:B------:R-:W-:Y:S01]  /*1c020*/  LOP3.LUT R150, R6, 0x1e, R13, 0xfe, !PT ;  /* 0x0000001e06967812 */ /* 0x000fe200078efe0d */
[----:B---3--:R3:W-:Y:S01]  /*1c030*/  @P1 STG.E desc[UR28][R4.64], R166 ;  /* 0x000000a604001986 */ /* 0x0087e2000c10191c */
[----:B------:R-:W-:-:S02]  /*1c040*/  ULDC UR5, c[0x0][0x22c] ;  /* 0x00008b0000057ab9 */ /* 0x000fc40000000800 */
[----:B------:R-:W-:Y:S02]  /*1c050*/  LEA R14, P6, R12, R2, 0x2 ;  /* 0x000000020c0e7211 */ /* 0x000fe400078c10ff */
[----:B------:R-:W-:Y:S01]  /*1c060*/  ISETP.LT.AND P1, PT, R150, UR5, !P0 ;  /* 0x0000000596007c0c */ /* 0x000fe2000c721270 */
[----:B------:R-:W-:Y:S01]  /*1c070*/  ULDC UR5, c[0x0][0x22c] ;  /* 0x00008b0000057ab9 */ /* 0x000fe20000000800 */
[----:B------:R-:W-:Y:S01]  /*1c080*/  LEA.HI.X.SX32 R15, R12, R0, 0x2, P6 ;  /* 0x000000000c0f7211 */ /* 0x000fe200030f16ff */
[----:B---3--:R-:W-:Y:S01]  /*1c090*/  IMAD R5, R150, UR4, RZ ;  /* 0x0000000496057c24 */ /* 0x008fe2000f8e02ff */
[----:B------:R-:W-:Y:S01]  /*1c0a0*/  LOP3.LUT R12, R6, 0x26, R13, 0xfe, !PT ;  /* 0x00000026060c7812 */ /* 0x000fe200078efe0d */
[----:B------:R-:W-:Y:S02]  /*1c0b0*/  ULDC UR4, c[0x0][0x22c] ;  /* 0x00008b0000047ab9 */ /* 0x000fe40000000800 */
[----:B------:R3:W-:Y:S01]  /*1c0c0*/  @P2 STG.E desc[UR28][R14.64], R165 ;  /* 0x000000a50e002986 */ /* 0x0007e2000c10191c */
[----:B------:R-:W1:Y:S01]  /*1c0d0*/  LDC R150, c[0x0][0x248] ;  /* 0x00009200ff967b82 */ /* 0x000e620000000800 */
[----:B------:R-:W-:-:S02]  /*1c0e0*/  LEA R4, P6, R5, R2, 0x2 ;  /* 0x0000000205047211 */ /* 0x000fc400078c10ff */
[----:B------:R-:W-:Y:S01]  /*1c0f0*/  ISETP.LT.AND P2, PT, R12, UR4, !P0 ;  /* 0x000000040c007c0c */ /* 0x000fe2000c741270 */
[----:B------:R-:W-:Y:S01]  /*1c100*/  ULDC UR4, c[0x0][0x22c] ;  /* 0x00008b0000047ab9 */ /* 0x000fe20000000800 */
[----:B------:R-:W-:-:S03]  /*1c110*/  LEA.HI.X.SX32 R5, R5, R0, 0x2, P6 ;  /* 0x0000000005057211 */ /* 0x000fc600030f16ff */
[----:B------:R-:W1:Y:S01]  /*1c120*/  LDC R12, c[0x0][0x248] ;  /* 0x00009200ff0c7b82 */ /* 0x000e620000000800 */
[C-C-:B------:R-:W-:Y:S02]  /*1c130*/  LOP3.LUT R147, R6.reuse, 0x1f8, R13.reuse, 0xfe, !PT ;  /* 0x000001f806937812 */ /* 0x140fe400078efe0d */
[C-C-:B---3--:R-:W-:Y:S02]  /*1c140*/  LOP3.LUT R165, R6.reuse, 0x6c, R13.reuse, 0xfe, !PT ;  /* 0x0000006c06a57812 */ /* 0x148fe400078efe0d */
[C-C-:B------:R-:W-:Y:S01]  /*1c150*/  LOP3.LUT R166, R6.reuse, 0x6e, R13.reuse, 0xfe, !PT ;  /* 0x0000006e06a67812 */ /* 0x140fe200078efe0d */
[----:B------:R-:W-:Y:S01]  /*1c160*/  STL [R1+0x31c], R147 ;  /* 0x00031c9301007387 */ /* 0x000fe20000100800 */
[C-C-:B------:R-:W-:Y:S02]  /*1c170*/  LOP3.LUT R168, R6.reuse, 0x70, R13.reuse, 0xfe, !PT ;  /* 0x0000007006a87812 */ /* 0x140fe400078efe0d */
[C-C-:B------:R-:W-:Y:S02]  /*1c180*/  LOP3.LUT R167, R6.reuse, 0x72, R13.reuse, 0xfe, !PT ;  /* 0x0000007206a77812 */ /* 0x140fe400078efe0d */
[----:B------:R-:W-:-:S02]  /*1c190*/  LOP3.LUT R169, R6, 0x74, R13, 0xfe, !PT ;  /* 0x0000007406a97812 */ /* 0x000fc400078efe0d */
[C-C-:B------:R-:W-:Y:S02]  /*1c1a0*/  LOP3.LUT R170, R6.reuse, 0x76, R13.reuse, 0xfe, !PT ;  /* 0x0000007606aa7812 */ /* 0x140fe400078efe0d */
[C-C-:B------:R-:W-:Y:S02]  /*1c1b0*/  LOP3.LUT R171, R6.reuse, 0x78, R13.reuse, 0xfe, !PT ;  /* 0x0000007806ab7812 */ /* 0x140fe400078efe0d */
[C-C-:B------:R-:W-:Y:S02]  /*1c1c0*/  LOP3.LUT R172, R6.reuse, 0x7a, R13.reuse, 0xfe, !PT ;  /* 0x0000007a06ac7812 */ /* 0x140fe400078efe0d */
        /* <DEDUP_REMOVED lines=66> */
[C-C-:B------:R-:W-:Y:S01]  /*1c5f0*/  LOP3.LUT R24, R6.reuse, 0x100, R13.reuse, 0xfe, !PT ;  /* 0x0000010006187812 */ /* 0x140fe200078efe0d */
[----:B--2---:R2:W-:Y:S01]  /*1c600*/  @P1 STG.E desc[UR28][R4.64], R164 ;  /* 0x000000a404001986 */ /* 0x0045e2000c10191c */
[----:B----4-:R-:W-:Y:S01]  /*1c610*/  IMAD R252, R149, 0x20, R252 ;  /* 0x0000002095fc7824 */ /* 0x010fe200078e02fc */
[----:B------:R-:W-:-:S04]  /*1c620*/  LOP3.LUT R149, R6, 0x28, R13, 0xfe, !PT ;  /* 0x0000002806957812 */ /* 0x000fc800078efe0d */
[C---:B------:R-:W-:Y:S02]  /*1c630*/  LEA R14, P6, R252.reuse, R2, 0x2 ;  /* 0x00000002fc0e7211 */ /* 0x040fe400078c10ff */
[----:B------:R-:W-:Y:S01]  /*1c640*/  ISETP.LT.AND P1, PT, R149, UR4, !P0 ;  /* 0x0000000495007c0c */ /* 0x000fe2000c721270 */
[----:B-1----:R-:W-:Y:S01]  /*1c650*/  IMAD R149, R3, 0x2, R252 ;  /* 0x0000000203957824 */ /* 0x002fe200078e02fc */
[----:B------:R-:W-:Y:S01]  /*1c660*/  LEA.HI.X.SX32 R15, R252, R0, 0x2, P6 ;  /* 0x00000000fc0f7211 */ /* 0x000fe200030f16ff */
[----:B------:R-:W-:Y:S01]  /*1c670*/  ULDC UR4, c[0x0][0x22c] ;  /* 0x00008b0000047ab9 */ /* 0x000fe20000000800 */
[----:B------:R-:W-:Y:S02]  /*1c680*/  LOP3.LUT R3, R6, 0x2a, R13, 0xfe, !PT ;  /* 0x0000002a06037812 */ /* 0x000fe400078efe0d */
[----:B--2---:R-:W-:Y:S01]  /*1c690*/  LEA R4, P6, R149, R2, 0x2 ;  /* 0x0000000295047211 */ /* 0x004fe200078c10ff */
[----:B------:R1:W-:Y:S01]  /*1c6a0*/  @P5 STG.E desc[UR28][R14.64], R248 ;  /* 0x000000f80e005986 */ /* 0x0003e2000c10191c */
[----:B------:R-:W-:Y:S01]  /*1c6b0*/  ISETP.LT.AND P5, PT, R3, UR4, !P0 ;  /* 0x0000000403007c0c */ /* 0x000fe2000c7a1270 */
[----:B------:R-:W-:Y:S01]  /*1c6c0*/  IMAD R148, R148, 0x2, R149 ;  /* 0x0000000294947824 */ /* 0x000fe200078e0295 */
[----:B------:R-:W-:Y:S01]  /*1c6d0*/  LEA.HI.X.SX32 R5, R149, R0, 0x2, P6 ;  /* 0x0000000095057211 */ /* 0x000fe200030f16ff */
[----:B------:R-:W-:Y:S01]  /*1c6e0*/  ULDC UR4, c[0x0][0x22c] ;  /* 0x00008b0000047ab9 */ /* 0x000fe20000000800 */
[----:B------:R-:W-:-:S03]  /*1c6f0*/  LOP3.LUT R3, R6, 0x2c, R13, 0xfe, !PT ;  /* 0x0000002c06037812 */ /* 0x000fc600078efe0d */
[----:B------:R2:W-:Y:S01]  /*1c700*/  @P4 STG.E desc[UR28][R4.64], R249 ;  /* 0x000000f904004986 */ /* 0x0005e2000c10191c */
[----:B------:R-:W-:Y:S01]  /*1c710*/  ISETP.LT.AND P4, PT, R3, UR4, !P0 ;  /* 0x0000000403007c0c */ /* 0x000fe2000c781270 */
[----:B------:R-:W-:Y:S01]  /*1c720*/  IMAD R252, R12, 0x2, R148 ;  /* 0x000000020cfc7824 */ /* 0x000fe200078e0294 */
[----:B------:R-:W3:Y:S01]  /*1c730*/  LDC R3, c[0x0][0x248] ;  /* 0x00009200ff037b82 */ /* 0x000ee20000000800 */
[----:B-1----:R-:W-:Y:S01]  /*1c740*/  LEA R14, P6, R148, R2, 0x2 ;  /* 0x00000002940e7211 */ /* 0x002fe200078c10ff */
[----:B------:R-:W-:-:S03]  /*1c750*/  ULDC UR4, c[0x0][0x22c] ;  /* 0x00008b0000047ab9 */ /* 0x000fc60000000800 */
[----:B------:R-:W-:Y:S01]  /*1c760*/  LEA.HI.X.SX32 R15, R148, R0, 0x2, P6 ;  /* 0x00000000940f7211 */ /* 0x000fe200030f16ff */
[----:B--2---:R-:W-:-:S04]  /*1c770*/  IMAD R5, R151, 0x2, R252 ;  /* 0x0000000297057824 */ /* 0x004fc800078e02fc */
[----:B------:R1:W-:Y:S01]  /*1c780*/  @P3 STG.E desc[UR28][R14.64], R250 ;  /* 0x000000fa0e003986 */ /* 0x0003e2000c10191c */
[----:B------:R-:W-:Y:S01]  /*1c790*/  LEA R148, P3, R252, R2, 0x2 ;  /* 0x00000002fc947211 */ /* 0x000fe200078610ff */
[----:B------:R-:W2:Y:S01]  /*1c7a0*/  LDC R151, c[0x0][0x248] ;  /* 0x00009200ff977b82 */ /* 0x000ea20000000800 */
[----:B------:R-:W-:Y:S02]  /*1c7b0*/  LOP3.LUT R12, R6, 0x30, R13, 0xfe, !PT ;  /* 0x00000030060c7812 */ /* 0x000fe400078efe0d */
[----:B------:R-:W-:Y:S02]  /*1c7c0*/  LEA.HI.X.SX32 R149, R252, R0, 0x2, P3 ;  /* 0x00000000fc957211 */ /* 0x000fe400018f16ff */
[----:B------:R-:W-:Y:S01]  /*1c7d0*/  ISETP.LT.AND P6, PT, R12, UR5, !P0 ;  /* 0x000000050c007c0c */ /* 0x000fe2000c7c1270 */
[----:B------:R-:W-:Y:S01]  /*1c7e0*/  ULDC UR5, c[0x0][0x22c] ;  /* 0x00008b0000057ab9 */ /* 0x000fe20000000800 */
[----:B-1----:R-:W-:Y:S01]  /*1c7f0*/  IMAD R15, R150, 0x2, R5 ;  /* 0x00000002960f7824 */ /* 0x002fe200078e0205 */
[----:B------:R1:W-:Y:S01]  /*1c800*/  @P2 STG.E desc[UR28][R148.64], R251 ;  /* 0x000000fb94002986 */ /* 0x0003e2000c10191c */
[----:B------:R-:W4:Y:S01]  /*1c810*/  LDC R150, c[0x0][0x248] ;  /* 0x00009200ff967b82 */ /* 0x000f220000000800 */
[----:B------:R-:W-:Y:S01]  /*1c820*/  LEA R4, P2, R5, R2, 0x2 ;  /* 0x0000000205047211 */ /* 0x000fe200078410ff */
[----:B---3--:R-:W-:-:S03]  /*1c830*/  IMAD R249, R3, 0x2, R15 ;  /* 0x0000000203f97824 */ /* 0x008fc600078e020f */
[----:B------:R-:W-:-:S03]  /*1c840*/  LEA.HI.X.SX32 R5, R5, R0, 0x2, P2 ;  /* 0x0000000005057211 */ /* 0x000fc600010f16ff */
[----:B------:R-:W3:Y:S01]  /*1c850*/  LDC R12, c[0x0][0x248] ;  /* 0x00009200ff0c7b82 */ /* 0x000ee20000000800 */
[----:B------:R-:W-:-:S04]  /*1c860*/  LEA R14, P2, R15, R2, 0x2 ;  /* 0x000000020f0e7211 */ /* 0x000fc800078410ff */
[----:B------:R-:W-:Y:S02]  /*1c870*/  LEA.HI.X.SX32 R15, R15, R0, 0x2, P2 ;  /* 0x000000000f0f7211 */ /* 0x000fe400010f16ff */
[C---:B-1----:R-:W-:Y:S01]  /*1c880*/  LEA R148, P2, R249.reuse, R2, 0x2 ;  /* 0x00000002f9947211 */ /* 0x042fe200078410ff */
[----:B------:R-:W1:Y:S01]  /*1c890*/  LDC R3, c[0x0][0x248] ;  /* 0x00009200ff037b82 */ /* 0x000e620000000800 */
[----:B------:R-:W-:Y:S01]  /*1c8a0*/  LOP3.LUT R248, R6, 0x2e, R13, 0xfe, !PT ;  /* 0x0000002e06f87812 */ /* 0x000fe200078efe0d */
[----:B------:R4:W-:Y:S01]  /*1c8b0*/  @P1 STG.E desc[UR28][R4.64], R244 ;  /* 0x000000f404001986 */ /* 0x0009e2000c10191c */
[----:B------:R-:W-:Y:S01]  /*1c8c0*/  LEA.HI.X.SX32 R149, R249, R0, 0x2, P2 ;  /* 0x00000000f9957211 */ /* 0x000fe200010f16ff */
[----:B--2---:R-:W-:Y:S01]  /*1c8d0*/  IMAD R249, R151, 0x2, R249 ;  /* 0x0000000297f97824 */ /* 0x004fe200078e02f9 */
[----:B------:R-:W-:Y:S01]  /*1c8e0*/  ISETP.LT.AND P3, PT, R248, UR4, !P0 ;  /* 0x00000004f8007c0c */ /* 0x000fe2000c761270 */
[----:B------:R2:W-:Y:S01]  /*1c8f0*/  @P5 STG.E desc[UR28][R14.64], R245 ;  /* 0x000000f50e005986 */ /* 0x0005e2000c10191c */
[----:B------:R-:W-:Y:S01]  /*1c900*/  LOP3.LUT R248, R6, 0x32, R13, 0xfe, !PT ;  /* 0x0000003206f87812 */ /* 0x000fe200078efe0d */
[----:B------:R-:W1:Y:S01]  /*1c910*/  LDC R151, c[0x0][0x248] ;  /* 0x00009200ff977b82 */ /* 0x000e620000000800 */
[----:B------:R-:W-:Y:S01]  /*1c920*/  ULDC UR4, c[0x0][0x22c] ;  /* 0x00008b0000047ab9 */ /* 0x000fe20000000800 */
[----:B------:R3:W-:Y:S06]  /*1c930*/  @P4 STG.E desc[UR28][R148.64], R246 ;  /* 0x000000f694004986 */ /* 0x0007ec000c10191c */
[----:B----4-:R-:W4:Y:S01]  /*1c940*/  LDC R244, c[0x0][0x248] ;  /* 0x00009200fff47b82 */ /* 0x010f220000000800 */
[C---:B------:R-:W-:Y:S01]  /*1c950*/  LEA R4, P4, R249.reuse, R2, 0x2 ;  /* 0x00000002f9047211 */ /* 0x040fe200078810ff */
[----:B--2---:R-:W-:Y:S01]  /*1c960*/  IMAD R15, R150, 0x2, R249 ;  /* 0x00000002960f7824 */ /* 0x004fe200078e02f9 */
[----:B------:R-:W-:Y:S01]  /*1c970*/  ISETP.LT.AND P1, PT, R248, UR4, !P0 ;  /* 0x00000004f8007c0c */ /* 0x000fe2000c721270 */
[----:B------:R-:W-:Y:S01]  /*1c980*/  ULDC UR4, c[0x0][0x22c] ;  /* 0x00008b0000047ab9 */ /* 0x000fe20000000800 */
[----:B------:R-:W-:Y:S01]  /*1c990*/  LOP3.LUT R248, R6, 0x34, R13, 0xfe, !PT ;  /* 0x0000003406f87812 */ /* 0x000fe200078efe0d */
[----:B---3--:R-:W-:Y:S01]  /*1c9a0*/  IMAD R245, R12, 0x2, R15 ;  /* 0x000000020cf57824 */ /* 0x008fe200078e020f */
[----:B------:R-:W-:Y:S01]  /*1c9b0*/  LEA.HI.X.SX32 R5, R249, R0, 0x2, P4 ;  /* 0x00000000f9057211 */ /* 0x000fe200020f16ff */
[----:B------:R-:W2:Y:S01]  /*1c9c0*/  LDC R150, c[0x0][0x248] ;  /* 0x00009200ff967b82 */ /* 0x000ea20000000800 */
[----:B------:R-:W-:-:S02]  /*1c9d0*/  LOP3.LUT R14, R6, 0x36, R13, 0xfe, !PT ;  /* 0x00000036060e7812 */ /* 0x000fc400078efe0d */
[----:B------:R-:W-:Y:S01]  /*1c9e0*/  ISETP.LT.AND P2, PT, R248, UR4, !P0 ;  /* 0x00000004f8007c0c */ /* 0x000fe2000c741270 */
[----:B------:R-:W-:Y:S01]  /*1c9f0*/  ULDC UR4, c[0x0][0x22c] ;  /* 0x00008b0000047ab9 */ /* 0x000fe20000000800 */
[----:B------:R3:W-:Y:S01]  /*1ca00*/  @P3 STG.E desc[UR28][R4.64], R247 ;  /* 0x000000f704003986 */ /* 0x0007e2000c10191c */
[-C--:B------:R-:W-:Y:S02]  /*1ca10*/  LEA R148, P3, R245, R2.reuse, 0x2 ;  /* 0x00000002f5947211 */ /* 0x080fe400078610ff */
[----:B------:R-:W-:Y:S01]  /*1ca20*/  ISETP.LT.AND P4, PT, R14, UR4, !P0 ;  /* 0x000000040e007c0c */ /* 0x000fe2000c781270 */
[----:B------:R-:W-:Y:S01]  /*1ca30*/  ULDC UR4, c[0x0][0x22c] ;  /* 0x00008b0000047ab9 */ /* 0x000fe20000000800 */
[----:B------:R-:W-:Y:S02]  /*1ca40*/  LEA R14, P5, R15, R2, 0x2 ;  /* 0x000000020f0e7211 */ /* 0x000fe400078a10ff */
[-C--:B------:R-:W-:Y:S01]  /*1ca50*/  LEA.HI.X.SX32 R149, R245, R0.reuse, 0x2, P3 ;  /* 0x00000000f5957211 */ /* 0x080fe200018f16ff */
[----:B-1----:R-:W-:Y:S01]  /*1ca60*/  IMAD R245, R3, 0x2, R245 ;  /* 0x0000000203f57824 */ /* 0x002fe200078e02f5 */
[----:B------:R-:W-:-:S03]  /*1ca70*/  LEA.HI.X.SX32 R15, R15, R0, 0x2, P5 ;  /* 0x000000000f0f7211 */ /* 0x000fc600028f16ff */
[----:B----4-:R-:W-:Y:S01]  /*1ca80*/  IMAD R249, R244, 0x2, R245 ;  /* 0x00000002f4f97824 */ /* 0x010fe200078e02f5 */
[C-C-:B------:R-:W-:Y:S01]  /*1ca90*/  LOP3.LUT R12, R6.reuse, 0x38, R13.reuse, 0xfe, !PT ;  /* 0x00000038060c7812 */ /* 0x140fe200078efe0d */
[----:B------:R1:W-:Y:S01]  /*1caa0*/  @P6 STG.E desc[UR28][R14.64], R240 ;  /* 0x000000f00e006986 */ /* 0x0003e2000c10191c */
[----:B------:R-:W-:Y:S01]  /*1cab0*/  LOP3.LUT R3, R6, 0x3a, R13, 0xfe, !PT ;  /* 0x0000003a06037812 */ /* 0x000fe200078efe0d */
[----:B------:R-:W-:Y:S02]  /*1cac0*/  IMAD R151, R151, 0x2, R249 ;  /* 0x0000000297977824 */ /* 0x000fe400078e02f9 */
[----:B------:R4:W-:Y:S01]  /*1cad0*/  @P1 STG.E desc[UR28][R148.64], R241 ;  /* 0x000000f194001986 */ /* 0x0009e2000c10191c */
[C---:B---3--:R-:W-:Y:S02]  /*1cae0*/  LEA R4, P1, R245.reuse, R2, 0x2 ;  /* 0x00000002f5047211 */ /* 0x048fe400078210ff */
[----:B------:R-:W-:Y:S01]  /*1caf0*/  ISETP.LT.AND P3, PT, R12, UR4, !P0 ;  /* 0x000000040c007c0c */ /* 0x000fe2000c761270 */
[----:B------:R-:W-:Y:S01]  /*1cb00*/  ULDC UR4, c[0x0][0x22c] ;  /* 0x00008b0000047ab9 */ /* 0x000fe20000000800 */
[----:B------:R-:W-:Y:S01]  /*1cb10*/  LEA.HI.X.SX32 R5, R245, R0, 0x2, P1 ;  /* 0x00000000f5057211 */ /* 0x000fe200008f16ff */
[----:B--2---:R-:W-:Y:S01]  /*1cb20*/  IMAD R150, R150, 0x2, R151 ;  /* 0x0000000296967824 */ /* 0x004fe200078e0297 */
[----:B------:R-:W-:-:S02]  /*1cb30*/  LEA R244, P5, R249, R2, 0x2 ;  /* 0x00000002f9f47211 */ /* 0x000fc400078a10ff */
[----:B------:R-:W-:Y:S02]  /*1cb40*/  ISETP.LT.AND P1, PT, R3, UR4, !P0 ;  /* 0x0000000403007c0c */ /* 0x000fe4000c721270 */
[----:B-1----:R-:W-:Y:S01]  /*1cb50*/  LEA R14, P6, R151, R2, 0x2 ;  /* 0x00000002970e7211 */ /* 0x002fe200078c10ff */
[----:B------:R-:W-:Y:S01]  /*1cb60*/  @P2 STG.E desc[UR28][R4.64], R242 ;  /* 0x000000f204002986 */ /* 0x000fe2000c10191c */
[----:B------:R-:W-:Y:S01]  /*1cb70*/  LEA.HI.X.SX32 R245, R249, R0, 0x2, P5 ;  /* 0x00000000f9f57211 */ /* 0x000fe200028f16ff */
[----:B------:R-:W-:Y:S01]  /*1cb80*/  ULDC UR4, c[0x0][0x22c] ;  /* 0x00008b0000047ab9 */ /* 0x000fe20000000800 */
[C---:B----4-:R-:W-:Y:S02]  /*1cb90*/  LEA R148, P5, R150.reuse, R2, 0x2 ;  /* 0x0000000296947211 */ /* 0x050fe400078a10ff */
[-C--:B------:R-:W-:Y:S02]  /*1cba0*/  LEA.HI.X.SX32 R15, R151, R0.reuse, 0x2, P6 ;  /* 0x00000000970f7211 */ /* 0x080fe400030f16ff */
[----:B------:R-:W-:Y:S01]  /*1cbb0*/  LEA.HI.X.SX32 R149, R150, R0, 0x2, P5 ;  /* 0x0000000096957211 */ /* 0x000fe200028f16ff */
[----:B------:R1:W-:Y:S01]  /*1cbc0*/  @P4 STG.E desc[UR28][R244.64], R243 ;  /* 0x000000f3f4004986 */ /* 0x0003e2000c10191c */
[----:B------:R-:W-:-:S03]  /*1cbd0*/  LOP3.LUT R249, R6, 0x1fe, R13, 0xfe, !PT ;  /* 0x000001fe06f97812 */ /* 0x000fc600078efe0d */
[----:B------:R-:W-:Y:S01]  /*1cbe0*/  @P3 STG.E desc[UR28][R14.64], R8 ;  /* 0x000000080e003986 */ /* 0x000fe2000c10191c */
[C-C-:B------:R-:W-:Y:S02]  /*1cbf0*/  LOP3.LUT R251, R6.reuse, 0x3c, R13.reuse, 0xfe, !PT ;  /* 0x0000003c06fb7812 */ /* 0x140fe400078efe0d */
[C-C-:B------:R-:W-:Y:S01]  /*1cc00*/  LOP3.LUT R250, R6.reuse, 0x3e, R13.reuse, 0xfe, !PT ;  /* 0x0000003e06fa7812 */ /* 0x140fe200078efe0d */
[----:B------:R2:W-:Y:S01]  /*1cc10*/  @P1 STG.E desc[UR28][R148.64], R9 ;  /* 0x0000000994001986 */ /* 0x0005e2000c10191c */
[C-C-:B------:R-:W-:Y:S02]  /*1cc20*/  LOP3.LUT R151, R6.reuse, 0x40, R13.reuse, 0xfe, !PT ;  /* 0x0000004006977812 */ /* 0x140fe400078efe0d */
[C-C-:B------:R-:W-:Y:S02]  /*1cc30*/  LOP3.LUT R241, R6.reuse, 0x42, R13.reuse, 0xfe, !PT ;  /* 0x0000004206f17812 */ /* 0x140fe400078efe0d */
[C-C-:B------:R-:W-:Y:S02]  /*1cc40*/  LOP3.LUT R240, R6.reuse, 0x44, R13.reuse, 0xfe, !PT ;  /* 0x0000004406f07812 */ /* 0x140fe400078efe0d */
[----:B------:R-:W-:-:S02]  /*1cc50*/  LOP3.LUT R247, R6, 0x46, R13, 0xfe, !PT ;  /* 0x0000004606f77812 */ /* 0x000fc400078efe0d */
[C-C-:B------:R-:W-:Y:S02]  /*1cc60*/  LOP3.LUT R246, R6.reuse, 0x48, R13.reuse, 0xfe, !PT ;  /* 0x0000004806f67812 */ /* 0x140fe400078efe0d */
[C-C-:B-1----:R-:W-:Y:S02]  /*1cc70*/  LOP3.LUT R245, R6.reuse, 0x4a, R13.reuse, 0xfe, !PT ;  /* 0x0000004a06f57812 */ /* 0x142fe400078efe0d */
[C-C-:B------:R-:W-:Y:S02]  /*1cc80*/  LOP3.LUT R3, R6.reuse, 0x4c, R13.reuse, 0xfe, !PT ;  /* 0x0000004c06037812 */ /* 0x140fe400078efe0d */
[C-C-:B------:R-:W-:Y:S02]  /*1cc90*/  LOP3.LUT R5, R6.reuse, 0x4e, R13.reuse, 0xfe, !PT ;  /* 0x0000004e06057812 */ /* 0x140fe400078efe0d */
[C-C-:B------:R-:W-:Y:S02]  /*1cca0*/  LOP3.LUT R4, R6.reuse, 0x50, R13.reuse, 0xfe, !PT ;  /* 0x0000005006047812 */ /* 0x140fe400078efe0d */
[----:B--2---:R-:W-:-:S02]  /*1ccb0*/  LOP3.LUT R149, R6, 0x52, R13, 0xfe, !PT ;  /* 0x0000005206957812 */ /* 0x004fc400078efe0d */
        /* <DEDUP_REMOVED lines=136> */
[----:B------:R-:W-:Y:S02]  /*1d540*/  LOP3.LUT R6, R6, 0x1fc, R13, 0xfe, !PT ;  /* 0x000001fc06067812 */ /* 0x000fe400078efe0d */
[----:B------:R-:W1:Y:S01]  /*1d550*/  LDC R13, c[0x0][0x248] ;  /* 0x00009200ff0d7b82 */ /* 0x000e620000000800 */
[----:B------:R-:W-:Y:S01]  /*1d560*/  ISETP.LT.AND P1, PT, R249, UR4, !P0 ;  /* 0x00000004f9007c0c */ /* 0x000fe2000c721270 */
[----:B------:R-:W-:-:S06]  /*1d570*/  ULDC UR4, c[0x0][0x22c] ;  /* 0x00008b0000047ab9 */ /* 0x000fcc0000000800 */
[----:B------:R-:W2:Y:S01]  /*1d580*/  LDC R249, c[0x0][0x248] ;  /* 0x00009200fff97b82 */ /* 0x000ea20000000800 */
[----:B------:R-:W-:Y:S01]  /*1d590*/  ISETP.LT.AND P6, PT, R251, UR4, !P0 ;  /* 0x00000004fb007c0c */ /* 0x000fe2000c7c1270 */
[----:B------:R-:W-:Y:S02]  /*1d5a0*/  ULDC UR4, c[0x0][0x22c] ;  /* 0x00008b0000047ab9 */ /* 0x000fe40000000800 */
[----:B------:R-:W-:Y:S01]  /*1d5b0*/  ISETP.LT.AND P5, PT, R250, UR4, !P0 ;  /* 0x00000004fa007c0c */ /* 0x000fe2000c7a1270 */
[----:B------:R-:W-:-:S03]  /*1d5c0*/  ULDC UR4, c[0x0][0x22c] ;  /* 0x00008b0000047ab9 */ /* 0x000fc60000000800 */
[----:B------:R-:W3:Y:S01]  /*1d5d0*/  LDC R250, c[0x0][0x248] ;  /* 0x00009200fffa7b82 */ /* 0x000ee20000000800 */
[----:B-1----:R-:W-:Y:S01]  /*1d5e0*/  IMAD R13, R13, 0x2, R150 ;  /* 0x000000020d0d7824 */ /* 0x002fe200078e0296 */
[----:B------:R-:W-:-:S06]  /*1d5f0*/  ISETP.LT.AND P4, PT, R151, UR4, !P0 ;  /* 0x0000000497007c0c */ /* 0x000fcc000c781270 */
[----:B------:R-:W1:Y:S01]  /*1d600*/  LDC R251, c[0x0][0x248] ;  /* 0x00009200fffb7b82 */ /* 0x000e620000000800 */
[----:B------:R-:W-:Y:S01]  /*1d610*/  ULDC UR4, c[0x0][0x22c] ;  /* 0x00008b0000047ab9 */ /* 0x000fe20000000800 */
[----:B------:R-:W-:-:S04]  /*1d620*/  LEA R150, P2, R13, R2, 0x2 ;  /* 0x000000020d967211 */ /* 0x000fc800078410ff */
[----:B------:R-:W-:Y:S01]  /*1d630*/  LEA.HI.X.SX32 R151, R13, R0, 0x2, P2 ;  /* 0x000000000d977211 */ /* 0x000fe200010f16ff */
[----:B--2---:R-:W-:Y:S02]  /*1d640*/  IMAD R13, R249, 0x2, R13 ;  /* 0x00000002f90d7824 */ /* 0x004fe400078e020d */
[----:B------:R-:W2:Y:S02]  /*1d650*/  LDC R249, c[0x0][0x248] ;  /* 0x00009200fff97b82 */ /* 0x000ea40000000800 */
[----:B------:R4:W-:Y:S02]  /*1d660*/  @P6 STG.E desc[UR28][R150.64], R10 ;  /* 0x0000000a96006986 */ /* 0x0009e4000c10191c */
[----:B----4-:R-:W-:Y:S01]  /*1d670*/  LEA R150, P2, R13, R2, 0x2 ;  /* 0x000000020d967211 */ /* 0x010fe200078410ff */
[----:B---3--:R-:W-:Y:S01]  /*1d680*/  IMAD R10, R250, 0x2, R13 ;  /* 0x00000002fa0a7824 */ /* 0x008fe200078e020d */
[----:B------:R-:W-:Y:S01]  /*1d690*/  ISETP.LT.AND P3, PT, R241, UR4, !P0 ;  /* 0x00000004f1007c0c */ /* 0x000fe2000c761270 */
[----:B------:R-:W-:Y:S01]  /*1d6a0*/  ULDC UR4, c[0x0][0x22c] ;  /* 0x00008b0000047ab9 */ /* 0x000fe20000000800 */
[----:B------:R-:W-:Y:S01]  /*1d6b0*/  LEA.HI.X.SX32 R151, R13, R0, 0x2, P2 ;  /* 0x000000000d977211 */ /* 0x000fe200010f16ff */
[----:B------:R-:W3:Y:S08]  /*1d6c0*/  LDC R250, c[0x0][0x248] ;  /* 0x00009200fffa7b82 */ /* 0x000ef00000000800 */
[----:B------:R-:W4:Y:S01]  /*1d6d0*/  LDC R13, c[0x0][0x248] ;  /* 0x00009200ff0d7b82 */ /* 0x000f220000000800 */
[----:B------:R-:W-:Y:S01]  /*1d6e0*/  ISETP.LT.AND P2, PT, R240, UR4, !P0 ;  /* 0x00000004f0007c0c */ /* 0x000fe2000c741270 */
[----:B------:R1:W-:Y:S01]  /*1d6f0*/  @P5 STG.E desc[UR28][R150.64], R11 ;  /* 0x0000000b96005986 */ /* 0x0003e2000c10191c */
[----:B------:R-:W-:Y:S01]  /*1d700*/  LEA R240, P6, R10, R2, 0x2 ;  /* 0x000000020af07211 */ /* 0x000fe200078c10ff */
[----:B------:R-:W-:-:S03]  /*1d710*/  ULDC UR4, c[0x0][0x22c] ;  /* 0x00008b0000047ab9 */ /* 0x000fc60000000800 */
[----:B------:R-:W-:Y:S01]  /*1d720*/  LEA.HI.X.SX32 R241, R10, R0, 0x2, P6 ;  /* 0x000000000af17211 */ /* 0x000fe200030f16ff */
[----:B-1----:R-:W1:Y:S01]  /*1d730*/  LDC R151, c[0x0][0x248] ;  /* 0x00009200ff977b82 */ /* 0x002e620000000800 */
[----:B----4-:R-:W-:-:S07]  /*1d740*/  IMAD R13, R13, 0x2, R10 ;  /* 0x000000020d0d7824 */ /* 0x010fce00078e020a */
[----:B------:R-:W4:Y:S01]  /*1d750*/  LDC R150, c[0x0][0x248] ;  /* 0x00009200ff967b82 */ /* 0x000f220000000800 */
[----:B------:R-:W-:-:S04]  /*1d760*/  LEA R10, P6, R13, R2, 0x2 ;  /* 0x000000020d0a7211 */ /* 0x000fc800078c10ff */
[----:B------:R-:W-:Y:S01]  /*1d770*/  LEA.HI.X.SX32 R11, R13, R0, 0x2, P6 ;  /* 0x000000000d0b7211 */ /* 0x000fe200030f16ff */
[----:B------:R-:W-:Y:S01]  /*1d780*/  IMAD R13, R251, 0x2, R13 ;  /* 0x00000002fb0d7824 */ /* 0x000fe200078e020d */
[----:B------:R2:W-:Y:S01]  /*1d790*/  @P4 STG.E desc[UR28][R240.64], R16 ;  /* 0x00000010f0004986 */ /* 0x0005e2000c10191c */
[----:B------:R-:W-:Y:S01]  /*1d7a0*/  ISETP.LT.AND P5, PT, R247, UR4, !P0 ;  /* 0x00000004f7007c0c */ /* 0x000fe2000c7a1270 */
[----:B------:R-:W-:Y:S02]  /*1d7b0*/  ULDC UR4, c[0x0][0x22c] ;  /* 0x00008b0000047ab9 */ /* 0x000fe40000000800 */
[----:B------:R3:W-:Y:S01]  /*1d7c0*/  @P3 STG.E desc[UR28][R10.64], R17 ;  /* 0x000000110a003986 */ /* 0x0007e2000c10191c */
[----:B------:R-:W-:Y:S01]  /*1d7d0*/  ISETP.LT.AND P4, PT, R246, UR4, !P0 ;  /* 0x00000004f6007c0c */ /* 0x000fe2000c781270 */
[----:B------:R-:W-:Y:S01]  /*1d7e0*/  ULDC UR4, c[0x0][0x22c] ;  /* 0x00008b0000047ab9 */ /* 0x000fe20000000800 */
[----:B--2---:R-:W-:Y:S01]  /*1d7f0*/  LEA R16, P3, R13, R2, 0x2 ;  /* 0x000000020d107211 */ /* 0x004fe200078610ff */
[----:B------:R-:W2:Y:S01]  /*1d800*/  LDC R240, c[0x0][0x248] ;  /* 0x00009200fff07b82 */ /* 0x000ea20000000800 */
[----:B---3--:R-:W-:-:S02]  /*1d810*/  IMAD R11, R249, 0x2, R13 ;  /* 0x00000002f90b7824 */ /* 0x008fc400078e020d */
[----:B------:R-:W-:-:S03]  /*1d820*/  LEA.HI.X.SX32 R17, R13, R0, 0x2, P3 ;  /* 0x000000000d117211 */ /* 0x000fc600018f16ff */
[----:B------:R-:W-:Y:S01]  /*1d830*/  LEA R10, P6, R11, R2, 0x2 ;  /* 0x000000020b0a7211 */ /* 0x000fe200078c10ff */
[----:B------:R-:W-:-:S03]  /*1d840*/  IMAD R13, R250, 0x2, R11 ;  /* 0x00000002fa0d7824 */ /* 0x000fc600078e020b */
[----:B------:R-:W-:Y:S01]  /*1d850*/  LEA.HI.X.SX32 R11, R11, R0, 0x2, P6 ;  /* 0x000000000b0b7211 */ /* 0x000fe200030f16ff */
[----:B------:R3:W-:Y:S04]  /*1d860*/  @P2 STG.E desc[UR28][R16.64], R18 ;  /* 0x0000001210002986 */ /* 0x0007e8000c10191c */
[----:B------:R4:W-:Y:S01]  /*1d870*/  @P5 STG.E desc[UR28][R10.64], R19 ;  /* 0x000000130a005986 */ /* 0x0009e2000c10191c */
[----:B------:R-:W-:Y:S01]  /*1d880*/  ISETP.LT.AND P3, PT, R245, UR4, !P0 ;  /* 0x00000004f5007c0c */ /* 0x000fe2000c761270 */
[----:B------:R-:W-:Y:S01]  /*1d890*/  ULDC UR4, c[0x0][0x22c] ;  /* 0x00008b0000047ab9 */ /* 0x000fe20000000800 */
[C---:B---3--:R-:W-:Y:S01]  /*1d8a0*/  LEA R16, P6, R13.reuse, R2, 0x2 ;  /* 0x000000020d107211 */ /* 0x048fe200078c10ff */
[----:B------:R-:W3:Y:S03]  /*1d8b0*/  LDC R18, c[0x0][0x248] ;  /* 0x00009200ff127b82 */ /* 0x000ee60000000800 */
[----:B------:R-:W-:Y:S01]  /*1d8c0*/  LEA.HI.X.SX32 R17, R13, R0, 0x2, P6 ;  /* 0x000000000d117211 */ /* 0x000fe200030f16ff */
[----:B-1----:R-:W-:-:S04]  /*1d8d0*/  IMAD R13, R151, 0x2, R13 ;  /* 0x00000002970d7824 */ /* 0x002fc800078e020d */
[----:B----4-:R-:W1:Y:S01]  /*1d8e0*/  LDC R19, c[0x0][0x248] ;  /* 0x00009200ff137b82 */ /* 0x010e620000000800 */
[----:B------:R-:W-:Y:S01]  /*1d8f0*/  ISETP.LT.AND P2, PT, R3, UR4, !P0 ;  /* 0x0000000403007c0c */ /* 0x000fe2000c741270 */
[----:B------:R4:W-:Y:S01]  /*1d900*/  @P4 STG.E desc[UR28][R16.64], R20 ;  /* 0x0000001410004986 */ /* 0x0009e2000c10191c */
[----:B------:R-:W-:Y:S01]  /*1d910*/  ULDC UR4, c[0x0][0x22c] ;  /* 0x00008b0000047ab9 */ /* 0x000fe20000000800 */
[----:B------:R-:W-:Y:S01]  /*1d920*/  LEA R10, P4, R13, R2, 0x2 ;  /* 0x000000020d0a7211 */ /* 0x000fe200078810ff */
[----:B------:R-:W-:Y:S01]  /*1d930*/  IMAD R3, R150, 0x2, R13 ;  /* 0x0000000296037824 */ /* 0x000fe200078e020d */
[----:B------:R-:W-:Y:S01]  /*1d940*/  ISETP.LT.AND P5, PT, R5, UR4, !P0 ;  /* 0x0000000405007c0c */ /* 0x000fe2000c7a1270 */
[----:B------:R-:W-:Y:S01]  /*1d950*/  ULDC UR4, c[0x0][0x22c] ;  /* 0x00008b0000047ab9 */ /* 0x000fe20000000800 */
[----:B------:R-:W-:Y:S01]  /*1d960*/  LEA.HI.X.SX32 R11, R13, R0, 0x2, P4 ;  /* 0x000000000d0b7211 */ /* 0x000fe200020f16ff */
[----:B--2---:R-:W-:Y:S01]  /*1d970*/  IMAD R13, R240, 0x2, R3 ;  /* 0x00000002f00d7824 */ /* 0x004fe200078e0203 */
[----:B------:R-:W-:Y:S01]  /*1d980*/  ISETP.LT.AND P4, PT, R4, UR4, !P0 ;  /* 0x0000000404007c0c */ /* 0x000fe2000c781270 */
[----:B------:R-:W-:Y:S01]  /*1d990*/  ULDC UR4, c[0x0][0x22c] ;  /* 0x00008b0000047ab9 */ /* 0x000fe20000000800 */
[C---:B------:R-:W-:Y:S01]  /*1d9a0*/  LEA R4, P6, R3.reuse, R2, 0x2 ;  /* 0x0000000203047211 */ /* 0x040fe200078c10ff */
[----:B----4-:R-:W2:Y:S01]  /*1d9b0*/  LDC R20, c[0x0][0x248] ;  /* 0x00009200ff147b82 */ /* 0x010ea20000000800 */
[----:B------:R4:W-:Y:S02]  /*1d9c0*/  @P3 STG.E desc[UR28][R10.64], R21 ;  /* 0x000000150a003986 */ /* 0x0009e4000c10191c */
[----:B------:R-:W-:-:S05]  /*1d9d0*/  LEA.HI.X.SX32 R5, R3, R0, 0x2, P6 ;  /* 0x0000000003057211 */ /* 0x000fca00030f16ff */
[----:B------:R-:W2:Y:S01]  /*1d9e0*/  LDC R17, c[0x0][0x248] ;  /* 0x00009200ff117b82 */ /* 0x000ea20000000800 */
[----:B----4-:R-:W-:-:S07]  /*1d9f0*/  LEA R10, P6, R13, R2, 0x2 ;  /* 0x000000020d0a7211 */ /* 0x010fce00078c10ff */
[----:B------:R-:W4:Y:S01]  /*1da00*/  LDC R16, c[0x0][0x248] ;  /* 0x00009200ff107b82 */ /* 0x000f220000000800 */
[----:B------:R-:W-:Y:S01]  /*1da10*/  LEA.HI.X.SX32 R11, R13, R0, 0x2, P6 ;  /* 0x000000000d0b7211 */ /* 0x000fe200030f16ff */
[----:B-1----:R-:W-:Y:S01]  /*1da20*/  IMAD R13, R19, 0x2, R13 ;  /* 0x00000002130d7824 */ /* 0x002fe200078e020d */
[----:B------:R1:W-:Y:S01]  /*1da30*/  @P2 STG.E desc[UR28][R4.64], R22 ;  /* 0x0000001604002986 */ /* 0x0003e2000c10191c */
[----:B------:R-:W-:Y:S01]  /*1da40*/  ISETP.LT.AND P3, PT, R149, UR4, !P0 ;  /* 0x0000000495007c0c */ /* 0x000fe2000c761270 */
[----:B------:R-:W-:Y:S02]  /*1da50*/  ULDC UR4, c[0x0][0x22c] ;  /* 0x00008b0000047ab9 */ /* 0x000fe40000000800 */
[----:B------:R2:W-:Y:S01]  /*1da60*/  @P5 STG.E desc[UR28][R10.64], R23 ;  /* 0x000000170a005986 */ /* 0x0005e2000c10191c */
[----:B---3--:R-:W-:Y:S01]  /*1da70*/  IMAD R3, R18, 0x2, R13 ;  /* 0x0000000212037824 */ /* 0x008fe200078e020d */
[----:B------:R-:W-:Y:S01]  /*1da80*/  ISETP.LT.AND P2, PT, R9, UR4, !P0 ;  /* 0x0000000409007c0c */ /* 0x000fe2000c741270 */
[----:B------:R-:W-:Y:S01]  /*1da90*/  ULDC UR4, c[0x0][0x22c] ;  /* 0x00008b0000047ab9 */ /* 0x000fe20000000800 */
[----:B------:R-:W3:Y:S01]  /*1daa0*/  LDC R18, c[0x0][0x248] ;  /* 0x00009200ff127b82 */ /* 0x000ee20000000800 */
[----:B-1----:R-:W-:-:S04]  /*1dab0*/  LEA R4, P5, R13, R2, 0x2 ;  /* 0x000000020d047211 */ /* 0x002fc800078a10ff */
[----:B------:R-:W-:-:S03]  /*1dac0*/  LEA.HI.X.SX32 R5, R13, R0, 0x2, P5 ;  /* 0x000000000d057211 */ /* 0x000fc600028f16ff */
[----:B--2---:R-:W1:Y:S01]  /*1dad0*/  LDC R11, c[0x0][0x248] ;  /* 0x00009200ff0b7b82 */ /* 0x004e620000000800 */
[----:B------:R-:W-:Y:S01]  /*1dae0*/  ISETP.LT.AND P5, PT, R8, UR4, !P0 ;  /* 0x0000000408007c0c */ /* 0x000fe2000c7a1270 */
[----:B------:R-:W-:Y:S01]  /*1daf0*/  IMAD R10, R20, 0x2, R3 ;  /* 0x00000002140a7824 */ /* 0x000fe200078e0203 */
[----:B------:R-:W-:-:S05]  /*1db00*/  LEA R8, P6, R3, R2, 0x2 ;  /* 0x0000000203087211 */ /* 0x000fca00078c10ff */
[----:B------:R-:W2:Y:S01]  /*1db10*/  LDC R13, c[0x0][0x248] ;  /* 0x00009200ff0d7b82 */ /* 0x000ea20000000800 */
[----:B------:R-:W-:Y:S01]  /*1db20*/  LEA.HI.X.SX32 R9, R3, R0, 0x2, P6 ;  /* 0x0000000003097211 */ /* 0x000fe200030f16ff */
[----:B------:R4:W-:Y:S01]  /*1db30*/  @P4 STG.E desc[UR28][R4.64], R152 ;  /* 0x0000009804004986 */ /* 0x0009e2000c10191c */
[----:B------:R-:W-:Y:S02]  /*1db40*/  ULDC UR4, c[0x0][0x22c] ;  /* 0x00008b0000047ab9 */ /* 0x000fe40000000800 */
[----:B------:R-:W-:Y:S01]  /*1db50*/  ISETP.LT.AND P4, PT, R14, UR4, !P0 ;  /* 0x000000040e007c0c */ /* 0x000fe2000c781270 */
[----:B------:R3:W-:Y:S01]  /*1db60*/  @P3 STG.E desc[UR28][R8.64], R153 ;  /* 0x0000009908003986 */ /* 0x0007e2000c10191c */
[----:B------:R-:W-:Y:S01]  /*1db70*/  ULDC UR4, c[0x0][0x22c] ;  /* 0x00008b0000047ab9 */ /* 0x000fe20000000800 */
[----:B------:R-:W1:Y:S01]  /*1db80*/  LDC R14, c[0x0][0x248] ;  /* 0x00009200ff0e7b82 */ /* 0x000e620000000800 */
[----:B----4-:R-:W-:-:S07]  /*1db90*/  LEA R4, P6, R10, R2, 0x2 ;  /* 0x000000020a047211 */ /* 0x010fce00078c10ff */
[----:B------:R-:W4:Y:S01]  /*1dba0*/  LDC R20, c[0x0][0x248] ;  /* 0x00009200ff147b82 */ /* 0x000f220000000800 */
[----:B------:R-:W-:Y:S01]  /*1dbb0*/  LEA.HI.X.SX32 R5, R10, R0, 0x2, P6 ;  /* 0x000000000a057211 */ /* 0x000fe200030f16ff */
[----:B------:R-:W-:Y:S01]  /*1dbc0*/  IMAD R10, R17, 0x2, R10 ;  /* 0x00000002110a7824 */ /* 0x000fe200078e020a */
[----:B------:R-:W-:Y:S01]  /*1dbd0*/  ISETP.LT.AND P3, PT, R12, UR4, !P0 ;  /* 0x000000040c007c0c */ /* 0x000fe2000c761270 */
[----:B------:R-:W-:Y:S02]  /*1dbe0*/  ULDC UR4, c[0x0][0x22c] ;  /* 0x00008b0000047ab9 */ /* 0x000fe40000000800 */
[----:B------:R3:W-:Y:S01]  /*1dbf0*/  @P2 STG.E desc[UR28][R4.64], R154 ;  /* 0x0000009a04002986 */ /* 0x0007e2000c10191c */
[----:B------:R-:W-:Y:S01]  /*1dc00*/  IMAD R3, R16, 0x2, R10 ;  /* 0x0000000210037824 */ /* 0x000fe200078e020a */
[----:B------:R-:W4:Y:S04]  /*1dc10*/  LDC R12, c[0x0][0x248] ;  /* 0x00009200ff0c7b82 */ /* 0x000f280000000800 */
[----:B---3--:R-:W-:-:S04]  /*1dc20*/  LEA R8, P6, R3, R2, 0x2 ;  /* 0x0000000203087211 */ /* 0x008fc800078c10ff */
[----:B------:R-:W3:Y:S01]  /*1dc30*/  LDC R22, c[0x0][0x248] ;  /* 0x00009200ff167b82 */ /* 0x000ee20000000800 */
[----:B------:R-:W-:-:S04]  /*1dc40*/  LEA R4, P2, R10, R2, 0x2 ;  /* 0x000000020a047211 */ /* 0x000fc800078410ff */
[-C--:B------:R-:W-:Y:S01]  /*1dc50*/  LEA.HI.X.SX32 R5, R10, R0.reuse, 0x2, P2 ;  /* 0x000000000a057211 */ /* 0x080fe200010f16ff */
[----:B--2---:R-:W-:Y:S01]  /*1dc60*/  IMAD R10, R13, 0x2, R3 ;  /* 0x000000020d0a7824 */ /* 0x004fe200078e0203 */
[----:B------:R-:W-:Y:S01]  /*1dc70*/  LEA.HI.X.SX32 R9, R3, R0, 0x2, P6 ;  /* 0x0000000003097211 */ /* 0x000fe200030f16ff */
[----:B------:R-:W2:Y:S02]  /*1dc80*/  LDC R13, c[0x0][0x248] ;  /* 0x00009200ff0d7b82 */ /* 0x000ea40000000800 */
[----:B------:R1:W-:Y:S01]  /*1dc90*/  @P5 STG.E desc[UR28][R4.64], R155 ;  /* 0x0000009b04005986 */ /* 0x0003e2000c10191c */
[----:B------:R-:W-:Y:S01]  /*1dca0*/  ISETP.LT.AND P2, PT, R15, UR4, !P0 ;  /* 0x000000040f007c0c */ /* 0x000fe2000c741270 */
[----:B------:R-:W-:-:S04]  /*1dcb0*/  ULDC UR4, c[0x0][0x22c] ;  /* 0x00008b0000047ab9 */ /* 0x000fc80000000800 */
[----:B------:R-:W3:Y:S01]  /*1dcc0*/  LDC R16, c[0x0][0x248] ;  /* 0x00009200ff107b82 */ /* 0x000ee20000000800 */
[C---:B-1----:R-:W-:Y:S01]  /*1dcd0*/  LEA R4, P6, R10.reuse, R2, 0x2 ;  /* 0x000000020a047211 */ /* 0x042fe200078c10ff */
[----:B------:R1:W-:Y:S06]  /*1dce0*/  @P4 STG.E desc[UR28][R8.64], R156 ;  /* 0x0000009c08004986 */ /* 0x0003ec000c10191c */
[----:B------:R-:W3:Y:S01]  /*1dcf0*/  LDC R15, c[0x0][0x248] ;  /* 0x00009200ff0f7b82 */ /* 0x000ee20000000800 */
[----:B------:R-:W-:Y:S01]  /*1dd00*/  LEA.HI.X.SX32 R5, R10, R0, 0x2, P6 ;  /* 0x000000000a057211 */ /* 0x000fe200030f16ff */
[----:B------:R-:W-:-:S06]  /*1dd10*/  IMAD R10, R11, 0x2, R10 ;  /* 0x000000020b0a7824 */ /* 0x000fcc00078e020a */
[----:B------:R-:W2:Y:S01]  /*1dd20*/  LDC R11, c[0x0][0x248] ;  /* 0x00009200ff0b7b82 */ /* 0x000ea20000000800 */
[----:B------:R1:W-:Y:S01]  /*1dd30*/  @P3 STG.E desc[UR28][R4.64], R157 ;  /* 0x0000009d04003986 */ /* 0x0003e2000c10191c */
[----:B----4-:R-:W-:Y:S01]  /*1dd40*/  IMAD R3, R12, 0x2, R10 ;  /* 0x000000020c037824 */ /* 0x010fe200078e020a */
[----:B------:R-:W-:Y:S01]  /*1dd50*/  ISETP.LT.AND P5, PT, R242, UR4, !P0 ;  /* 0x00000004f2007c0c */ /* 0x000fe2000c7a1270 */
[----:B------:R-:W-:-:S03]  /*1dd60*/  ULDC UR4, c[0x0][0x22c] ;  /* 0x00008b0000047ab9 */ /* 0x000fc60000000800 */
[-C--:B-1----:R-:W-:Y:S01]  /*1dd70*/  LEA R8, P6, R3, R2.reuse, 0x2 ;  /* 0x0000000203087211 */ /* 0x082fe200078c10ff */
[----:B------:R-:W1:Y:S01]  /*1dd80*/  LDC R12, c[0x0][0x248] ;  /* 0x00009200ff0c7b82 */ /* 0x000e620000000800 */
[----:B------:R-:W-:-:S04]  /*1dd90*/  LEA R4, P3, R10, R2, 0x2 ;  /* 0x000000020a047211 */ /* 0x000fc800078610ff */
[-C--:B------:R-:W-:Y:S01]  /*1dda0*/  LEA.HI.X.SX32 R5, R10, R0.reuse, 0x2, P3 ;  /* 0x000000000a057211 */ /* 0x080fe200018f16ff */
[----:B------:R-:W-:Y:S01]  /*1ddb0*/  IMAD R10, R14, 0x2, R3 ;  /* 0x000000020e0a7824 */ /* 0x000fe200078e0203 */
[----:B------:R-:W-:Y:S01]  /*1ddc0*/  ISETP.LT.AND P4, PT, R148, UR4, !P0 ;  /* 0x0000000494007c0c */ /* 0x000fe2000c781270 */
[----:B------:R-:W-:Y:S01]  /*1ddd0*/  ULDC UR4, c[0x0][0x22c] ;  /* 0x00008b0000047ab9 */ /* 0x000fe20000000800 */
[----:B------:R-:W-:Y:S01]  /*1dde0*/  LEA.HI.X.SX32 R9, R3, R0, 0x2, P6 ;  /* 0x0000000003097211 */ /* 0x000fe200030f16ff */
[----:B------:R4:W-:Y:S01]  /*1ddf0*/  @P2 STG.E desc[UR28][R4.64], R158 ;  /* 0x0000009e04002986 */ /* 0x0009e2000c10191c */
[----:B------:R-:W-:Y:S01]  /*1de00*/  ISETP.LT.AND P3, PT, R243, UR4, !P0 ;  /* 0x00000004f3007c0c */ /* 0x000fe2000c761270 */
[----:B------:R-:W-:Y:S01]  /*1de10*/  ULDC UR4, c[0x0][0x22c] ;  /* 0x00008b0000047ab9 */ /* 0x000fe20000000800 */
[----:B------:R-:W1:Y:S01]  /*1de20*/  LDC R14, c[0x0][0x248] ;  /* 0x00009200ff0e7b82 */ /* 0x000e620000000800 */
[----:B----4-:R-:W-:-:S04]  /*1de30*/  LEA R4, P6, R10, R2, 0x2 ;  /* 0x000000020a047211 */ /* 0x010fc800078c10ff */
[----:B------:R-:W-:Y:S01]  /*1de40*/  LEA.HI.X.SX32 R5, R10, R0, 0x2, P6 ;  /* 0x000000000a057211 */ /* 0x000fe200030f16ff */
[----:B--2---:R-:W-:Y:S01]  /*1de50*/  IMAD R10, R11, 0x2, R10 ;  /* 0x000000020b0a7824 */ /* 0x004fe200078e020a */
[----:B------:R2:W-:Y:S01]  /*1de60*/  @P5 STG.E desc[UR28][R8.64], R159 ;  /* 0x0000009f08005986 */ /* 0x0005e2000c10191c */
[----:B------:R-:W-:Y:S01]  /*1de70*/  ISETP.LT.AND P2, PT, R244, UR4, !P0 ;  /* 0x00000004f4007c0c */ /* 0x000fe2000c741270 */
[----:B------:R-:W-:Y:S01]  /*1de80*/  ULDC UR4, c[0x0][0x22c] ;  /* 0x00008b0000047ab9 */ /* 0x000fe20000000800 */
[----:B------:R-:W-:Y:S01]  /*1de90*/  IMAD R3, R13, 0x2, R10 ;  /* 0x000000020d037824 */ /* 0x000fe200078e020a */
[----:B------:R4:W-:Y:S01]  /*1dea0*/  @P4 STG.E desc[UR28][R4.64], R160 ;  /* 0x000000a004004986 */ /* 0x0009e2000c10191c */
[----:B------:R-:W-:Y:S01]  /*1deb0*/  ISETP.LT.AND P5, PT, R248, UR4, !P0 ;  /* 0x00000004f8007c0c */ /* 0x000fe2000c7a1270 */
[----:B------:R-:W-:Y:S01]  /*1dec0*/  ULDC UR4, c[0x0][0x22c] ;  /* 0x00008b0000047ab9 */ /* 0x000fe20000000800 */
[----:B------:R-:W1:Y:S01]  /*1ded0*/  LDC R11, c[0x0][0x248] ;  /* 0x00009200ff0b7b82 */ /* 0x000e620000000800 */
[----:B--2---:R-:W-:-:S07]  /*1dee0*/  LEA R8, P6, R3, R2, 0x2 ;  /* 0x0000000203087211 */ /* 0x004fce00078c10ff */
[----:B------:R-:W2:Y:S01]  /*1def0*/  LDC R13, c[0x0][0x248] ;  /* 0x00009200ff0d7b82 */ /* 0x000ea20000000800 */
[----:B----4-:R-:W-:-:S04]  /*1df00*/  LEA R4, P4, R10, R2, 0x2 ;  /* 0x000000020a047211 */ /* 0x010fc800078810ff */
[-C--:B------:R-:W-:Y:S02]  /*1df10*/  LEA.HI.X.SX32 R5, R10, R0.reuse, 0x2, P4 ;  /* 0x000000000a057211 */ /* 0x080fe400020f16ff */
[----:B------:R-:W-:Y:S01]  /*1df20*/  ISETP.LT.AND P4, PT, R252, UR4, !P0 ;  /* 0x00000004fc007c0c */ /* 0x000fe2000c781270 */
[----:B------:R-:W-:Y:S01]  /*1df30*/  ULDC UR4, c[0x0][0x22c] ;  /* 0x00008b0000047ab9 */ /* 0x000fe20000000800 */
[----:B------:R-:W-:Y:S01]  /*1df40*/  LEA.HI.X.SX32 R9, R3, R0, 0x2, P6 ;  /* 0x0000000003097211 */ /* 0x000fe200030f16ff */
[----:B------:R4:W-:Y:S01]  /*1df50*/  @P3 STG.E desc[UR28][R4.64], R161 ;  /* 0x000000a104003986 */ /* 0x0009e2000c10191c */
[----:B------:R-:W-:Y:S01]  /*1df60*/  ISETP.LT.AND P3, PT, R164, UR4, !P0 ;  /* 0x00000004a4007c0c */ /* 0x000fe2000c761270 */
[----:B------:R-:W-:Y:S02]  /*1df70*/  ULDC UR4, c[0x0][0x22c] ;  /* 0x00008b0000047ab9 */ /* 0x000fe40000000800 */
[----:B------:R-:W2:Y:S04]  /*1df80*/  LDL.LU R164, [R1+0x84c] ;  /* 0x00084c0001a47983 */ /* 0x000ea80000300800 */
[----:B------:R-:W-:Y:S01]  /*1df90*/  @P2 STG.E desc[UR28][R8.64], R162 ;  /* 0x000000a208002986 */ /* 0x000fe2000c10191c */
[----:B------:R-:W-:Y:S01]  /*1dfa0*/  ISETP.LT.AND P2, PT, R165, UR4, !P0 ;  /* 0x00000004a5007c0c */ /* 0x000fe2000c741270 */
[----:B---3--:R-:W-:Y:S01]  /*1dfb0*/  IMAD R10, R15, 0x2, R3 ;  /* 0x000000020f0a7824 */ /* 0x008fe200078e0203 */
[----:B------:R-:W-:Y:S01]  /*1dfc0*/  ULDC UR4, c[0x0][0x22c] ;  /* 0x00008b0000047ab9 */ /* 0x000fe20000000800 */
[----:B------:R-:W3:Y:S01]  /*1dfd0*/  LDL.LU R165, [R1+0x848] ;  /* 0x0008480001a57983 */ /* 0x000ee20000300800 */
[----:B------:R-:W3:Y:S02]  /*1dfe0*/  LDC R15, c[0x0][0x248] ;  /* 0x00009200ff0f7b82 */ /* 0x000ee40000000800 */
[----:B----4-:R-:W-:-:S04]  /*1dff0*/  LEA R4, P6, R10, R2, 0x2 ;  /* 0x000000020a047211 */ /* 0x010fc800078c10ff */
[----:B------:R-:W-:Y:S01]  /*1e000*/  LEA.HI.X.SX32 R5, R10, R0, 0x2, P6 ;  /* 0x000000000a057211 */ /* 0x000fe200030f16ff */
[----:B-1----:R-:W-:Y:S02]  /*1e010*/  IMAD R10, R12, 0x2, R10 ;  /* 0x000000020c0a7824 */ /* 0x002fe400078e020a */
[----:B------:R-:W1:Y:S02]  /*1e020*/  LDC R12, c[0x0][0x248] ;  /* 0x00009200ff0c7b82 */ /* 0x000e640000000800 */
[----:B------:R4:W-:Y:S02]  /*1e030*/  @P5 STG.E desc[UR28][R4.64], R163 ;  /* 0x000000a304005986 */ /* 0x0009e4000c10191c */
[----:B----4-:R-:W-:-:S04]  /*1e040*/  LEA R4, P5, R10, R2, 0x2 ;  /* 0x000000020a047211 */ /* 0x010fc800078a10ff */
[----:B------:R-:W-:Y:S02]  /*1e050*/  LEA.HI.X.SX32 R5, R10, R0, 0x2, P5 ;  /* 0x000000000a057211 */ /* 0x000fe400028f16ff */
[----:B------:R-:W-:Y:S01]  /*1e060*/  ISETP.LT.AND P5, PT, R166, UR4, !P0 ;  /* 0x00000004a6007c0c */ /* 0x000fe2000c7a1270 */
[----:B------:R-:W-:Y:S01]  /*1e070*/  IMAD R3, R11, 0x2, R10 ;  /* 0x000000020b037824 */ /* 0x000fe200078e020a */
[----:B------:R-:W4:Y:S01]  /*1e080*/  LDL.LU R166, [R1+0x844] ;  /* 0x0008440001a67983 */ /* 0x000f220000300800 */
[----:B------:R-:W-:Y:S01]  /*1e090*/  ULDC UR4, c[0x0][0x22c] ;  /* 0x00008b0000047ab9 */ /* 0x000fe20000000800 */
[----:B------:R-:W4:Y:S02]  /*1e0a0*/  LDC R11, c[0x0][0x248] ;  /* 0x00009200ff0b7b82 */ /* 0x000f240000000800 */
[----:B------:R-:W-:-:S04]  /*1e0b0*/  LEA R8, P6, R3, R2, 0x2 ;  /* 0x0000000203087211 */ /* 0x000fc800078c10ff */
[----:B------:R-:W-:Y:S01]  /*1e0c0*/  LEA.HI.X.SX32 R9, R3, R0, 0x2, P6 ;  /* 0x0000000003097211 */ /* 0x000fe200030f16ff */
[----:B------:R-:W-:Y:S02]  /*1e0d0*/  IMAD R10, R14, 0x2, R3 ;  /* 0x000000020e0a7824 */ /* 0x000fe400078e0203 */
[----:B------:R-:W4:Y:S01]  /*1e0e0*/  LDC R14, c[0x0][0x248] ;  /* 0x00009200ff0e7b82 */ /* 0x000f220000000800 */
[----:B--2---:R2:W-:Y:S01]  /*1e0f0*/  @P4 STG.E desc[UR28][R4.64], R164 ;  /* 0x000000a404004986 */ /* 0x0045e2000c10191c */
[----:B------:R-:W-:Y:S01]  /*1e100*/  ISETP.LT.AND P4, PT, R168, UR4, !P0 ;  /* 0x00000004a8007c0c */ /* 0x000fe2000c781270 */
[----:B------:R-:W-:Y:S02]  /*1e110*/  ULDC UR4, c[0x0][0x22c] ;  /* 0x00008b0000047ab9 */ /* 0x000fe40000000800 */
[----:B------:R-:W4:Y:S04]  /*1e120*/  LDL.LU R168, [R1+0x840] ;  /* 0x0008400001a87983 */ /* 0x000f280000300800 */
[----:B---3--:R-:W-:Y:S01]  /*1e130*/  @P3 STG.E desc[UR28][R8.64], R165 ;  /* 0x000000a508003986 */ /* 0x008fe2000c10191c */
[----:B------:R-:W-:Y:S01]  /*1e140*/  ISETP.LT.AND P3, PT, R167, UR4, !P0 ;  /* 0x00000004a7007c0c */ /* 0x000fe2000c761270 */
[----:B------:R-:W-:-:S02]  /*1e150*/  ULDC UR4, c[0x0][0x22c] ;  /* 0x00008b0000047ab9 */ /* 0x000fc40000000800 */
[----:B------:R-:W3:Y:S01]  /*1e160*/  LDL.LU R167, [R1+0x83c] ;  /* 0x00083c0001a77983 */ /* 0x000ee20000300800 */
[----:B--2---:R-:W-:-:S04]  /*1e170*/  LEA R4, P6, R10, R2, 0x2 ;  /* 0x000000020a047211 */ /* 0x004fc800078c10ff */
[----:B------:R-:W-:Y:S01]  /*1e180*/  LEA.HI.X.SX32 R5, R10, R0, 0x2, P6 ;  /* 0x000000000a057211 */ /* 0x000fe200030f16ff */
[----:B-1----:R-:W-:Y:S02]  /*1e190*/  IMAD R10, R12, 0x2, R10 ;  /* 0x000000020c0a7824 */ /* 0x002fe400078e020a */
[----:B------:R-:W1:Y:S02]  /*1e1a0*/  LDC R12, c[0x0][0x248] ;  /* 0x00009200ff0c7b82 */ /* 0x000e640000000800 */
[----:B----4-:R2:W-:Y:S02]  /*1e1b0*/  @P2 STG.E desc[UR28][R4.64], R166 ;  /* 0x000000a604002986 */ /* 0x0105e4000c10191c */
[----:B--2---:R-:W-:-:S04]  /*1e1c0*/  LEA R4, P2, R10, R2, 0x2 ;  /* 0x000000020a047211 */ /* 0x004fc800078410ff */
[----:B------:R-:W-:Y:S02]  /*1e1d0*/  LEA.HI.X.SX32 R5, R10, R0, 0x2, P2 ;  /* 0x000000000a057211 */ /* 0x000fe400010f16ff */
[----:B------:R-:W-:Y:S01]  /*1e1e0*/  ISETP.LT.AND P2, PT, R169, UR4, !P0 ;  /* 0x00000004a9007c0c */ /* 0x000fe2000c741270 */
[----:B------:R-:W-:Y:S01]  /*1e1f0*/  IMAD R3, R13, 0x2, R10 ;  /* 0x000000020d037824 */ /* 0x000fe200078e020a */
[----:B------:R-:W2:Y:S01]  /*1e200*/  LDL.LU R169, [R1+0x838] ;  /* 0x0008380001a97983 */ /* 0x000ea20000300800 */
[----:B------:R-:W-:Y:S01]  /*1e210*/  ULDC UR4, c[0x0][0x22c] ;  /* 0x00008b0000047ab9 */ /* 0x000fe20000000800 */
[----:B------:R-:W4:Y:S02]  /*1e220*/  LDC R13, c[0x0][0x248] ;  /* 0x00009200ff0d7b82 */ /* 0x000f240000000800 */
[----:B------:R-:W-:-:S04]  /*1e230*/  LEA R8, P6, R3, R2, 0x2 ;  /* 0x0000000203087211 */ /* 0x000fc800078c10ff */
[----:B------:R-:W-:Y:S01]  /*1e240*/  LEA.HI.X.SX32 R9, R3, R0, 0x2, P6 ;  /* 0x0000000003097211 */ /* 0x000fe200030f16ff */
[----:B------:R-:W-:Y:S02]  /*1e250*/  IMAD R10, R15, 0x2, R3 ;  /* 0x000000020f0a7824 */ /* 0x000fe400078e0203 */
[----:B------:R-:W4:Y:S01]  /*1e260*/  LDC R15, c[0x0][0x248] ;  /* 0x00009200ff0f7b82 */ /* 0x000f220000000800 */
[----:B---3--:R3:W-:Y:S01]  /*1e270*/  @P5 STG.E desc[UR28][R4.64], R167 ;  /* 0x000000a704005986 */ /* 0x0087e2000c10191c */
[----:B------:R-:W-:Y:S01]  /*1e280*/  ISETP.LT.AND P5, PT, R170, UR4, !P0 ;  /* 0x00000004aa007c0c */ /* 0x000fe2000c7a1270 */
[----:B------:R-:W-:Y:S02]  /*1e290*/  ULDC UR4, c[0x0][0x22c] ;  /* 0x00008b0000047ab9 */ /* 0x000fe40000000800 */
[----:B------:R-:W4:Y:S04]  /*1e2a0*/  LDL.LU R170, [R1+0x834] ;  /* 0x0008340001aa7983 */ /* 0x000f280000300800 */
[----:B------:R-:W-:Y:S01]  /*1e2b0*/  @P4 STG.E desc[UR28][R8.64], R168 ;  /* 0x000000a808004986 */ /* 0x000fe2000c10191c */
[----:B------:R-:W-:Y:S01]  /*1e2c0*/  ISETP.LT.AND P4, PT, R171, UR4, !P0 ;  /* 0x00000004ab007c0c */ /* 0x000fe2000c781270 */
[----:B------:R-:W-:-:S02]  /*1e2d0*/  ULDC UR4, c[0x0][0x22c] ;  /* 0x00008b0000047ab9 */ /* 0x000fc40000000800 */
[----:B------:R-:W4:Y:S01]  /*1e2e0*/  LDL.LU R171, [R1+0x830] ;  /* 0x0008300001ab7983 */ /* 0x000f220000300800 */
[----:B---3--:R-:W-:-:S04]  /*1e2f0*/  LEA R4, P6, R10, R2, 0x2 ;  /* 0x000000020a047211 */ /* 0x008fc800078c10ff */
[----:B------:R-:W-:Y:S01]  /*1e300*/  LEA.HI.X.SX32 R5, R10, R0, 0x2, P6 ;  /* 0x000000000a057211 */ /* 0x000fe200030f16ff */
[----:B------:R-:W-:Y:S02]  /*1e310*/  IMAD R10, R11, 0x2, R10 ;  /* 0x000000020b0a7824 */ /* 0x000fe400078e020a */
[----:B------:R-:W3:Y:S02]  /*1e320*/  LDC R11, c[0x0][0x248] ;  /* 0x00009200ff0b7b82 */ /* 0x000ee40000000800 */
[----:B--2---:R2:W-:Y:S02]  /*1e330*/  @P3 STG.E desc[UR28][R4.64], R169 ;  /* 0x000000a904003986 */ /* 0x0045e4000c10191c */
[----:B--2---:R-:W-:-:S04]  /*1e340*/  LEA R4, P3, R10, R2, 0x2 ;  /* 0x000000020a047211 */ /* 0x004fc800078610ff */
[----:B------:R-:W-:Y:S02]  /*1e350*/  LEA.HI.X.SX32 R5, R10, R0, 0x2, P3 ;  /* 0x000000000a057211 */ /* 0x000fe400018f16ff */
[----:B------:R-:W-:Y:S01]  /*1e360*/  ISETP.LT.AND P3, PT, R172, UR4, !P0 ;  /* 0x00000004ac007c0c */ /* 0x000fe2000c761270 */
[----:B-1----:R-:W-:Y:S01]  /*1e370*/  IMAD R3, R12, 0x2, R10 ;  /* 0x000000020c037824 */ /* 0x002fe200078e020a */
[----:B------:R-:W2:Y:S01]  /*1e380*/  LDL.LU R172, [R1+0x82c] ;  /* 0x00082c0001ac7983 */ /* 0x000ea20000300800 */
[----:B------:R-:W-:Y:S01]  /*1e390*/  ULDC UR4, c[0x0][0x22c] ;  /* 0x00008b0000047ab9 */ /* 0x000fe20000000800 */
[----:B------:R-:W1:Y:S02]  /*1e3a0*/  LDC R12, c[0x0][0x248] ;  /* 0x00009200ff0c7b82 */ /* 0x000e640000000800 */
[----:B------:R-:W-:-:S04]  /*1e3b0*/  LEA R8, P6, R3, R2, 0x2 ;  /* 0x0000000203087211 */ /* 0x000fc800078c10ff */
[----:B------:R-:W-:Y:S01]  /*1e3c0*/  LEA.HI.X.SX32 R9, R3, R0, 0x2, P6 ;  /* 0x0000000003097211 */ /* 0x000fe200030f16ff */
[----:B------:R-:W-:Y:S02]  /*1e3d0*/  IMAD R10, R14, 0x2, R3 ;  /* 0x000000020e0a7824 */ /* 0x000fe400078e0203 */
[----:B------:R-:W1:Y:S01]  /*1e3e0*/  LDC R14, c[0x0][0x248] ;  /* 0x00009200ff0e7b82 */ /* 0x000e620000000800 */
[----:B----4-:R4:W-:Y:S01]  /*1e3f0*/  @P2 STG.E desc[UR28][R4.64], R170 ;  /* 0x000000aa04002986 */ /* 0x0109e2000c10191c */
[----:B------:R-:W-:Y:S01]  /*1e400*/  ISETP.LT.AND P2, PT, R173, UR4, !P0 ;  /* 0x00000004ad007c0c */ /* 0x000fe2000c741270 */
[----:B------:R-:W-:Y:S02]  /*1e410*/  ULDC UR4, c[0x0][0x22c] ;  /* 0x00008b0000047ab9 */ /* 0x000fe40000000800 */
[----:B------:R-:W2:Y:S04]  /*1e420*/  LDL.LU R173, [R1+0x828] ;  /* 0x0008280001ad7983 */ /* 0x000ea80000300800 */
[----:B------:R-:W-:Y:S01]  /*1e430*/  @P5 STG.E desc[UR28][R8.64], R171 ;  /* 0x000000ab08005986 */ /* 0x000fe2000c10191c */
[----:B------:R-:W-:Y:S01]  /*1e440*/  ISETP.LT.AND P5, PT, R174, UR4, !P0 ;  /* 0x00000004ae007c0c */ /* 0x000fe2000c7a1270 */
[----:B------:R-:W-:-:S02]  /*1e450*/  ULDC UR4, c[0x0][0x22c] ;  /* 0x00008b0000047ab9 */ /* 0x000fc40000000800 */
[----:B------:R-:W2:Y:S01]  /*1e460*/  LDL.LU R174, [R1+0x824] ;  /* 0x0008240001ae7983 */ /* 0x000ea20000300800 */
[----:B----4-:R-:W-:-:S04]  /*1e470*/  LEA R4, P6, R10, R2, 0x2 ;  /* 0x000000020a047211 */ /* 0x010fc800078c10ff */
[----:B------:R-:W-:Y:S01]  /*1e480*/  LEA.HI.X.SX32 R5, R10, R0, 0x2, P6 ;  /* 0x000000000a057211 */ /* 0x000fe200030f16ff */
[----:B---3--:R-:W-:Y:S02]  /*1e490*/  IMAD R10, R11, 0x2, R10 ;  /* 0x000000020b0a7824 */ /* 0x008fe400078e020a */
[----:B------:R-:W3:Y:S02]  /*1e4a0*/  LDC R11, c[0x0][0x248] ;  /* 0x00009200ff0b7b82 */ /* 0x000ee40000000800 */
[----:B--2---:R2:W-:Y:S02]  /*1e4b0*/  @P4 STG.E desc[UR28][R4.64], R172 ;  /* 0x000000ac04004986 */ /* 0x0045e4000c10191c */
        /* <DEDUP_REMOVED lines=11> */
[----:B------:R1:W-:Y:S01]  /*1e570*/  @P3 STG.E desc[UR28][R4.64], R173 ;  /* 0x000000ad04003986 */ /* 0x0003e2000c10191c */
[----:B------:R-:W-:Y:S01]  /*1e580*/  ISETP.LT.AND P3, PT, R176, UR4, !P0 ;  /* 0x00000004b0007c0c */ /* 0x000fe2000c761270 */
[----:B------:R-:W-:Y:S02]  /*1e590*/  ULDC UR4, c[0x0][0x22c] ;  /* 0x00008b0000047ab9 */ /* 0x000fe40000000800 */
[----:B------:R-:W4:Y:S04]  /*1e5a0*/  LDL.LU R176, [R1+0x81c] ;  /* 0x00081c0001b07983 */ /* 0x000f280000300800 */
[----:B------:R-:W-:Y:S01]  /*1e5b0*/  @P2 STG.E desc[UR28][R8.64], R174 ;  /* 0x000000ae08002986 */ /* 0x000fe2000c10191c */
[----:B------:R-:W-:Y:S01]  /*1e5c0*/  ISETP.LT.AND P2, PT, R177, UR4, !P0 ;  /* 0x00000004b1007c0c */ /* 0x000fe2000c741270 */
[----:B------:R-:W-:-:S02]  /*1e5d0*/  ULDC UR4, c[0x0][0x22c] ;  /* 0x00008b0000047ab9 */ /* 0x000fc40000000800 */
[----:B------:R-:W4:Y:S01]  /*1e5e0*/  LDL.LU R177, [R1+0x818] ;  /* 0x0008180001b17983 */ /* 0x000f220000300800 */
[----:B-1----:R-:W-:-:S04]  /*1e5f0*/  LEA R4, P6, R10, R2, 0x2 ;  /* 0x000000020a047211 */ /* 0x002fc800078c10ff */
[----:B------:R-:W-:Y:S01]  /*1e600*/  LEA.HI.X.SX32 R5, R10, R0, 0x2, P6 ;  /* 0x000000000a057211 */ /* 0x000fe200030f16ff */
[----:B------:R-:W-:Y:S02]  /*1e610*/  IMAD R10, R12, 0x2, R10 ;  /* 0x000000020c0a7824 */ /* 0x000fe400078e020a */
[----:B------:R-:W1:Y:S02]  /*1e620*/  LDC R12, c[0x0][0x248] ;  /* 0x00009200ff0c7b82 */ /* 0x000e640000000800 */
[----:B--2---:R2:W-:Y:S02]  /*1e630*/  @P5 STG.E desc[UR28][R4.64], R175 ;  /* 0x000000af04005986 */ /* 0x0045e4000c10191c */
[----:B--2---:R-:W-:-:S04]  /*1e640*/  LEA R4, P5, R10, R2, 0x2 ;  /* 0x000000020a047211 */ /* 0x004fc800078a10ff */
[----:B------:R-:W-:Y:S02]  /*1e650*/  LEA.HI.X.SX32 R5, R10, R0, 0x2, P5 ;  /* 0x000000000a057211 */ /* 0x000fe400028f16ff */
[----:B------:R-:W-:Y:S01]  /*1e660*/  ISETP.LT.AND P5, PT, R178, UR4, !P0 ;  /* 0x00000004b2007c0c */ /* 0x000fe2000c7a1270 */
[----:B---3--:R-:W-:Y:S01]  /*1e670*/  IMAD R3, R11, 0x2, R10 ;  /* 0x000000020b037824 */ /* 0x008fe200078e020a */
[----:B------:R-:W2:Y:S01]  /*1e680*/  LDL.LU R178, [R1+0x814] ;  /* 0x0008140001b27983 */ /* 0x000ea20000300800 */
[----:B------:R-:W-:Y:S01]  /*1e690*/  ULDC UR4, c[0x0][0x22c] ;  /* 0x00008b0000047ab9 */ /* 0x000fe20000000800 */
[----:B------:R-:W3:Y:S02]  /*1e6a0*/  LDC R11, c[0x0][0x248] ;  /* 0x00009200ff0b7b82 */ /* 0x000ee40000000800 */
[----:B------:R-:W-:-:S04]  /*1e6b0*/  LEA R8, P6, R3, R2, 0x2 ;  /* 0x0000000203087211 */ /* 0x000fc800078c10ff */
[----:B------:R-:W-:Y:S01]  /*1e6c0*/  LEA.HI.X.SX32 R9, R3, R0, 0x2, P6 ;  /* 0x0000000003097211 */ /* 0x000fe200030f16ff */
[----:B------:R-:W-:Y:S02]  /*1e6d0*/  IMAD R10, R14, 0x2, R3 ;  /* 0x000000020e0a7824 */ /* 0x000fe400078e0203 */
[----:B------:R-:W3:Y:S01]  /*1e6e0*/  LDC R14, c[0x0][0x248] ;  /* 0x00009200ff0e7b82 */ /* 0x000ee20000000800 */
[----:B----4-:R4:W-:Y:S01]  /*1e6f0*/  @P4 STG.E desc[UR28][R4.64], R176 ;  /* 0x000000b004004986 */ /* 0x0109e2000c10191c */
[----:B------:R-:W-:Y:S01]  /*1e700*/  ISETP.LT.AND P4, PT, R180, UR4, !P0 ;  /* 0x00000004b4007c0c */ /* 0x000fe2000c781270 */
[----:B------:R-:W-:Y:S02]  /*1e710*/  ULDC UR4, c[0x0][0x22c] ;  /* 0x00008b0000047ab9 */ /* 0x000fe40000000800 */
[----:B------:R-:W3:Y:S04]  /*1e720*/  LDL.LU R180, [R1+0x810] ;  /* 0x0008100001b47983 */ /* 0x000ee80000300800 */
[----:B------:R-:W-:Y:S01]  /*1e730*/  @P3 STG.E desc[UR28][R8.64], R177 ;  /* 0x000000b108003986 */ /* 0x000fe2000c10191c */
[----:B------:R-:W-:Y:S01]  /*1e740*/  ISETP.LT.AND P3, PT, R179, UR4, !P0 ;  /* 0x00000004b3007c0c */ /* 0x000fe2000c761270 */
[----:B------:R-:W-:-:S02]  /*1e750*/  ULDC UR4, c[0x0][0x22c] ;  /* 0x00008b0000047ab9 */ /* 0x000fc40000000800 */
[----:B------:R-:W3:Y:S01]  /*1e760*/  LDL.LU R179, [R1+0x80c] ;  /* 0x00080c0001b37983 */ /* 0x000ee20000300800 */
[----:B----4-:R-:W-:-:S04]  /*1e770*/  LEA R4, P6, R10, R2, 0x2 ;  /* 0x000000020a047211 */ /* 0x010fc800078c10ff */
[----:B------:R-:W-:Y:S01]  /*1e780*/  LEA.HI.X.SX32 R5, R10, R0, 0x2, P6 ;  /* 0x000000000a057211 */ /* 0x000fe200030f16ff */
[----:B-1----:R-:W-:Y:S02]  /*1e790*/  IMAD R10, R12, 0x2, R10 ;  /* 0x000000020c0a7824 */ /* 0x002fe400078e020a */
[----:B------:R-:W1:Y:S02]  /*1e7a0*/  LDC R12, c[0x0][0x248] ;  /* 0x00009200ff0c7b82 */ /* 0x000e640000000800 */
        /* <DEDUP_REMOVED lines=178> */
[----:B----4-:R4:W-:Y:S01]  /*1f2d0*/  @P4 STG.E desc[UR28][R4.64], R200 ;  /* 0x000000c804004986 */ /* 0x0109e2000c10191c */
[----:B------:R-:W-:Y:S01]  /*1f2e0*/  ISETP.LT.AND P4, PT, R204, UR4, !P0 ;  /* 0x00000004cc007c0c */ /* 0x000fe2000c781270 */
[----:B------:R-:W-:Y:S02]  /*1f2f0*/  ULDC UR4, c[0x0][0x22c] ;  /* 0x00008b0000047ab9 */ /* 0x000fe40000000800 */
[----:B------:R-:W3:Y:S04]  /*1f300*/  LDL.LU R204, [R1+0x7b0] ;  /* 0x0007b00001cc7983 */ /* 0x000ee80000300800 */
[----:B------:R-:W-:Y:S01]  /*1f310*/  @P3 STG.E desc[UR28][R8.64], R201 ;  /* 0x000000c908003986 */ /* 0x000fe2000c10191c */
[----:B------:R-:W-:Y:S01]  /*1f320*/  ISETP.LT.AND P3, PT, R203, UR4, !P0 ;  /* 0x00000004cb007c0c */ /* 0x000fe2000c761270 */
[----:B------:R-:W-:Y:S01]  /*1f330*/  IMAD R10, R14, 0x2, R3 ;  /* 0x000000020e0a7824 */ /* 0x000fe200078e0203 */
[----:B------:R-:W-:Y:S01]  /*1f340*/  ULDC UR4, c[0x0][0x22c] ;  /* 0x00008b0000047ab9 */ /* 0x000fe20000000800 */
[----:B------:R-:W3:Y:S01]  /*1f350*/  LDL.LU R203, [R1+0x7ac] ;  /* 0x0007ac0001cb7983 */ /* 0x000ee20000300800 */
[----:B------:R-:W3:Y:S02]  /*1f360*/  LDC R14, c[0x0][0x248] ;  /* 0x00009200ff0e7b82 */ /* 0x000ee40000000800 */
        /* <DEDUP_REMOVED lines=14> */
[----:B---3--:R3:W-:Y:S01]  /*1f450*/  @P5 STG.E desc[UR28][R4.64], R203 ;  /* 0x000000cb04005986 */ /* 0x0087e2000c10191c */
[----:B------:R-:W-:Y:S01]  /*1f460*/  ISETP.LT.AND P5, PT, R206, UR4, !P0 ;  /* 0x00000004ce007c0c */ /* 0x000fe2000c7a1270 */
[----:B------:R-:W-:Y:S02]  /*1f470*/  ULDC UR4, c[0x0][0x22c] ;  /* 0x00008b0000047ab9 */ /* 0x000fe40000000800 */
[----:B------:R-:W4:Y:S04]  /*1f480*/  LDL.LU R206, [R1+0x7a4] ;  /* 0x0007a40001ce7983 */ /* 0x000f280000300800 */
[----:B------:R-:W-:Y:S01]  /*1f490*/  @P4 STG.E desc[UR28][R8.64], R204 ;  /* 0x000000cc08004986 */ /* 0x000fe2000c10191c */
[----:B------:R-:W-:Y:S01]  /*1f4a0*/  ISETP.LT.AND P4, PT, R207, UR4, !P0 ;  /* 0x00000004cf007c0c */ /* 0x000fe2000c781270 */
[----:B------:R-:W-:Y:S01]  /*1f4b0*/  IMAD R10, R15, 0x2, R3 ;  /* 0x000000020f0a7824 */ /* 0x000fe200078e0203 */
[----:B------:R-:W-:Y:S01]  /*1f4c0*/  ULDC UR4, c[0x0][0x22c] ;  /* 0x00008b0000047ab9 */ /* 0x000fe20000000800 */
[----:B------:R-:W4:Y:S01]  /*1f4d0*/  LDL.LU R207, [R1+0x7a0] ;  /* 0x0007a00001cf7983 */ /* 0x000f220000300800 */
[----:B------:R-:W4:Y:S02]  /*1f4e0*/  LDC R15, c[0x0][0x248] ;  /* 0x00009200ff0f7b82 */ /* 0x000f240000000800 */
[----:B---3--:R-:W-:-:S04]  /*1f4f0*/  LEA R4, P6, R10, R2, 0x2 ;  /* 0x000000020a047211 */ /* 0x008fc800078c10ff */
[----:B------:R-:W-:Y:S01]  /*1f500*/  LEA.HI.X.SX32 R5, R10, R0, 0x2, P6 ;  /* 0x000000000a057211 */ /* 0x000fe200030f16ff */
[----:B------:R-:W-:Y:S02]  /*1f510*/  IMAD R10, R11, 0x2, R10 ;  /* 0x000000020b0a7824 */ /* 0x000fe400078e020a */
[----:B------:R-:W3:Y:S02]  /*1f520*/  LDC R11, c[0x0][0x248] ;  /* 0x00009200ff0b7b82 */ /* 0x000ee40000000800 */
[----:B-1----:R-:W-:Y:S01]  /*1f530*/  IMAD R3, R12, 0x2, R10 ;  /* 0x000000020c037824 */ /* 0x002fe200078e020a */
[----:B--2---:R1:W-:Y:S05]  /*1f540*/  @P3 STG.E desc[UR28][R4.64], R205 ;  /* 0x000000cd04003986 */ /* 0x0043ea000c10191c */
[----:B------:R-:W2:Y:S01]  /*1f550*/  LDC R12, c[0x0][0x248] ;  /* 0x00009200ff0c7b82 */ /* 0x000ea20000000800 */
[----:B-1----:R-:W-:-:S04]  /*1f560*/  LEA R4, P3, R10, R2, 0x2 ;  /* 0x000000020a047211 */ /* 0x002fc800078610ff */
[----:B------:R-:W-:Y:S02]  /*1f570*/  LEA.HI.X.SX32 R5, R10, R0, 0x2, P3 ;  /* 0x000000000a057211 */ /* 0x000fe400018f16ff */
[----:B------:R-:W-:Y:S01]  /*1f580*/  ISETP.LT.AND P3, PT, R208, UR4, !P0 ;  /* 0x00000004d0007c0c */ /* 0x000fe2000c761270 */
[----:B------:R-:W-:Y:S01]  /*1f590*/  ULDC UR4, c[0x0][0x22c] ;  /* 0x00008b0000047ab9 */ /* 0x000fe20000000800 */
[----:B------:R-:W2:Y:S01]  /*1f5a0*/  LDL.LU R208, [R1+0x79c] ;  /* 0x00079c0001d07983 */ /* 0x000ea20000300800 */
[----:B------:R-:W-:-:S04]  /*1f5b0*/  LEA R8, P6, R3, R2, 0x2 ;  /* 0x0000000203087211 */ /* 0x000fc800078c10ff */
[----:B------:R-:W-:Y:S01]  /*1f5c0*/  LEA.HI.X.SX32 R9, R3, R0, 0x2, P6 ;  /* 0x0000000003097211 */ /* 0x000fe200030f16ff */
[----:B----4-:R1:W-:Y:S01]  /*1f5d0*/  @P2 STG.E desc[UR28][R4.64], R206 ;  /* 0x000000ce04002986 */ /* 0x0103e2000c10191c */
[----:B------:R-:W-:Y:S01]  /*1f5e0*/  ISETP.LT.AND P2, PT, R209, UR4, !P0 ;  /* 0x00000004d1007c0c */ /* 0x000fe2000c741270 */
[----:B------:R-:W-:Y:S02]  /*1f5f0*/  ULDC UR4, c[0x0][0x22c] ;  /* 0x00008b0000047ab9 */ /* 0x000fe40000000800 */
[----:B------:R-:W4:Y:S04]  /*1f600*/  LDL.LU R209, [R1+0x798] ;  /* 0x0007980001d17983 */ /* 0x000f280000300800 */
[----:B------:R3:W-:Y:S01]  /*1f610*/  @P5 STG.E desc[UR28][R8.64], R207 ;  /* 0x000000cf08005986 */ /* 0x0007e2000c10191c */
[----:B------:R-:W-:Y:S01]  /*1f620*/  ISETP.LT.AND P5, PT, R210, UR4, !P0 ;  /* 0x00000004d2007c0c */ /* 0x000fe2000c7a1270 */
[----:B------:R-:W-:Y:S01]  /*1f630*/  IMAD R10, R14, 0x2, R3 ;  /* 0x000000020e0a7824 */ /* 0x000fe200078e0203 */
[----:B------:R-:W-:Y:S01]  /*1f640*/  ULDC UR4, c[0x0][0x22c] ;  /* 0x00008b0000047ab9 */ /* 0x000fe20000000800 */
[----:B------:R-:W4:Y:S01]  /*1f650*/  LDL.LU R210, [R1+0x794] ;  /* 0x0007940001d27983 */ /* 0x000f220000300800 */
[----:B------:R-:W4:Y:S02]  /*1f660*/  LDC R14, c[0x0][0x248] ;  /* 0x00009200ff0e7b82 */ /* 0x000f240000000800 */
[----:B-1----:R-:W-:-:S04]  /*1f670*/  LEA R4, P6, R10, R2, 0x2 ;  /* 0x000000020a047211 */ /* 0x002fc800078c10ff */
[----:B------:R-:W-:Y:S01]  /*1f680*/  LEA.HI.X.SX32 R5, R10, R0, 0x2, P6 ;  /* 0x000000000a057211 */ /* 0x000fe200030f16ff */
[----:B---3--:R-:W-:Y:S02]  /*1f690*/  IMAD R10, R11, 0x2, R10 ;  /* 0x000000020b0a7824 */ /* 0x008fe400078e020a */
[----:B------:R-:W1:Y:S02]  /*1f6a0*/  LDC R11, c[0x0][0x248] ;  /* 0x00009200ff0b7b82 */ /* 0x000e640000000800 */
[----:B------:R-:W-:-:S05]  /*1f6b0*/  IMAD R3, R13, 0x2, R10 ;  /* 0x000000020d037824 */ /* 0x000fca00078e020a */
[C---:B------:R-:W-:Y:S01]  /*1f6c0*/  LEA R8, P6, R3.reuse, R2, 0x2 ;  /* 0x0000000203087211 */ /* 0x040fe200078c10ff */
[----:B------:R-:W3:Y:S03]  /*1f6d0*/  LDC R13, c[0x0][0x248] ;  /* 0x00009200ff0d7b82 */ /* 0x000ee60000000800 */
[----:B------:R-:W-:Y:S01]  /*1f6e0*/  LEA.HI.X.SX32 R9, R3, R0, 0x2, P6 ;  /* 0x0000000003097211 */ /* 0x000fe200030f16ff */
[----:B--2---:R2:W-:Y:S02]  /*1f6f0*/  @P4 STG.E desc[UR28][R4.64], R208 ;  /* 0x000000d004004986 */ /* 0x0045e4000c10191c */
[----:B--2---:R-:W-:-:S04]  /*1f700*/  LEA R4, P4, R10, R2, 0x2 ;  /* 0x000000020a047211 */ /* 0x004fc800078810ff */
[----:B------:R-:W-:Y:S02]  /*1f710*/  LEA.HI.X.SX32 R5, R10, R0, 0x2, P4 ;  /* 0x000000000a057211 */ /* 0x000fe400020f16ff */
[----:B------:R-:W-:Y:S01]  /*1f720*/  ISETP.LT.AND P4, PT, R211, UR4, !P0 ;  /* 0x00000004d3007c0c */ /* 0x000fe2000c781270 */
[----:B------:R-:W-:Y:S01]  /*1f730*/  ULDC UR4, c[0x0][0x22c] ;  /* 0x00008b0000047ab9 */ /* 0x000fe20000000800 */
[----:B------:R-:W2:Y:S04]  /*1f740*/  LDL.LU R211, [R1+0x790] ;  /* 0x0007900001d37983 */ /* 0x000ea80000300800 */
[----:B----4-:R4:W-:Y:S01]  /*1f750*/  @P3 STG.E desc[UR28][R4.64], R209 ;  /* 0x000000d104003986 */ /* 0x0109e2000c10191c */
[----:B------:R-:W-:Y:S01]  /*1f760*/  ISETP.LT.AND P3, PT, R212, UR4, !P0 ;  /* 0x00000004d4007c0c */ /* 0x000fe2000c761270 */
[----:B------:R-:W-:-:S02]  /*1f770*/  ULDC UR4, c[0x0][0x22c] ;  /* 0x00008b0000047ab9 */ /* 0x000fc40000000800 */
[----:B------:R-:W3:Y:S04]  /*1f780*/  LDL.LU R212, [R1+0x78c] ;  /* 0x00078c0001d47983 */ /* 0x000ee80000300800 */
[----:B------:R1:W-:Y:S01]  /*1f790*/  @P2 STG.E desc[UR28][R8.64], R210 ;  /* 0x000000d208002986 */ /* 0x0003e2000c10191c */
[----:B------:R-:W-:Y:S01]  /*1f7a0*/  ISETP.LT.AND P2, PT, R213, UR4, !P0 ;  /* 0x00000004d5007c0c */ /* 0x000fe2000c741270 */
[----:B------:R-:W-:Y:S01]  /*1f7b0*/  IMAD R10, R15, 0x2, R3 ;  /* 0x000000020f0a7824 */ /* 0x000fe200078e0203 */
[----:B------:R-:W-:Y:S01]  /*1f7c0*/  ULDC UR4, c[0x0][0x22c] ;  /* 0x00008b0000047ab9 */ /* 0x000fe20000000800 */
[----:B------:R-:W3:Y:S01]  /*1f7d0*/  LDL.LU R213, [R1+0x788] ;  /* 0x0007880001d57983 */ /* 0x000ee20000300800 */
[----:B------:R-:W3:Y:S02]  /*1f7e0*/  LDC R15, c[0x0][0x248] ;  /* 0x00009200ff0f7b82 */ /* 0x000ee40000000800 */
[----:B----4-:R-:W-:-:S04]  /*1f7f0*/  LEA R4, P6, R10, R2, 0x2 ;  /* 0x000000020a047211 */ /* 0x010fc800078c10ff */
[----:B------:R-:W-:Y:S01]  /*1f800*/  LEA.HI.X.SX32 R5, R10, R0, 0x2, P6 ;  /* 0x000000000a057211 */ /* 0x000fe200030f16ff */
[----:B------:R-:W-:Y:S02]  /*1f810*/  IMAD R10, R12, 0x2, R10 ;  /* 0x000000020c0a7824 */ /* 0x000fe400078e020a */
[----:B------:R-:W4:Y:S02]  /*1f820*/  LDC R12, c[0x0][0x248] ;  /* 0x00009200ff0c7b82 */ /* 0x000f240000000800 */
[----:B-1----:R-:W-:-:S05]  /*1f830*/  IMAD R3, R11, 0x2, R10 ;  /* 0x000000020b037824 */ /* 0x002fca00078e020a */
[C---:B------:R-:W-:Y:S01]  /*1f840*/  LEA R8, P6, R3.reuse, R2, 0x2 ;  /* 0x0000000203087211 */ /* 0x040fe200078c10ff */
[----:B------:R-:W1:Y:S03]  /*1f850*/  LDC R11, c[0x0][0x248] ;  /* 0x00009200ff0b7b82 */ /* 0x000e660000000800 */
[----:B------:R-:W-:Y:S01]  /*1f860*/  LEA.HI.X.SX32 R9, R3, R0, 0x2, P6 ;  /* 0x0000000003097211 */ /* 0x000fe200030f16ff */
[----:B--2---:R2:W-:Y:S02]  /*1f870*/  @P5 STG.E desc[UR28][R4.64], R211 ;  /* 0x000000d304005986 */ /* 0x0045e4000c10191c */
[----:B--2---:R-:W-:-:S04]  /*1f880*/  LEA R4, P5, R10, R2, 0x2 ;  /* 0x000000020a047211 */ /* 0x004fc800078a10ff */
[----:B------:R-:W-:Y:S02]  /*1f890*/  LEA.HI.X.SX32 R5, R10, R0, 0x2, P5 ;  /* 0x000000000a057211 */ /* 0x000fe400028f16ff */
[----:B------:R-:W-:Y:S01]  /*1f8a0*/  ISETP.LT.AND P5, PT, R214, UR4, !P0 ;  /* 0x00000004d6007c0c */ /* 0x000fe2000c7a1270 */
[----:B------:R-:W-:Y:S01]  /*1f8b0*/  ULDC UR4, c[0x0][0x22c] ;  /* 0x00008b0000047ab9 */ /* 0x000fe20000000800 */
[----:B------:R-:W2:Y:S04]  /*1f8c0*/  LDL.LU R214, [R1+0x784] ;  /* 0x0007840001d67983 */ /* 0x000ea80000300800 */
[----:B---3--:R3:W-:Y:S01]  /*1f8d0*/  @P4 STG.E desc[UR28][R4.64], R212 ;  /* 0x000000d404004986 */ /* 0x0087e2000c10191c */
[----:B------:R-:W-:Y:S01]  /*1f8e0*/  ISETP.LT.AND P4, PT, R216, UR4, !P0 ;  /* 0x00000004d8007c0c */ /* 0x000fe2000c781270 */
[----:B------:R-:W-:-:S02]  /*1f8f0*/  ULDC UR4, c[0x0][0x22c] ;  /* 0x00008b0000047ab9 */ /* 0x000fc40000000800 */
[----:B------:R-:W2:Y:S04]  /*1f900*/  LDL.LU R216, [R1+0x780] ;  /* 0x0007800001d87983 */ /* 0x000ea80000300800 */
[----:B------:R1:W-:Y:S01]  /*1f910*/  @P3 STG.E desc[UR28][R8.64], R213 ;  /* 0x000000d508003986 */ /* 0x0003e2000c10191c */
[----:B------:R-:W-:Y:S01]  /*1f920*/  ISETP.LT.AND P3, PT, R215, UR4, !P0 ;  /* 0x00000004d7007c0c */ /* 0x000fe2000c761270 */
[----:B------:R-:W-:Y:S01]  /*1f930*/  IMAD R10, R14, 0x2, R3 ;  /* 0x000000020e0a7824 */ /* 0x000fe200078e0203 */
[----:B------:R-:W-:Y:S01]  /*1f940*/  ULDC UR4, c[0x0][0x22c] ;  /* 0x00008b0000047ab9 */ /* 0x000fe20000000800 */
[----:B------:R-:W2:Y:S01]  /*1f950*/  LDL.LU R215, [R1+0x77c] ;  /* 0x00077c0001d77983 */ /* 0x000ea20000300800 */
[----:B------:R-:W2:Y:S02]  /*1f960*/  LDC R14, c[0x0][0x248] ;  /* 0x00009200ff0e7b82 */ /* 0x000ea40000000800 */
[----:B---3--:R-:W-:-:S04]  /*1f970*/  LEA R4, P6, R10, R2, 0x2 ;  /* 0x000000020a047211 */ /* 0x008fc800078c10ff */
[----:B------:R-:W-:Y:S01]  /*1f980*/  LEA.HI.X.SX32 R5, R10, R0, 0x2, P6 ;  /* 0x000000000a057211 */ /* 0x000fe200030f16ff */
[----:B----4-:R-:W-:Y:S02]  /*1f990*/  IMAD R10, R12, 0x2, R10 ;  /* 0x000000020c0a7824 */ /* 0x010fe400078e020a */
[----:B------:R-:W3:Y:S02]  /*1f9a0*/  LDC R12, c[0x0][0x248] ;  /* 0x00009200ff0c7b82 */ /* 0x000ee40000000800 */
[----:B------:R-:W-:-:S05]  /*1f9b0*/  IMAD R3, R13, 0x2, R10 ;  /* 0x000000020d037824 */ /* 0x000fca00078e020a */
[C---:B-1----:R-:W-:Y:S01]  /*1f9c0*/  LEA R8, P6, R3.reuse, R2, 0x2 ;  /* 0x0000000203087211 */ /* 0x042fe200078c10ff */
        /* <DEDUP_REMOVED lines=8> */
[----:B------:R4:W-:Y:S01]  /*1fa50*/  @P5 STG.E desc[UR28][R4.64], R215 ;  /* 0x000000d704005986 */ /* 0x0009e2000c10191c */
        /* <DEDUP_REMOVED lines=9> */
[----:B----4-:R-:W-:-:S04]  /*1faf0*/  LEA R4, P6, R10, R2, 0x2 ;  /* 0x000000020a047211 */ /* 0x010fc800078c10ff */
[----:B------:R-:W-:Y:S01]  /*1fb00*/  LEA.HI.X.SX32 R5, R10, R0, 0x2, P6 ;  /* 0x000000000a057211 */ /* 0x000fe200030f16ff */
[----:B------:R-:W-:Y:S02]  /*1fb10*/  IMAD R10, R11, 0x2, R10 ;  /* 0x000000020b0a7824 */ /* 0x000fe400078e020a */
[----:B------:R-:W4:Y:S02]  /*1fb20*/  LDC R11, c[0x0][0x248] ;  /* 0x00009200ff0b7b82 */ /* 0x000f240000000800 */
[----:B---3--:R-:W-:-:S05]  /*1fb30*/  IMAD R3, R12, 0x2, R10 ;  /* 0x000000020c037824 */ /* 0x008fca00078e020a */
        /* <DEDUP_REMOVED lines=60> */
[----:B------:R1:W-:Y:S01]  /*1ff00*/  @P3 STG.E desc[UR28][R8.64], R225 ;  /* 0x000000e108003986 */ /* 0x0003e2000c10191c */
[----:B------:R-:W-:Y:S01]  /*1ff10*/  ISETP.LT.AND P3, PT, R227, UR4, !P0 ;  /* 0x00000004e3007c0c */ /* 0x000fe2000c761270 */
[----:B------:R-:W-:Y:S01]  /*1ff20*/  IMAD R10, R14, 0x2, R3 ;  /* 0x000000020e0a7824 */ /* 0x000fe200078e0203 */
[----:B------:R-:W-:Y:S01]  /*1ff30*/  ULDC UR4, c[0x0][0x22c] ;  /* 0x00008b0000047ab9 */ /* 0x000fe20000000800 */
[----:B------:R-:W2:Y:S01]  /*1ff40*/  LDL.LU R228, [R1+0x750] ;  /* 0x0007500001e47983 */ /* 0x000ea20000300800 */
[----:B------:R-:W2:Y:S03]  /*1ff50*/  LDC R14, c[0x0][0x248] ;  /* 0x00009200ff0e7b82 */ /* 0x000ea60000000800 */
[----:B------:R-:W2:Y:S01]  /*1ff60*/  LDL.LU R227, [R1+0x74c] ;  /* 0x00074c0001e37983 */ /* 0x000ea20000300800 */
        /* <DEDUP_REMOVED lines=98> */
[----:B------:R-:W-:Y:S02]  /*20590*/  IMAD R10, R13, 0x2, R10 ;  /* 0x000000020d0a7824 */ /* 0x000fe400078e020a */
[----:B------:R-:W3:Y:S02]  /*205a0*/  LDC R13, c[0x0][0x248] ;  /* 0x00009200ff0d7b82 */ /* 0x000ee40000000800 */
[----:B----4-:R-:W-:-:S05]  /*205b0*/  IMAD R3, R12, 0x2, R10 ;  /* 0x000000020c037824 */ /* 0x010fca00078e020a */
        /* <DEDUP_REMOVED lines=17> */
[----:B------:R-:W2:Y:S03]  /*206d0*/  LDL.LU R27, [R1+0x710] ;  /* 0x00071000011b7983 */ /* 0x000ea60000300800 */
[----:B----4-:R-:W-:-:S04]  /*206e0*/  LEA R4, P6, R10, R2, 0x2 ;  /* 0x000000020a047211 */ /* 0x010fc800078c10ff */
[----:B------:R-:W-:Y:S01]  /*206f0*/  LEA.HI.X.SX32 R5, R10, R0, 0x2, P6 ;  /* 0x000000000a057211 */ /* 0x000fe200030f16ff */
[----:B------:R-:W-:Y:S01]  /*20700*/  IMAD R10, R11, 0x2, R10 ;  /* 0x000000020b0a7824 */ /* 0x000fe200078e020a */
[----:B---3--:R-:W3:Y:S03]  /*20710*/  LDC R24, c[0x0][0x248] ;  /* 0x00009200ff187b82 */ /* 0x008ee60000000800 */
[----:B------:R-:W-:-:S05]  /*20720*/  IMAD R3, R13, 0x2, R10 ;  /* 0x000000020d037824 */ /* 0x000fca00078e020a */
[C---:B------:R-:W-:Y:S01]  /*20730*/  LEA R8, P6, R3.reuse, R2, 0x2 ;  /* 0x0000000203087211 */ /* 0x040fe200078c10ff */
[----:B------:R-:W4:Y:S03]  /*20740*/  LDC R11, c[0x0][0x248] ;  /* 0x00009200ff0b7b82 */ /* 0x000f260000000800 */
[----:B------:R-:W-:-:S05]  /*20750*/  LEA.HI.X.SX32 R9, R3, R0, 0x2, P6 ;  /* 0x0000000003097211 */ /* 0x000fca00030f16ff */
[----:B------:R-:W3:Y:S01]  /*20760*/  LDC R13, c[0x0][0x248] ;  /* 0x00009200ff0d7b82 */ /* 0x000ee20000000800 */
        /* <DEDUP_REMOVED lines=16> */
[----:B-1----:R-:W-:Y:S01]  /*20870*/  LEA R4, P6, R10, R2, 0x2 ;  /* 0x000000020a047211 */ /* 0x002fe200078c10ff */
[----:B----4-:R-:W-:-:S03]  /*20880*/  IMAD R15, R11, 0x2, R10 ;  /* 0x000000020b0f7824 */ /* 0x010fc600078e020a */
[----:B------:R-:W-:Y:S01]  /*20890*/  LEA.HI.X.SX32 R5, R10, R0, 0x2, P6 ;  /* 0x000000000a057211 */ /* 0x000fe200030f16ff */
[----:B------:R-:W-:Y:S01]  /*208a0*/  IMAD R17, R12, 0x2, R15 ;  /* 0x000000020c117824 */ /* 0x000fe200078e020f */
[----:B------:R-:W1:Y:S04]  /*208b0*/  LDC R11, c[0x0][0x248] ;  /* 0x00009200ff0b7b82 */ /* 0x000e680000000800 */
[----:B------:R-:W-:-:S04]  /*208c0*/  LEA R8, P6, R17, R2, 0x2 ;  /* 0x0000000211087211 */ /* 0x000fc800078c10ff */
[----:B------:R-:W-:Y:S01]  /*208d0*/  LEA.HI.X.SX32 R9, R17, R0, 0x2, P6 ;  /* 0x0000000011097211 */ /* 0x000fe200030f16ff */
[----:B------:R-:W4:Y:S08]  /*208e0*/  LDC R10, c[0x0][0x248] ;  /* 0x00009200ff0a7b82 */ /* 0x000f300000000800 */
[----:B------:R-:W4:Y:S08]  /*208f0*/  LDC R14, c[0x0][0x248] ;  /* 0x00009200ff0e7b82 */ /* 0x000f300000000800 */
[----:B------:R-:W4:Y:S01]  /*20900*/  LDC R26, c[0x0][0x248] ;  /* 0x00009200ff1a7b82 */ /* 0x000f220000000800 */
[----:B--2---:R2:W-:Y:S07]  /*20910*/  @P4 STG.E desc[UR28][R4.64], R28 ;  /* 0x0000001c04004986 */ /* 0x0045ee000c10191c */
[----:B------:R-:W4:Y:S01]  /*20920*/  LDC R12, c[0x0][0x248] ;  /* 0x00009200ff0c7b82 */ /* 0x000f220000000800 */
        /* <DEDUP_REMOVED lines=8> */
[----:B------:R-:W4:Y:S04]  /*209b0*/  LDL.LU R32, [R1+0x6fc] ;  /* 0x0006fc0001207983 */ /* 0x000f280000300800 */
[----:B------:R1:W-:Y:S01]  /*209c0*/  @P2 STG.E desc[UR28][R8.64], R30 ;  /* 0x0000001e08002986 */ /* 0x0003e2000c10191c */
[----:B------:R-:W-:Y:S01]  /*209d0*/  ISETP.LT.AND P2, PT, R33, UR4, !P0 ;  /* 0x0000000421007c0c */ /* 0x000fe2000c741270 */
[----:B------:R-:W-:Y:S01]  /*209e0*/  IMAD R13, R13, 0x2, R17 ;  /* 0x000000020d0d7824 */ /* 0x000fe200078e0211 */
[----:B------:R-:W-:Y:S01]  /*209f0*/  ULDC UR4, c[0x0][0x22c] ;  /* 0x00008b0000047ab9 */ /* 0x000fe20000000800 */
[----:B------:R-:W4:Y:S03]  /*20a00*/  LDL.LU R33, [R1+0x6f8] ;  /* 0x0006f80001217983 */ /* 0x000f260000300800 */
[----:B---3--:R-:W-:-:S04]  /*20a10*/  LEA R4, P6, R13, R2, 0x2 ;  /* 0x000000020d047211 */ /* 0x008fc800078c10ff */
[----:B------:R-:W-:Y:S01]  /*20a20*/  LEA.HI.X.SX32 R5, R13, R0, 0x2, P6 ;  /* 0x000000000d057211 */ /* 0x000fe200030f16ff */
[----:B------:R-:W-:Y:S02]  /*20a30*/  IMAD R13, R3, 0x2, R13 ;  /* 0x00000002030d7824 */ /* 0x000fe400078e020d */
[----:B------:R-:W3:Y:S02]  /*20a40*/  LDC R3, c[0x0][0x248] ;  /* 0x00009200ff037b82 */ /* 0x000ee40000000800 */
        /* <DEDUP_REMOVED lines=20> */
[----:B----4-:R-:W-:Y:S01]  /*20b90*/  LEA R4, P6, R13, R2, 0x2 ;  /* 0x000000020d047211 */ /* 0x010fe200078c10ff */
[----:B---3--:R-:W-:-:S03]  /*20ba0*/  IMAD R3, R3, 0x2, R13 ;  /* 0x0000000203037824 */ /* 0x008fc600078e020d */
[----:B------:R-:W-:Y:S01]  /*20bb0*/  LEA.HI.X.SX32 R5, R13, R0, 0x2, P6 ;  /* 0x000000000d057211 */ /* 0x000fe200030f16ff */
[----:B------:R-:W-:Y:S02]  /*20bc0*/  IMAD R13, R12, 0x2, R3 ;  /* 0x000000020c0d7824 */ /* 0x000fe400078e0203 */
[----:B------:R-:W3:Y:S03]  /*20bd0*/  LDC R12, c[0x0][0x248] ;  /* 0x00009200ff0c7b82 */ /* 0x000ee60000000800 */
[----:B-1----:R-:W-:-:S04]  /*20be0*/  LEA R8, P6, R13, R2, 0x2 ;  /* 0x000000020d087211 */ /* 0x002fc800078c10ff */
[----:B------:R-:W-:Y:S01]  /*20bf0*/  LEA.HI.X.SX32 R9, R13, R0, 0x2, P6 ;  /* 0x000000000d097211 */ /* 0x000fe200030f16ff */
[----:B--2---:R1:W-:Y:S02]  /*20c00*/  @P2 STG.E desc[UR28][R4.64], R34 ;  /* 0x0000002204002986 */ /* 0x0043e4000c10191c */
[----:B-1----:R-:W-:-:S04]  /*20c10*/  LEA R4, P2, R3, R2, 0x2 ;  /* 0x0000000203047211 */ /* 0x002fc800078410ff */
[----:B------:R-:W-:Y:S02]  /*20c20*/  LEA.HI.X.SX32 R5, R3, R0, 0x2, P2 ;  /* 0x0000000003057211 */ /* 0x000fe400010f16ff */
[----:B------:R-:W-:Y:S01]  /*20c30*/  ISETP.LT.AND P2, PT, R37, UR4, !P0 ;  /* 0x0000000425007c0c */ /* 0x000fe2000c741270 */
[----:B------:R-:W-:Y:S01]  /*20c40*/  ULDC UR4, c[0x0][0x22c] ;  /* 0x00008b0000047ab9 */ /* 0x000fe20000000800 */
[----:B------:R-:W2:Y:S04]  /*20c50*/  LDL.LU R37, [R1+0x6e8] ;  /* 0x0006e80001257983 */ /* 0x000ea80000300800 */
[----:B------:R1:W-:Y:S01]  /*20c60*/  @P5 STG.E desc[UR28][R4.64], R35 ;  /* 0x0000002304005986 */ /* 0x0003e2000c10191c */
        /* <DEDUP_REMOVED lines=8> */
[----:B-1----:R-:W-:-:S04]  /*20cf0*/  LEA R4, P6, R11, R2, 0x2 ;  /* 0x000000020b047211 */ /* 0x002fc800078c10ff */
[----:B------:R-:W-:Y:S01]  /*20d00*/  LEA.HI.X.SX32 R5, R11, R0, 0x2, P6 ;  /* 0x000000000b057211 */ /* 0x000fe200030f16ff */
[----:B------:R-:W-:Y:S02]  /*20d10*/  IMAD R11, R10, 0x2, R11 ;  /* 0x000000020a0b7824 */ /* 0x000fe400078e020b */
[----:B------:R-:W1:Y:S02]  /*20d20*/  LDC R10, c[0x0][0x248] ;  /* 0x00009200ff0a7b82 */ /* 0x000e640000000800 */
[----:B------:R-:W-:-:S05]  /*20d30*/  IMAD R3, R14, 0x2, R11 ;  /* 0x000000020e037824 */ /* 0x000fca00078e020b */
[C---:B---3--:R-:W-:Y:S01]  /*20d40*/  LEA R8, P6, R3.reuse, R2, 0x2 ;  /* 0x0000000203087211 */ /* 0x048fe200078c10ff */
        /* <DEDUP_REMOVED lines=22> */
[----:B------:R-:W-:-:S05]  /*20eb0*/  IMAD R3, R16, 0x2, R11 ;  /* 0x0000000210037824 */ /* 0x000fca00078e020b */
[C---:B------:R-:W-:Y:S01]  /*20ec0*/  LEA R8, P6, R3.reuse, R2, 0x2 ;  /* 0x0000000203087211 */ /* 0x040fe200078c10ff */
[----:B------:R-:W4:Y:S03]  /*20ed0*/  LDC R16, c[0x0][0x248] ;  /* 0x00009200ff107b82 */ /* 0x000f260000000800 */
        /* <DEDUP_REMOVED lines=41> */
[----:B----4-:R-:W-:-:S04]  /*21170*/  LEA R4, P6, R11, R2, 0x2 ;  /* 0x000000020b047211 */ /* 0x010fc800078c10ff */
[----:B------:R-:W-:Y:S01]  /*21180*/  LEA.HI.X.SX32 R5, R11, R0, 0x2, P6 ;  /* 0x000000000b057211 */ /* 0x000fe200030f16ff */
[----:B---3--:R-:W-:Y:S02]  /*21190*/  IMAD R11, R12, 0x2, R11 ;  /* 0x000000020c0b7824 */ /* 0x008fe400078e020b */
        /* <DEDUP_REMOVED lines=143> */
[----:B------:R-:W-:-:S04]  /*21a90*/  IMAD R11, R10, 0x2, R11 ;  /* 0x000000020a0b7824 */ /* 0x000fc800078e020b */
[----:B----4-:R-:W-:Y:S02]  /*21aa0*/  IMAD R3, R16, 0x2, R11 ;  /* 0x0000000210037824 */ /* 0x010fe400078e020b */
        /* <DEDUP_REMOVED lines=27> */
[----:B--2---:R2:W-:Y:S01]  /*21c60*/  @P5 STG.E desc[UR28][R4.64], R67 ;  /* 0x0000004304005986 */ /* 0x0045e2000c10191c */
[----:B------:R-:W-:-:S04]  /*21c70*/  LEA R10, P5, R11, R2, 0x2 ;  /* 0x000000020b0a7211 */ /* 0x000fc800078a10ff */
[----:B------:R-:W-:Y:S02]  /*21c80*/  LEA.HI.X.SX32 R11, R11, R0, 0x2, P5 ;  /* 0x000000000b0b7211 */ /* 0x000fe400028f16ff */
[----:B------:R-:W-:Y:S01]  /*21c90*/  ISETP.LT.AND P5, PT, R70, UR4, !P0 ;  /* 0x0000000446007c0c */ /* 0x000fe2000c7a1270 */
[----:B------:R-:W-:Y:S01]  /*21ca0*/  ULDC UR4, c[0x0][0x22c] ;  /* 0x00008b0000047ab9 */ /* 0x000fe20000000800 */
[----:B------:R-:W3:Y:S04]  /*21cb0*/  LDL.LU R70, [R1+0x664] ;  /* 0x0006640001467983 */ /* 0x000ee80000300800 */
[----:B----4-:R-:W-:Y:S01]  /*21cc0*/  @P4 STG.E desc[UR28][R10.64], R68 ;  /* 0x000000440a004986 */ /* 0x010fe2000c10191c */
[----:B------:R-:W-:Y:S01]  /*21cd0*/  ISETP.LT.AND P4, PT, R72, UR4, !P0 ;  /* 0x0000000448007c0c */ /* 0x000fe2000c781270 */
[----:B------:R-:W-:-:S02]  /*21ce0*/  ULDC UR4, c[0x0][0x22c] ;  /* 0x00008b0000047ab9 */ /* 0x000fc40000000800 */
[----:B------:R4:W-:Y:S01]  /*21cf0*/  @P3 STG.E desc[UR28][R8.64], R69 ;  /* 0x0000004508003986 */ /* 0x0009e2000c10191c */
[----:B------:R-:W-:Y:S01]  /*21d00*/  ISETP.LT.AND P3, PT, R71, UR4, !P0 ;  /* 0x0000000447007c0c */ /* 0x000fe2000c761270 */
[----:B------:R-:W-:Y:S01]  /*21d10*/  IMAD R13, R16, 0x2, R3 ;  /* 0x00000002100d7824 */ /* 0x000fe200078e0203 */
[----:B------:R-:W-:Y:S01]  /*21d20*/  ULDC UR4, c[0x0][0x22c] ;  /* 0x00008b0000047ab9 */ /* 0x000fe20000000800 */
[----:B------:R-:W3:Y:S01]  /*21d30*/  LDL.LU R72, [R1+0x660] ;  /* 0x0006600001487983 */ /* 0x000ee20000300800 */
[----:B------:R-:W3:Y:S03]  /*21d40*/  LDC R16, c[0x0][0x248] ;  /* 0x00009200ff107b82 */ /* 0x000ee60000000800 */
[----:B------:R-:W3:Y:S01]  /*21d50*/  LDL.LU R71, [R1+0x65c] ;  /* 0x00065c0001477983 */ /* 0x000ee20000300800 */
[----:B--2---:R-:W-:-:S04]  /*21d60*/  LEA R4, P6, R13, R2, 0x2 ;  /* 0x000000020d047211 */ /* 0x004fc800078c10ff */
[----:B------:R-:W-:Y:S01]  /*21d70*/  LEA.HI.X.SX32 R5, R13, R0, 0x2, P6 ;  /* 0x000000000d057211 */ /* 0x000fe200030f16ff */
[----:B------:R-:W-:Y:S02]  /*21d80*/  IMAD R13, R12, 0x2, R13 ;  /* 0x000000020c0d7824 */ /* 0x000fe400078e020d */
[----:B------:R-:W2:Y:S02]  /*21d90*/  LDC R12, c[0x0][0x248] ;  /* 0x00009200ff0c7b82 */ /* 0x000ea40000000800 */
[----:B-1----:R-:W-:-:S05]  /*21da0*/  IMAD R3, R14, 0x2, R13 ;  /* 0x000000020e037824 */ /* 0x002fca00078e020d */
[C---:B----4-:R-:W-:Y:S01]  /*21db0*/  LEA R8, P6, R3.reuse, R2, 0x2 ;  /* 0x0000000203087211 */ /* 0x050fe200078c10ff */
[----:B------:R-:W1:Y:S03]  /*21dc0*/  LDC R14, c[0x0][0x248] ;  /* 0x00009200ff0e7b82 */ /* 0x000e660000000800 */
[----:B------:R-:W-:Y:S01]  /*21dd0*/  LEA.HI.X.SX32 R9, R3, R0, 0x2, P6 ;  /* 0x0000000003097211 */ /* 0x000fe200030f16ff */
[----:B---3--:R3:W-:Y:S01]  /*21de0*/  @P2 STG.E desc[UR28][R4.64], R70 ;  /* 0x0000004604002986 */ /* 0x0087e2000c10191c */
[----:B------:R-:W-:-:S04]  /*21df0*/  LEA R10, P2, R13, R2, 0x2 ;  /* 0x000000020d0a7211 */ /* 0x000fc800078410ff */
[----:B------:R-:W-:Y:S02]  /*21e00*/  LEA.HI.X.SX32 R11, R13, R0, 0x2, P2 ;  /* 0x000000000d0b7211 */ /* 0x000fe400010f16ff */
[----:B------:R-:W-:Y:S01]  /*21e10*/  ISETP.LT.AND P2, PT, R73, UR4, !P0 ;  /* 0x0000000449007c0c */ /* 0x000fe2000c741270 */
[----:B------:R-:W-:Y:S01]  /*21e20*/  ULDC UR4, c[0x0][0x22c] ;  /* 0x00008b0000047ab9 */ /* 0x000fe20000000800 */
[----:B------:R-:W4:Y:S04]  /*21e30*/  LDL.LU R73, [R1+0x658] ;  /* 0x0006580001497983 */ /* 0x000f280000300800 */
[----:B------:R-:W-:Y:S01]  /*21e40*/  @P5 STG.E desc[UR28][R10.64], R71 ;  /* 0x000000470a005986 */ /* 0x000fe2000c10191c */
        /* <DEDUP_REMOVED lines=13> */
[----:B--2---:R-:W-:-:S05]  /*21f20*/  IMAD R3, R12, 0x2, R13 ;  /* 0x000000020c037824 */ /* 0x004fca00078e020d */
[C---:B-1----:R-:W-:Y:S01]  /*21f30*/  LEA R8, P6, R3.reuse, R2, 0x2 ;  /* 0x0000000203087211 */ /* 0x042fe200078c10ff */
[----:B------:R-:W1:Y:S03]  /*21f40*/  LDC R12, c[0x0][0x248] ;  /* 0x00009200ff0c7b82 */ /* 0x000e660000000800 */
[----:B------:R-:W-:Y:S01]  /*21f50*/  LEA.HI.X.SX32 R9, R3, R0, 0x2, P6 ;  /* 0x0000000003097211 */ /* 0x000fe200030f16ff */
[----:B----4-:R2:W-:Y:S01]  /*21f60*/  @P3 STG.E desc[UR28][R4.64], R73 ;  /* 0x0000004904003986 */ /* 0x0105e2000c10191c */
        /* <DEDUP_REMOVED lines=15> */
[----:B--2---:R-:W-:-:S04]  /*22060*/  LEA R4, P6, R13, R2, 0x2 ;  /* 0x000000020d047211 */ /* 0x004fc800078c10ff */
[----:B------:R-:W-:Y:S01]  /*22070*/  LEA.HI.X.SX32 R5, R13, R0, 0x2, P6 ;  /* 0x000000000d057211 */ /* 0x000fe200030f16ff */
[----:B---3--:R-:W-:Y:S02]  /*22080*/  IMAD R13, R16, 0x2, R13 ;  /* 0x00000002100d7824 */ /* 0x008fe400078e020d */
[----:B------:R-:W2:Y:S02]  /*22090*/  LDC R16, c[0x0][0x248] ;  /* 0x00009200ff107b82 */ /* 0x000ea40000000800 */
[----:B------:R-:W-:-:S05]  /*220a0*/  IMAD R3, R18, 0x2, R13 ;  /* 0x0000000212037824 */ /* 0x000fca00078e020d */
        /* <DEDUP_REMOVED lines=36> */
[----:B------:R1:W-:Y:S01]  /*222f0*/  @P3 STG.E desc[UR28][R8.64], R81 ;  /* 0x0000005108003986 */ /* 0x0003e2000c10191c */
[----:B------:R-:W-:Y:S01]  /*22300*/  ISETP.LT.AND P3, PT, R83, UR4, !P0 ;  /* 0x0000000453007c0c */ /* 0x000fe2000c761270 */
[----:B------:R-:W-:Y:S01]  /*22310*/  IMAD R13, R18, 0x2, R3 ;  /* 0x00000002120d7824 */ /* 0x000fe200078e0203 */
[----:B------:R-:W-:Y:S01]  /*22320*/  ULDC UR4, c[0x0][0x22c] ;  /* 0x00008b0000047ab9 */ /* 0x000fe20000000800 */
[----:B------:R-:W4:Y:S01]  /*22330*/  LDL.LU R84, [R1+0x630] ;  /* 0x0006300001547983 */ /* 0x000f220000300800 */
[----:B------:R-:W4:Y:S03]  /*22340*/  LDC R18, c[0x0][0x248] ;  /* 0x00009200ff127b82 */ /* 0x000f260000000800 */
[----:B------:R-:W4:Y:S01]  /*22350*/  LDL.LU R83, [R1+0x62c] ;  /* 0x00062c0001537983 */ /* 0x000f220000300800 */
[----:B--2---:R-:W-:-:S04]  /*22360*/  LEA R4, P6, R13, R2, 0x2 ;  /* 0x000000020d047211 */ /* 0x004fc800078c10ff */
[----:B------:R-:W-:Y:S01]  /*22370*/  LEA.HI.X.SX32 R5, R13, R0, 0x2, P6 ;  /* 0x000000000d057211 */ /* 0x000fe200030f16ff */
[----:B------:R-:W-:Y:S02]  /*22380*/  IMAD R13, R12, 0x2, R13 ;  /* 0x000000020c0d7824 */ /* 0x000fe400078e020d */
[----:B------:R-:W2:Y:S02]  /*22390*/  LDC R12, c[0x0][0x248] ;  /* 0x00009200ff0c7b82 */ /* 0x000ea40000000800 */
[----:B---3--:R-:W-:-:S05]  /*223a0*/  IMAD R3, R14, 0x2, R13 ;  /* 0x000000020e037824 */ /* 0x008fca00078e020d */
        /* <DEDUP_REMOVED lines=305> */
[----:B------:R-:W1:Y:S03]  /*236c0*/  LDC R16, c[0x0][0x248] ;  /* 0x00009200ff107b82 */ /* 0x000e660000000800 */
[----:B------:R-:W2:Y:S01]  /*236d0*/  LDL.LU R122, [R1+0x590] ;  /* 0x00059000017a7983 */ /* 0x000ea20000300800 */
[----:B---3--:R-:W-:-:S04]  /*236e0*/  LEA R4, P6, R13, R2, 0x2 ;  /* 0x000000020d047211 */ /* 0x008fc800078c10ff */
[----:B------:R-:W-:Y:S01]  /*236f0*/  LEA.HI.X.SX32 R5, R13, R0, 0x2, P6 ;  /* 0x000000000d057211 */ /* 0x000fe200030f16ff */
[----:B------:R-:W-:Y:S02]  /*23700*/  IMAD R13, R18, 0x2, R13 ;  /* 0x00000002120d7824 */ /* 0x000fe400078e020d */
[----:B------:R-:W3:Y:S02]  /*23710*/  LDC R18, c[0x0][0x248] ;  /* 0x00009200ff127b82 */ /* 0x000ee40000000800 */
[----:B----4-:R4:W-:Y:S01]  /*23720*/  @P3 STG.E desc[UR28][R4.64], R121 ;  /* 0x0000007904003986 */ /* 0x0109e2000c10191c */
[----:B--2---:R-:W-:-:S04]  /*23730*/  LEA R10, P3, R13, R2, 0x2 ;  /* 0x000000020d0a7211 */ /* 0x004fc800078610ff */
[----:B------:R-:W-:Y:S02]  /*23740*/  LEA.HI.X.SX32 R11, R13, R0, 0x2, P3 ;  /* 0x000000000d0b7211 */ /* 0x000fe400018f16ff */
[----:B------:R-:W-:Y:S01]  /*23750*/  ISETP.LT.AND P3, PT, R123, UR4, !P0 ;  /* 0x000000047b007c0c */ /* 0x000fe2000c761270 */
[----:B------:R-:W-:Y:S01]  /*23760*/  ULDC UR4, c[0x0][0x22c] ;  /* 0x00008b0000047ab9 */ /* 0x000fe20000000800 */
[----:B------:R-:W2:Y:S04]  /*23770*/  LDL.LU R123, [R1+0x58c] ;  /* 0x00058c00017b7983 */ /* 0x000ea80000300800 */
[----:B------:R3:W-:Y:S01]  /*23780*/  @P2 STG.E desc[UR28][R10.64], R122 ;  /* 0x0000007a0a002986 */ /* 0x0007e2000c10191c */
[----:B------:R-:W-:Y:S01]  /*23790*/  ISETP.LT.AND P2, PT, R125, UR4, !P0 ;  /* 0x000000047d007c0c */ /* 0x000fe2000c741270 */
[----:B------:R-:W-:Y:S01]  /*237a0*/  IMAD R3, R12, 0x2, R13 ;  /* 0x000000020c037824 */ /* 0x000fe200078e020d */
[----:B------:R-:W-:Y:S01]  /*237b0*/  ULDC UR4, c[0x0][0x22c] ;  /* 0x00008b0000047ab9 */ /* 0x000fe20000000800 */
[----:B------:R-:W3:Y:S01]  /*237c0*/  LDL.LU R125, [R1+0x588] ;  /* 0x00058800017d7983 */ /* 0x000ee20000300800 */
[----:B------:R-:W3:Y:S01]  /*237d0*/  LDC R12, c[0x0][0x248] ;  /* 0x00009200ff0c7b82 */ /* 0x000ee20000000800 */
[----:B-1----:R-:W-:Y:S01]  /*237e0*/  IMAD R13, R14, 0x2, R3 ;  /* 0x000000020e0d7824 */ /* 0x002fe200078e0203 */
[----:B------:R-:W-:-:S04]  /*237f0*/  LEA R8, P6, R3, R2, 0x2 ;  /* 0x0000000203087211 */ /* 0x000fc800078c10ff */
[----:B------:R-:W-:Y:S02]  /*23800*/  LEA.HI.X.SX32 R9, R3, R0, 0x2, P6 ;  /* 0x0000000003097211 */ /* 0x000fe400030f16ff */
[C---:B----4-:R-:W-:Y:S01]  /*23810*/  LEA R4, P6, R13.reuse, R2, 0x2 ;  /* 0x000000020d047211 */ /* 0x050fe200078c10ff */
[----:B------:R-:W1:Y:S03]  /*23820*/  LDC R14, c[0x0][0x248] ;  /* 0x00009200ff0e7b82 */ /* 0x000e660000000800 */
[----:B------:R-:W-:Y:S01]  /*23830*/  LEA.HI.X.SX32 R5, R13, R0, 0x2, P6 ;  /* 0x000000000d057211 */ /* 0x000fe200030f16ff */
[----:B------:R-:W-:Y:S01]  /*23840*/  IMAD R13, R16, 0x2, R13 ;  /* 0x00000002100d7824 */ /* 0x000fe200078e020d */
[----:B--2---:R2:W-:Y:S03]  /*23850*/  @P5 STG.E desc[UR28][R8.64], R123 ;  /* 0x0000007b08005986 */ /* 0x0045e6000c10191c */
[----:B------:R-:W4:Y:S01]  /*23860*/  LDC R16, c[0x0][0x248] ;  /* 0x00009200ff107b82 */ /* 0x000f220000000800 */
[----:B------:R1:W-:Y:S01]  /*23870*/  @P4 STG.E desc[UR28][R4.64], R124 ;  /* 0x0000007c04004986 */ /* 0x0003e2000c10191c */
[----:B---3--:R-:W-:-:S02]  /*23880*/  LEA R10, P4, R13, R2, 0x2 ;  /* 0x000000020d0a7211 */ /* 0x008fc400078810ff */
[----:B------:R-:W-:Y:S01]  /*23890*/  ISETP.LT.AND P5, PT, R126, UR4, !P0 ;  /* 0x000000047e007c0c */ /* 0x000fe2000c7a1270 */
[----:B------:R-:W-:Y:S01]  /*238a0*/  ULDC UR4, c[0x0][0x22c] ;  /* 0x00008b0000047ab9 */ /* 0x000fe20000000800 */
[----:B------:R-:W-:Y:S01]  /*238b0*/  LEA.HI.X.SX32 R11, R13, R0, 0x2, P4 ;  /* 0x000000000d0b7211 */ /* 0x000fe200020f16ff */
[----:B------:R-:W3:Y:S01]  /*238c0*/  LDL.LU R126, [R1+0x584] ;  /* 0x00058400017e7983 */ /* 0x000ee20000300800 */
        /* <DEDUP_REMOVED lines=8> */
[----:B------:R-:W4:Y:S01]  /*23950*/  LDC R18, c[0x0][0x248] ;  /* 0x00009200ff127b82 */ /* 0x000f220000000800 */
[----:B------:R-:W-:Y:S01]  /*23960*/  IMAD R13, R12, 0x2, R3 ;  /* 0x000000020c0d7824 */ /* 0x000fe200078e0203 */
[----:B--2---:R-:W-:-:S04]  /*23970*/  LEA R8, P6, R3, R2, 0x2 ;  /* 0x0000000203087211 */ /* 0x004fc800078c10ff */
[----:B------:R-:W-:Y:S02]  /*23980*/  LEA.HI.X.SX32 R9, R3, R0, 0x2, P6 ;  /* 0x0000000003097211 */ /* 0x000fe400030f16ff */
[----:B-1----:R-:W-:-:S04]  /*23990*/  LEA R4, P6, R13, R2, 0x2 ;  /* 0x000000020d047211 */ /* 0x002fc800078c10ff */
[----:B------:R-:W-:Y:S01]  /*239a0*/  LEA.HI.X.SX32 R5, R13, R0, 0x2, P6 ;  /* 0x000000000d057211 */ /* 0x000fe200030f16ff */
[----:B------:R-:W-:Y:S02]  /*239b0*/  IMAD R13, R14, 0x2, R13 ;  /* 0x000000020e0d7824 */ /* 0x000fe400078e020d */
[----:B------:R-:W1:Y:S03]  /*239c0*/  LDC R14, c[0x0][0x248] ;  /* 0x00009200ff0e7b82 */ /* 0x000e660000000800 */
[----:B------:R-:W-:-:S04]  /*239d0*/  LEA R10, P6, R13, R2, 0x2 ;  /* 0x000000020d0a7211 */ /* 0x000fc800078c10ff */
[----:B------:R-:W-:Y:S01]  /*239e0*/  LEA.HI.X.SX32 R11, R13, R0, 0x2, P6 ;  /* 0x000000000d0b7211 */ /* 0x000fe200030f16ff */
[----:B---3--:R2:W-:Y:S01]  /*239f0*/  @P2 STG.E desc[UR28][R8.64], R126 ;  /* 0x0000007e08002986 */ /* 0x0085e2000c10191c */
[----:B------:R-:W-:Y:S01]  /*23a00*/  ISETP.LT.AND P2, PT, R129, UR4, !P0 ;  /* 0x0000000481007c0c */ /* 0x000fe2000c741270 */
[----:B------:R-:W-:Y:S02]  /*23a10*/  ULDC UR4, c[0x0][0x22c] ;  /* 0x00008b0000047ab9 */ /* 0x000fe40000000800 */
        /* <DEDUP_REMOVED lines=9> */
[----:B------:R-:W4:Y:S03]  /*23ab0*/  LDC R16, c[0x0][0x248] ;  /* 0x00009200ff107b82 */ /* 0x000f260000000800 */
[----:B------:R-:W4:Y:S01]  /*23ac0*/  LDL.LU R131, [R1+0x570] ;  /* 0x0005700001837983 */ /* 0x000f220000300800 */
[----:B------:R-:W-:Y:S01]  /*23ad0*/  LEA R12, P6, R3, R2, 0x2 ;  /* 0x00000002030c7211 */ /* 0x000fe200078c10ff */
[----:B--2---:R-:W-:-:S03]  /*23ae0*/  IMAD R9, R18, 0x2, R3 ;  /* 0x0000000212097824 */ /* 0x004fc600078e0203 */
[----:B------:R-:W-:Y:S01]  /*23af0*/  LEA.HI.X.SX32 R13, R3, R0, 0x2, P6 ;  /* 0x00000000030d7211 */ /* 0x000fe200030f16ff */
[----:B------:R-:W-:Y:S01]  /*23b00*/  IMAD R3, R20, 0x2, R9 ;  /* 0x0000000214037824 */ /* 0x000fe200078e0209 */
[C---:B---3--:R-:W-:Y:S01]  /*23b10*/  LEA R4, P6, R9.reuse, R2, 0x2 ;  /* 0x0000000209047211 */ /* 0x048fe200078c10ff */
[----:B------:R-:W2:Y:S03]  /*23b20*/  LDC R18, c[0x0][0x248] ;  /* 0x00009200ff127b82 */ /* 0x000ea60000000800 */
[----:B------:R-:W-:Y:S02]  /*23b30*/  LEA.HI.X.SX32 R5, R9, R0, 0x2, P6 ;  /* 0x0000000009057211 */ /* 0x000fe400030f16ff */
[----:B------:R-:W-:-:S03]  /*23b40*/  LEA R8, P6, R3, R2, 0x2 ;  /* 0x0000000203087211 */ /* 0x000fc600078c10ff */
[----:B------:R-:W3:Y:S01]  /*23b50*/  LDC R20, c[0x0][0x248] ;  /* 0x00009200ff147b82 */ /* 0x000ee20000000800 */
[----:B------:R-:W-:Y:S01]  /*23b60*/  LEA.HI.X.SX32 R9, R3, R0, 0x2, P6 ;  /* 0x0000000003097211 */ /* 0x000fe200030f16ff */
[----:B-1----:R-:W-:-:S06]  /*23b70*/  IMAD R3, R14, 0x2, R3 ;  /* 0x000000020e037824 */ /* 0x002fcc00078e0203 */
[----:B------:R-:W1:Y:S01]  /*23b80*/  LDC R14, c[0x0][0x248] ;  /* 0x00009200ff0e7b82 */ /* 0x000e620000000800 */
[----:B----4-:R4:W-:Y:S01]  /*23b90*/  @P3 STG.E desc[UR28][R12.64], R129 ;  /* 0x000000810c003986 */ /* 0x0109e2000c10191c */
[----:B------:R-:W-:Y:S01]  /*23ba0*/  ISETP.LT.AND P3, PT, R137, UR4, !P0 ;  /* 0x0000000489007c0c */ /* 0x000fe2000c761270 */
[----:B------:R-:W-:Y:S02]  /*23bb0*/  ULDC UR4, c[0x0][0x22c] ;  /* 0x00008b0000047ab9 */ /* 0x000fe40000000800 */
[----:B------:R-:W3:Y:S04]  /*23bc0*/  LDL.LU R137, [R1+0x56c] ;  /* 0x00056c0001897983 */ /* 0x000ee80000300800 */
[----:B------:R2:W-:Y:S01]  /*23bd0*/  @P2 STG.E desc[UR28][R4.64], R130 ;  /* 0x0000008204002986 */ /* 0x0005e2000c10191c */
[----:B------:R-:W-:Y:S01]  /*23be0*/  ISETP.LT.AND P2, PT, R132, UR4, !P0 ;  /* 0x0000000484007c0c */ /* 0x000fe2000c741270 */
[----:B------:R-:W-:-:S02]  /*23bf0*/  ULDC UR4, c[0x0][0x22c] ;  /* 0x00008b0000047ab9 */ /* 0x000fc40000000800 */
[----:B------:R1:W-:Y:S01]  /*23c00*/  @P5 STG.E desc[UR28][R8.64], R131 ;  /* 0x0000008308005986 */ /* 0x0003e2000c10191c */
[C---:B------:R-:W-:Y:S01]  /*23c10*/  LEA R10, P5, R3.reuse, R2, 0x2 ;  /* 0x00000002030a7211 */ /* 0x040fe200078a10ff */
[----:B----4-:R-:W-:Y:S01]  /*23c20*/  IMAD R13, R16, 0x2, R3 ;  /* 0x00000002100d7824 */ /* 0x010fe200078e0203 */
[----:B------:R-:W4:Y:S01]  /*23c30*/  LDC R12, c[0x0][0x248] ;  /* 0x00009200ff0c7b82 */ /* 0x000f220000000800 */
[----:B------:R-:W4:Y:S01]  /*23c40*/  LDL.LU R132, [R1+0x568] ;  /* 0x0005680001847983 */ /* 0x000f220000300800 */
[----:B------:R-:W-:Y:S02]  /*23c50*/  LEA.HI.X.SX32 R11, R3, R0, 0x2, P5 ;  /* 0x00000000030b7211 */ /* 0x000fe400028f16ff */
[----:B------:R-:W-:Y:S01]  /*23c60*/  ISETP.LT.AND P5, PT, R133, UR4, !P0 ;  /* 0x0000000485007c0c */ /* 0x000fe2000c7a1270 */
[----:B------:R-:W-:Y:S01]  /*23c70*/  ULDC UR4, c[0x0][0x22c] ;  /* 0x00008b0000047ab9 */ /* 0x000fe20000000800 */
[----:B------:R-:W3:Y:S01]  /*23c80*/  LDL.LU R133, [R1+0x564] ;  /* 0x0005640001857983 */ /* 0x000ee20000300800 */
[C---:B--2---:R-:W-:Y:S01]  /*23c90*/  LEA R4, P6, R13.reuse, R2, 0x2 ;  /* 0x000000020d047211 */ /* 0x044fe200078c10ff */
[----:B------:R-:W2:Y:S03]  /*23ca0*/  LDC R16, c[0x0][0x248] ;  /* 0x00009200ff107b82 */ /* 0x000ea60000000800 */
[----:B------:R-:W-:Y:S01]  /*23cb0*/  LEA.HI.X.SX32 R5, R13, R0, 0x2, P6 ;  /* 0x000000000d057211 */ /* 0x000fe200030f16ff */
[----:B------:R-:W-:Y:S01]  /*23cc0*/  IMAD R3, R18, 0x2, R13 ;  /* 0x0000000212037824 */ /* 0x000fe200078e020d */
[----:B----4-:R4:W-:Y:S01]  /*23cd0*/  @P4 STG.E desc[UR28][R10.64], R132 ;  /* 0x000000840a004986 */ /* 0x0109e2000c10191c */
[----:B------:R-:W-:Y:S01]  /*23ce0*/  ISETP.LT.AND P4, PT, R134, UR4, !P0 ;  /* 0x0000000486007c0c */ /* 0x000fe2000c781270 */
[----:B------:R-:W-:Y:S01]  /*23cf0*/  ULDC UR4, c[0x0][0x22c] ;  /* 0x00008b0000047ab9 */ /* 0x000fe20000000800 */
[----:B------:R-:W2:Y:S01]  /*23d00*/  LDC R18, c[0x0][0x248] ;  /* 0x00009200ff127b82 */ /* 0x000ea20000000800 */
[----:B------:R-:W2:Y:S04]  /*23d10*/  LDL.LU R134, [R1+0x560] ;  /* 0x0005600001867983 */ /* 0x000ea80000300800 */
[----:B---3--:R3:W-:Y:S01]  /*23d20*/  @P3 STG.E desc[UR28][R4.64], R133 ;  /* 0x0000008504003986 */ /* 0x0087e2000c10191c */
[----:B------:R-:W-:Y:S01]  /*23d30*/  ISETP.LT.AND P3, PT, R135, UR4, !P0 ;  /* 0x0000000487007c0c */ /* 0x000fe2000c761270 */
[----:B------:R-:W-:Y:S01]  /*23d40*/  IMAD R13, R20, 0x2, R3 ;  /* 0x00000002140d7824 */ /* 0x000fe200078e0203 */
[C---:B-1----:R-:W-:Y:S01]  /*23d50*/  LEA R8, P6, R3.reuse, R2, 0x2 ;  /* 0x0000000203087211 */ /* 0x042fe200078c10ff */
[----:B------:R-:W3:Y:S01]  /*23d60*/  LDL.LU R135, [R1+0x55c] ;  /* 0x00055c0001877983 */ /* 0x000ee20000300800 */
[----:B------:R-:W-:Y:S01]  /*23d70*/  ULDC UR4, c[0x0][0x22c] ;  /* 0x00008b0000047ab9 */ /* 0x000fe20000000800 */
[----:B------:R-:W1:Y:S01]  /*23d80*/  LDC R20, c[0x0][0x248] ;  /* 0x00009200ff147b82 */ /* 0x000e620000000800 */
[----:B------:R-:W-:-:S02]  /*23d90*/  LEA.HI.X.SX32 R9, R3, R0, 0x2, P6 ;  /* 0x0000000003097211 */ /* 0x000fc400030f16ff */
[----:B----4-:R-:W-:Y:S01]  /*23da0*/  LEA R10, P6, R13, R2, 0x2 ;  /* 0x000000020d0a7211 */ /* 0x010fe200078c10ff */
[----:B------:R-:W-:-:S03]  /*23db0*/  IMAD R3, R12, 0x2, R13 ;  /* 0x000000020c037824 */ /* 0x000fc600078e020d */
[----:B------:R-:W-:Y:S01]  /*23dc0*/  LEA.HI.X.SX32 R11, R13, R0, 0x2, P6 ;  /* 0x000000000d0b7211 */ /* 0x000fe200030f16ff */
[----:B------:R-:W-:Y:S02]  /*23dd0*/  IMAD R15, R14, 0x2, R3 ;  /* 0x000000020e0f7824 */ /* 0x000fe400078e0203 */
[----:B------:R-:W4:Y:S01]  /*23de0*/  LDC R14, c[0x0][0x248] ;  /* 0x00009200ff0e7b82 */ /* 0x000f220000000800 */
[----:B--2---:R2:W-:Y:S01]  /*23df0*/  @P2 STG.E desc[UR28][R8.64], R134 ;  /* 0x0000008608002986 */ /* 0x0045e2000c10191c */
[----:B------:R-:W-:Y:S01]  /*23e00*/  ISETP.LT.AND P2, PT, R138, UR4, !P0 ;  /* 0x000000048a007c0c */ /* 0x000fe2000c741270 */
[----:B------:R-:W-:Y:S02]  /*23e10*/  ULDC UR4, c[0x0][0x22c] ;  /* 0x00008b0000047ab9 */ /* 0x000fe40000000800 */
[----:B------:R-:W4:Y:S04]  /*23e20*/  LDL.LU R138, [R1+0x558] ;  /* 0x00055800018a7983 */ /* 0x000f280000300800 */
[----:B---3--:R3:W-:Y:S01]  /*23e30*/  @P5 STG.E desc[UR28][R10.64], R135 ;  /* 0x000000870a005986 */ /* 0x0087e2000c10191c */
        /* <DEDUP_REMOVED lines=8> */
[----:B------:R-:W4:Y:S01]  /*23ec0*/  LDL.LU R140, [R1+0x550] ;  /* 0x00055000018c7983 */ /* 0x000f220000300800 */
[----:B------:R-:W-:-:S04]  /*23ed0*/  LEA R12, P6, R15, R2, 0x2 ;  /* 0x000000020f0c7211 */ /* 0x000fc800078c10ff */
[----:B------:R-:W-:Y:S01]  /*23ee0*/  LEA.HI.X.SX32 R13, R15, R0, 0x2, P6 ;  /* 0x000000000f0d7211 */ /* 0x000fe200030f16ff */
[----:B------:R-:W-:Y:S02]  /*23ef0*/  IMAD R15, R16, 0x2, R15 ;  /* 0x00000002100f7824 */ /* 0x000fe400078e020f */
[----:B------:R-:W1:Y:S02]  /*23f00*/  LDC R16, c[0x0][0x248] ;  /* 0x00009200ff107b82 */ /* 0x000e640000000800 */
[----:B------:R-:W-:Y:S01]  /*23f10*/  IMAD R3, R18, 0x2, R15 ;  /* 0x0000000212037824 */ /* 0x000fe200078e020f */
[----:B------:R1:W-:Y:S01]  /*23f20*/  @P3 STG.E desc[UR28][R12.64], R137 ;  /* 0x000000890c003986 */ /* 0x0003e2000c10191c */
[----:B--2---:R-:W-:-:S03]  /*23f30*/  LEA R8, P3, R15, R2, 0x2 ;  /* 0x000000020f087211 */ /* 0x004fc600078610ff */
[----:B---3--:R-:W-:Y:S01]  /*23f40*/  LEA R10, P6, R3, R2, 0x2 ;  /* 0x00000002030a7211 */ /* 0x008fe200078c10ff */
[----:B------:R-:W2:Y:S01]  /*23f50*/  LDC R18, c[0x0][0x248] ;  /* 0x00009200ff127b82 */ /* 0x000ea20000000800 */
[-C--:B------:R-:W-:Y:S02]  /*23f60*/  LEA.HI.X.SX32 R9, R15, R0.reuse, 0x2, P3 ;  /* 0x000000000f097211 */ /* 0x080fe400018f16ff */
[----:B------:R-:W-:Y:S01]  /*23f70*/  LEA.HI.X.SX32 R11, R3, R0, 0x2, P6 ;  /* 0x00000000030b7211 */ /* 0x000fe200030f16ff */
[----:B----4-:R-:W-:Y:S01]  /*23f80*/  IMAD R3, R14, 0x2, R3 ;  /* 0x000000020e037824 */ /* 0x010fe200078e0203 */
[----:B------:R-:W-:Y:S01]  /*23f90*/  ISETP.LT.AND P3, PT, R141, UR5, !P0 ;  /* 0x000000058d007c0c */ /* 0x000fe2000c761270 */
[----:B------:R-:W-:Y:S01]  /*23fa0*/  ULDC UR5, c[0x0][0x22c] ;  /* 0x00008b0000057ab9 */ /* 0x000fe20000000800 */
[----:B------:R-:W3:Y:S04]  /*23fb0*/  LDL.LU R141, [R1+0x54c] ;  /* 0x00054c00018d7983 */ /* 0x000ee80000300800 */
[----:B------:R4:W-:Y:S01]  /*23fc0*/  @P2 STG.E desc[UR28][R8.64], R138 ;  /* 0x0000008a08002986 */ /* 0x0009e2000c10191c */
[C---:B-1----:R-:W-:Y:S01]  /*23fd0*/  LEA R4, P2, R3.reuse, R2, 0x2 ;  /* 0x0000000203047211 */ /* 0x042fe200078410ff */
[----:B------:R-:W1:Y:S03]  /*23fe0*/  LDC R14, c[0x0][0x248] ;  /* 0x00009200ff0e7b82 */ /* 0x000e660000000800 */
[----:B------:R-:W-:-:S02]  /*23ff0*/  LEA.HI.X.SX32 R5, R3, R0, 0x2, P2 ;  /* 0x0000000003057211 */ /* 0x000fc400010f16ff */
[----:B------:R-:W-:Y:S01]  /*24000*/  ISETP.LT.AND P2, PT, R7, UR5, !P0 ;  /* 0x0000000507007c0c */ /* 0x000fe2000c741270 */
[----:B------:R-:W-:Y:S01]  /*24010*/  @P5 STG.E desc[UR28][R10.64], R139 ;  /* 0x0000008b0a005986 */ /* 0x000fe2000c10191c */
[----:B------:R-:W-:Y:S01]  /*24020*/  ISETP.LT.AND P5, PT, R144, UR4, !P0 ;  /* 0x0000000490007c0c */ /* 0x000fe2000c7a1270 */
[----:B------:R-:W-:Y:S02]  /*24030*/  ULDC UR4, c[0x0][0x22c] ;  /* 0x00008b0000047ab9 */ /* 0x000fe40000000800 */
[----:B------:R-:W2:Y:S04]  /*24040*/  LDL.LU R144, [R1+0x548] ;  /* 0x0005480001907983 */ /* 0x000ea80000300800 */
[----:B------:R-:W-:Y:S01]  /*24050*/  @P4 STG.E desc[UR28][R4.64], R140 ;  /* 0x0000008c04004986 */ /* 0x000fe2000c10191c */
[----:B------:R-:W-:Y:S01]  /*24060*/  ISETP.LT.AND P4, PT, R142, UR4, !P0 ;  /* 0x000000048e007c0c */ /* 0x000fe2000c781270 */
[----:B------:R-:W-:Y:S01]  /*24070*/  IMAD R15, R20, 0x2, R3 ;  /* 0x00000002140f7824 */ /* 0x000fe200078e0203 */
[----:B------:R-:W-:Y:S01]  /*24080*/  ULDC UR4, c[0x0][0x22c] ;  /* 0x00008b0000047ab9 */ /* 0x000fe20000000800 */
[----:B------:R-:W2:Y:S01]  /*24090*/  LDL.LU R7, [R1+0x544] ;  /* 0x0005440001077983 */ /* 0x000ea20000300800 */
[----:B------:R-:W1:Y:S03]  /*240a0*/  LDC R20, c[0x0][0x248] ;  /* 0x00009200ff147b82 */ /* 0x000e660000000800 */
[----:B------:R-:W2:Y:S01]  /*240b0*/  LDL.LU R142, [R1+0x540] ;  /* 0x00054000018e7983 */ /* 0x000ea20000300800 */
[----:B------:R-:W-:-:S03]  /*240c0*/  LEA R12, P6, R15, R2, 0x2 ;  /* 0x000000020f0c7211 */ /* 0x000fc600078c10ff */
[----:B------:R-:W2:Y:S01]  /*240d0*/  LDL.LU R247, [R1+0x31c] ;  /* 0x00031c0001f77983 */ /* 0x000ea20000300800 */
[----:B------:R-:W-:Y:S01]  /*240e0*/  LEA.HI.X.SX32 R13, R15, R0, 0x2, P6 ;  /* 0x000000000f0d7211 */ /* 0x000fe200030f16ff */
[----:B------:R-:W-:-:S05]  /*240f0*/  IMAD R15, R16, 0x2, R15 ;  /* 0x00000002100f7824 */ /* 0x000fca00078e020f */
[----:B----4-:R-:W-:Y:S01]  /*24100*/  LEA R8, P6, R15, R2, 0x2 ;  /* 0x000000020f087211 */ /* 0x010fe200078c10ff */
[----:B---3--:R3:W-:Y:S01]  /*24110*/  @P3 STG.E desc[UR28][R12.64], R141 ;  /* 0x0000008d0c003986 */ /* 0x0087e2000c10191c */
[----:B------:R-:W-:Y:S01]  /*24120*/  ISETP.LT.AND P3, PT, R143, UR4, !P0 ;  /* 0x000000048f007c0c */ /* 0x000fe2000c761270 */
[----:B------:R-:W-:Y:S02]  /*24130*/  ULDC UR4, c[0x0][0x22c] ;  /* 0x00008b0000047ab9 */ /* 0x000fe40000000800 */
[----:B------:R-:W4:Y:S01]  /*24140*/  LDL.LU R143, [R1+0x53c] ;  /* 0x00053c00018f7983 */ /* 0x000f220000300800 */
[----:B------:R-:W-:Y:S01]  /*24150*/  LEA.HI.X.SX32 R9, R15, R0, 0x2, P6 ;  /* 0x000000000f097211 */ /* 0x000fe200030f16ff */
[----:B--2---:R-:W-:Y:S01]  /*24160*/  IMAD R3, R18, 0x2, R15 ;  /* 0x0000000212037824 */ /* 0x004fe200078e020f */
[----:B---3--:R-:W2:Y:S03]  /*24170*/  LDC R12, c[0x0][0x248] ;  /* 0x00009200ff0c7b82 */ /* 0x008ea60000000800 */
[----:B------:R3:W-:Y:S01]  /*24180*/  @P5 STG.E desc[UR28][R8.64], R142 ;  /* 0x0000008e08005986 */ /* 0x0007e2000c10191c */
[----:B------:R-:W-:Y:S01]  /*24190*/  ISETP.LT.AND P5, PT, R145, UR4, !P0 ;  /* 0x0000000491007c0c */ /* 0x000fe2000c7a1270 */
[----:B-1----:R-:W-:Y:S01]  /*241a0*/  IMAD R13, R14, 0x2, R3 ;  /* 0x000000020e0d7824 */ /* 0x002fe200078e0203 */
[C---:B------:R-:W-:Y:S01]  /*241b0*/  LEA R4, P6, R3.reuse, R2, 0x2 ;  /* 0x0000000203047211 */ /* 0x040fe200078c10ff */
[----:B------:R-:W2:Y:S01]  /*241c0*/  LDL.LU R145, [R1+0x538] ;  /* 0x0005380001917983 */ /* 0x000ea20000300800 */
[----:B------:R-:W-:Y:S01]  /*241d0*/  ULDC UR4, c[0x0][0x22c] ;  /* 0x00008b0000047ab9 */ /* 0x000fe20000000800 */
[----:B------:R-:W1:Y:S01]  /*241e0*/  LDC R14, c[0x0][0x248] ;  /* 0x00009200ff0e7b82 */ /* 0x000e620000000800 */
[----:B------:R-:W-:Y:S01]  /*241f0*/  LEA.HI.X.SX32 R5, R3, R0, 0x2, P6 ;  /* 0x0000000003057211 */ /* 0x000fe200030f16ff */
[----:B------:R2:W1:Y:S01]  /*24200*/  LDS.128 R16, [R7] ;  /* 0x0000000007107984 */ /* 0x0004620000000c00 */
[----:B------:R-:W-:-:S04]  /*24210*/  LEA R10, P6, R13, R2, 0x2 ;  /* 0x000000020d0a7211 */ /* 0x000fc800078c10ff */
[----:B------:R-:W-:Y:S01]  /*24220*/  LEA.HI.X.SX32 R11, R13, R0, 0x2, P6 ;  /* 0x000000000d0b7211 */ /* 0x000fe200030f16ff */
[----:B------:R-:W-:Y:S02]  /*24230*/  IMAD R13, R20, 0x2, R13 ;  /* 0x00000002140d7824 */ /* 0x000fe400078e020d */
[----:B------:R-:W1:Y:S01]  /*24240*/  LDC R20, c[0x0][0x248] ;  /* 0x00009200ff147b82 */ /* 0x000e620000000800 */
[----:B----4-:R4:W-:Y:S04]  /*24250*/  @P2 STG.E desc[UR28][R4.64], R143 ;  /* 0x0000008f04002986 */ /* 0x0109e8000c10191c */
[----:B------:R4:W-:Y:S01]  /*24260*/  @P4 STG.E desc[UR28][R10.64], R144 ;  /* 0x000000900a004986 */ /* 0x0009e2000c10191c */
[C---:B---3--:R-:W-:Y:S02]  /*24270*/  LEA R8, P4, R13.reuse, R2, 0x2 ;  /* 0x000000020d087211 */ /* 0x048fe400078810ff */
[----:B------:R-:W-:Y:S01]  /*24280*/  ISETP.LT.AND P2, PT, R146, UR4, !P0 ;  /* 0x0000000492007c0c */ /* 0x000fe2000c741270 */
[----:B------:R-:W-:Y:S01]  /*24290*/  ULDC UR4, c[0x0][0x22c] ;  /* 0x00008b0000047ab9 */ /* 0x000fe20000000800 */
[----:B------:R-:W-:Y:S01]  /*242a0*/  LEA.HI.X.SX32 R9, R13, R0, 0x2, P4 ;  /* 0x000000000d097211 */ /* 0x000fe200020f16ff */
[----:B------:R-:W3:Y:S01]  /*242b0*/  LDL.LU R146, [R1+0x534] ;  /* 0x0005340001927983 */ /* 0x000ee20000300800 */
[----:B------:R-:W-:Y:S01]  /*242c0*/  ISETP.LT.AND P4, PT, R247, UR4, !P0 ;  /* 0x00000004f7007c0c */ /* 0x000fe2000c781270 */
[----:B------:R-:W-:-:S02]  /*242d0*/  ULDC UR4, c[0x0][0x22c] ;  /* 0x00008b0000047ab9 */ /* 0x000fc40000000800 */
[----:B--2---:R2:W-:Y:S01]  /*242e0*/  @P3 STG.E desc[UR28][R8.64], R145 ;  /* 0x0000009108003986 */ /* 0x0045e2000c10191c */
[----:B------:R-:W-:Y:S01]  /*242f0*/  ISETP.LT.AND P3, PT, R147, UR4, !P0 ;  /* 0x0000000493007c0c */ /* 0x000fe2000c761270 */
[----:B------:R-:W-:Y:S01]  /*24300*/  IMAD R3, R22, 0x2, R13 ;  /* 0x0000000216037824 */ /* 0x000fe200078e020d */
[----:B------:R-:W-:Y:S01]  /*24310*/  ULDC UR4, c[0x0][0x22c] ;  /* 0x00008b0000047ab9 */ /* 0x000fe20000000800 */
[----:B------:R-:W2:Y:S02]  /*24320*/  LDL.LU R147, [R1+0x530] ;  /* 0x0005300001937983 */ /* 0x000ea40000300800 */
[----:B------:R-:W-:Y:S01]  /*24330*/  IMAD R7, R24, 0x2, R3 ;  /* 0x0000000218077824 */ /* 0x000fe200078e0203 */
[----:B----4-:R-:W-:-:S04]  /*24340*/  LEA R4, P6, R3, R2, 0x2 ;  /* 0x0000000203047211 */ /* 0x010fc800078c10ff */
[----:B------:R-:W-:Y:S01]  /*24350*/  LEA.HI.X.SX32 R5, R3, R0, 0x2, P6 ;  /* 0x0000000003057211 */ /* 0x000fe200030f16ff */
[----:B------:R-:W-:Y:S01]  /*24360*/  IMAD R3, R12, 0x2, R7 ;  /* 0x000000020c037824 */ /* 0x000fe200078e0207 */
[----:B------:R-:W-:-:S04]  /*24370*/  LEA R10, P6, R7, R2, 0x2 ;  /* 0x00000002070a7211 */ /* 0x000fc800078c10ff */
[----:B------:R-:W-:Y:S01]  /*24380*/  LEA.HI.X.SX32 R11, R7, R0, 0x2, P6 ;  /* 0x00000000070b7211 */ /* 0x000fe200030f16ff */
[----:B-1----:R-:W-:Y:S01]  /*24390*/  IMAD R7, R14, 0x2, R3 ;  /* 0x000000020e077824 */ /* 0x002fe200078e0203 */
[----:B------:R-:W-:-:S03]  /*243a0*/  ISETP.LT.AND P0, PT, R6, UR4, !P0 ;  /* 0x0000000406007c0c */ /* 0x000fc6000c701270 */
[----:B------:R-:W-:Y:S01]  /*243b0*/  IMAD R15, R20, 0x2, R7 ;  /* 0x00000002140f7824 */ /* 0x000fe200078e0207 */
[----:B---3--:R1:W-:Y:S01]  /*243c0*/  @P5 STG.E desc[UR28][R4.64], R146 ;  /* 0x0000009204005986 */ /* 0x0083e2000c10191c */
[----:B------:R-:W-:-:S04]  /*243d0*/  LEA R12, P5, R3, R2, 0x2 ;  /* 0x00000002030c7211 */ /* 0x000fc800078a10ff */
[----:B------:R-:W-:Y:S02]  /*243e0*/  LEA.HI.X.SX32 R13, R3, R0, 0x2, P5 ;  /* 0x00000000030d7211 */ /* 0x000fe400028f16ff */
[----:B------:R-:W-:Y:S01]  /*243f0*/  LEA R6, P5, R7, R2, 0x2 ;  /* 0x0000000207067211 */ /* 0x000fe200078a10ff */
[----:B------:R-:W-:-:S03]  /*24400*/  IMAD R3, R26, 0x2, R15 ;  /* 0x000000021a037824 */ /* 0x000fc600078e020f */
[----:B------:R-:W-:Y:S01]  /*24410*/  LEA.HI.X.SX32 R7, R7, R0, 0x2, P5 ;  /* 0x0000000007077211 */ /* 0x000fe200028f16ff */
[----:B--2---:R1:W-:Y:S01]  /*24420*/  @P2 STG.E desc[UR28][R10.64], R147 ;  /* 0x000000930a002986 */ /* 0x0043e2000c10191c */
[----:B------:R-:W-:-:S04]  /*24430*/  LEA R8, P2, R15, R2, 0x2 ;  /* 0x000000020f087211 */ /* 0x000fc800078410ff */
[----:B------:R-:W-:Y:S01]  /*24440*/  LEA.HI.X.SX32 R9, R15, R0, 0x2, P2 ;  /* 0x000000000f097211 */ /* 0x000fe200010f16ff */
[----:B------:R1:W-:Y:S01]  /*24450*/  @P4 STG.E desc[UR28][R12.64], R16 ;  /* 0x000000100c004986 */ /* 0x0003e2000c10191c */
[----:B------:R-:W-:-:S03]  /*24460*/  LEA R2, P2, R3, R2, 0x2 ;  /* 0x0000000203027211 */ /* 0x000fc600078410ff */
[----:B------:R1:W-:Y:S01]  /*24470*/  @P3 STG.E desc[UR28][R6.64], R17 ;  /* 0x0000001106003986 */ /* 0x0003e2000c10191c */
[----:B------:R-:W-:-:S03]  /*24480*/  LEA.HI.X.SX32 R3, R3, R0, 0x2, P2 ;  /* 0x0000000003037211 */ /* 0x000fc600010f16ff */
[----:B------:R1:W-:Y:S01]  /*24490*/  @P0 STG.E desc[UR28][R8.64], R18 ;  /* 0x0000001208000986 */ /* 0x0003e2000c10191c */
[----:B------:R-:W-:Y:S05]  /*244a0*/  @!P1 EXIT ;  /* 0x000000000000994d */ /* 0x000fea0003800000 */
[----:B------:R-:W-:Y:S01]  /*244b0*/  STG.E desc[UR28][R2.64], R19 ;  /* 0x0000001302007986 */ /* 0x000fe2000c10191c */
[----:B------:R-:W-:Y:S05]  /*244c0*/  EXIT ;  /* 0x000000000000794d */ /* 0x000fea0003800000 */
.L_x_2:
[----:B------:R-:W-:-:S00]  /*244d0*/  BRA `(.L_x_2) ;  /* 0xfffffffc00fc7947 */ /* 0x000fc0000383ffff */
[----:B------:R-:W-:-:S00]  /*244e0*/  NOP ;  /* 0x0000000000007918 */ /* 0x000fc00000000000 */
        /* <DEDUP_REMOVED lines=9> */
.L_x_3:


//--------------------- .nv.shared.matmul_kernel  --------------------------
	.section	.nv.shared.matmul_kernel,"aw",@nobits
	.sectionflags	@""
	.align	16
	.zero		1024


//--------------------- .nv.shared.reserved.0     --------------------------
	.section	.nv.shared.reserved.0,"aw",@nobits
	.weak		__nv_reservedSMEM_offset_0_alias
	.size		__nv_reservedSMEM_offset_0_alias, 0, 0
	.other		__nv_reservedSMEM_offset_0_alias,@"STO_CUDA_RESERVED_SHARED STV_DEFAULT"
__nv_reservedSMEM_offset_0_alias:
	.zero		0


//--------------------- .nv.constant0.matmul_kernel --------------------------
	.section	.nv.constant0.matmul_kernel,"a",@progbits
	.sectionflags	@""
	.align	4
.nv.constant0.matmul_kernel:
	.zero		608


//--------------------- SYMBOLS --------------------------

	.type		.nv.reservedSmem.offset0,@object
	.size		.nv.reservedSmem.offset0,0x4
